//
// Generated by NVIDIA NVVM Compiler
//
// Compiler Build ID: CL-36424714
// Cuda compilation tools, release 13.0, V13.0.88
// Based on NVVM 20.0.0
//

.version 9.0
.target sm_100
.address_size 64

	// .globl	gram_schmidt_optimized_kernel
.extern .shared .align 16 .b8 shared_mem[];
.extern .shared .align 16 .b8 shared_mem_f32[];

.visible .entry gram_schmidt_optimized_kernel(
	.param .u64 .ptr .align 1 gram_schmidt_optimized_kernel_param_0,
	.param .u64 .ptr .align 1 gram_schmidt_optimized_kernel_param_1,
	.param .u64 .ptr .align 1 gram_schmidt_optimized_kernel_param_2,
	.param .u32 gram_schmidt_optimized_kernel_param_3,
	.param .u32 gram_schmidt_optimized_kernel_param_4
)
{
	.reg .pred 	%p<20>;
	.reg .b32 	%r<46>;
	.reg .b64 	%rd<24>;
	.reg .b64 	%fd<34>;

	ld.param.u64 	%rd4, [gram_schmidt_optimized_kernel_param_0];
	ld.param.u64 	%rd5, [gram_schmidt_optimized_kernel_param_1];
	ld.param.u64 	%rd6, [gram_schmidt_optimized_kernel_param_2];
	ld.param.u32 	%r25, [gram_schmidt_optimized_kernel_param_3];
	ld.param.u32 	%r24, [gram_schmidt_optimized_kernel_param_4];
	cvta.to.global.u64 	%rd1, %rd4;
	cvta.to.global.u64 	%rd2, %rd5;
	cvta.to.global.u64 	%rd3, %rd6;
	mov.u32 	%r1, %ctaid.x;
	mov.u32 	%r2, %tid.x;
	mov.u32 	%r45, %ntid.x;
	setp.ge.u32 	%p1, %r1, %r25;
	@%p1 bra 	$L__BB0_28;
	setp.ge.u32 	%p2, %r2, %r24;
	@%p2 bra 	$L__BB0_4;
	mul.lo.s32 	%r4, %r24, %r1;
	mov.u32 	%r39, %r2;
$L__BB0_3:
	add.s32 	%r26, %r39, %r4;
	mul.wide.u32 	%rd7, %r26, 8;
	add.s64 	%rd8, %rd1, %rd7;
	ld.global.nc.f64 	%fd9, [%rd8];
	add.s64 	%rd9, %rd2, %rd7;
	st.global.f64 	[%rd9], %fd9;
	add.s32 	%r39, %r39, %r45;
	setp.lt.u32 	%p3, %r39, %r24;
	@%p3 bra 	$L__BB0_3;
$L__BB0_4:
	bar.sync 	0;
	setp.eq.s32 	%p4, %r1, 0;
	shl.b32 	%r27, %r2, 3;
	mov.u32 	%r28, shared_mem;
	add.s32 	%r7, %r28, %r27;
	@%p4 bra 	$L__BB0_19;
	mul.lo.s32 	%r8, %r24, %r1;
	mov.b32 	%r40, 0;
$L__BB0_6:
	setp.ge.u32 	%p5, %r2, %r24;
	mov.f64 	%fd31, 0d0000000000000000;
	@%p5 bra 	$L__BB0_9;
	mul.lo.s32 	%r10, %r40, %r24;
	mov.f64 	%fd31, 0d0000000000000000;
	mov.u32 	%r41, %r2;
$L__BB0_8:
	add.s32 	%r30, %r41, %r8;
	mul.wide.u32 	%rd10, %r30, 8;
	add.s64 	%rd11, %rd1, %rd10;
	ld.global.nc.f64 	%fd12, [%rd11];
	add.s32 	%r31, %r41, %r10;
	mul.wide.u32 	%rd12, %r31, 8;
	add.s64 	%rd13, %rd2, %rd12;
	ld.global.f64 	%fd13, [%rd13];
	fma.rn.f64 	%fd31, %fd12, %fd13, %fd31;
	add.s32 	%r41, %r41, %r45;
	setp.lt.u32 	%p6, %r41, %r24;
	@%p6 bra 	$L__BB0_8;
$L__BB0_9:
	setp.lt.u32 	%p7, %r45, 2;
	st.shared.f64 	[%r7], %fd31;
	bar.sync 	0;
	@%p7 bra 	$L__BB0_14;
	mov.u32 	%r42, %r45;
$L__BB0_11:
	shr.u32 	%r15, %r42, 1;
	setp.ge.u32 	%p8, %r2, %r15;
	@%p8 bra 	$L__BB0_13;
	shl.b32 	%r32, %r15, 3;
	add.s32 	%r33, %r7, %r32;
	ld.shared.f64 	%fd14, [%r33];
	ld.shared.f64 	%fd15, [%r7];
	add.f64 	%fd16, %fd14, %fd15;
	st.shared.f64 	[%r7], %fd16;
$L__BB0_13:
	bar.sync 	0;
	setp.gt.u32 	%p9, %r42, 3;
	mov.u32 	%r42, %r15;
	@%p9 bra 	$L__BB0_11;
$L__BB0_14:
	mul.wide.u32 	%rd14, %r40, 8;
	add.s64 	%rd15, %rd3, %rd14;
	ld.global.f64 	%fd4, [%rd15];
	abs.f64 	%fd17, %fd4;
	setp.leu.f64 	%p10, %fd17, 0d3C32725DD1D243AC;
	@%p10 bra 	$L__BB0_18;
	setp.ge.u32 	%p11, %r2, %r24;
	@%p11 bra 	$L__BB0_18;
	ld.shared.f64 	%fd18, [shared_mem];
	mul.lo.s32 	%r16, %r40, %r24;
	div.rn.f64 	%fd5, %fd18, %fd4;
	mov.u32 	%r43, %r2;
$L__BB0_17:
	add.s32 	%r34, %r43, %r16;
	mul.wide.u32 	%rd16, %r34, 8;
	add.s64 	%rd17, %rd2, %rd16;
	ld.global.f64 	%fd19, [%rd17];
	mul.f64 	%fd20, %fd5, %fd19;
	add.s32 	%r35, %r43, %r8;
	mul.wide.u32 	%rd18, %r35, 8;
	add.s64 	%rd19, %rd2, %rd18;
	ld.global.f64 	%fd21, [%rd19];
	sub.f64 	%fd22, %fd21, %fd20;
	st.global.f64 	[%rd19], %fd22;
	add.s32 	%r43, %r43, %r45;
	setp.lt.u32 	%p12, %r43, %r24;
	@%p12 bra 	$L__BB0_17;
$L__BB0_18:
	bar.sync 	0;
	add.s32 	%r40, %r40, 1;
	setp.eq.s32 	%p13, %r40, %r1;
	@%p13 bra 	$L__BB0_19;
	bra.uni 	$L__BB0_6;
$L__BB0_19:
	setp.ge.u32 	%p14, %r2, %r24;
	mov.f64 	%fd33, 0d0000000000000000;
	@%p14 bra 	$L__BB0_22;
	mul.lo.s32 	%r11, %r24, %r1;
	mov.f64 	%fd33, 0d0000000000000000;
	mov.u32 	%r44, %r2;
$L__BB0_21:
	add.s32 	%r36, %r44, %r11;
	mul.wide.u32 	%rd20, %r36, 8;
	add.s64 	%rd21, %rd2, %rd20;
	ld.global.f64 	%fd25, [%rd21];
	fma.rn.f64 	%fd33, %fd25, %fd25, %fd33;
	add.s32 	%r44, %r44, %r45;
	setp.lt.u32 	%p15, %r44, %r24;
	@%p15 bra 	$L__BB0_21;
$L__BB0_22:
	st.shared.f64 	[%r7], %fd33;
	bar.sync 	0;
	setp.lt.u32 	%p16, %r45, 2;
	@%p16 bra 	$L__BB0_26;
$L__BB0_23:
	shr.u32 	%r23, %r45, 1;
	setp.ge.u32 	%p17, %r2, %r23;
	@%p17 bra 	$L__BB0_25;
	shl.b32 	%r37, %r23, 3;
	add.s32 	%r38, %r7, %r37;
	ld.shared.f64 	%fd26, [%r38];
	ld.shared.f64 	%fd27, [%r7];
	add.f64 	%fd28, %fd26, %fd27;
	st.shared.f64 	[%r7], %fd28;
$L__BB0_25:
	bar.sync 	0;
	setp.gt.u32 	%p18, %r45, 3;
	mov.u32 	%r45, %r23;
	@%p18 bra 	$L__BB0_23;
$L__BB0_26:
	setp.ne.s32 	%p19, %r2, 0;
	@%p19 bra 	$L__BB0_28;
	ld.shared.f64 	%fd29, [shared_mem];
	mul.wide.u32 	%rd22, %r1, 8;
	add.s64 	%rd23, %rd3, %rd22;
	st.global.f64 	[%rd23], %fd29;
$L__BB0_28:
	ret;

}
	// .globl	lll_optimized_kernel
.visible .entry lll_optimized_kernel(
	.param .u64 .ptr .align 1 lll_optimized_kernel_param_0,
	.param .u64 .ptr .align 1 lll_optimized_kernel_param_1,
	.param .u64 .ptr .align 1 lll_optimized_kernel_param_2,
	.param .u64 .ptr .align 1 lll_optimized_kernel_param_3,
	.param .u32 lll_optimized_kernel_param_4,
	.param .u32 lll_optimized_kernel_param_5,
	.param .f64 lll_optimized_kernel_param_6,
	.param .f64 lll_optimized_kernel_param_7
)
{
	.reg .pred 	%p<76>;
	.reg .b16 	%rs<17>;
	.reg .b32 	%r<303>;
	.reg .b64 	%rd<301>;
	.reg .b64 	%fd<290>;

	ld.param.u64 	%rd9, [lll_optimized_kernel_param_0];
	ld.param.u64 	%rd10, [lll_optimized_kernel_param_1];
	ld.param.u64 	%rd11, [lll_optimized_kernel_param_2];
	ld.param.u64 	%rd12, [lll_optimized_kernel_param_3];
	ld.param.u32 	%r99, [lll_optimized_kernel_param_4];
	ld.param.u32 	%r100, [lll_optimized_kernel_param_5];
	ld.param.f64 	%fd18, [lll_optimized_kernel_param_6];
	ld.param.f64 	%fd19, [lll_optimized_kernel_param_7];
	cvta.to.global.u64 	%rd1, %rd9;
	cvta.to.global.u64 	%rd2, %rd10;
	cvta.to.global.u64 	%rd3, %rd12;
	cvta.to.global.u64 	%rd4, %rd11;
	mov.u32 	%r1, %tid.x;
	mov.u32 	%r2, %ntid.x;
	setp.gt.u32 	%p1, %r99, %r2;
	@%p1 bra 	$L__BB1_102;
	mul.lo.s32 	%r3, %r100, %r99;
	setp.ge.u32 	%p2, %r1, %r3;
	@%p2 bra 	$L__BB1_4;
	mov.u32 	%r270, %r1;
$L__BB1_3:
	mul.wide.u32 	%rd13, %r270, 8;
	add.s64 	%rd14, %rd1, %rd13;
	ld.global.f64 	%fd20, [%rd14];
	add.s64 	%rd15, %rd2, %rd13;
	st.global.f64 	[%rd15], %fd20;
	add.s32 	%r270, %r270, %r2;
	setp.lt.u32 	%p3, %r270, %r3;
	@%p3 bra 	$L__BB1_3;
$L__BB1_4:
	bar.sync 	0;
	setp.eq.s32 	%p4, %r99, 0;
	shl.b32 	%r101, %r1, 3;
	mov.u32 	%r102, shared_mem;
	add.s32 	%r6, %r102, %r101;
	@%p4 bra 	$L__BB1_34;
	mov.b32 	%r271, 0;
$L__BB1_6:
	setp.eq.s32 	%p5, %r271, 0;
	@%p5 bra 	$L__BB1_23;
	mul.lo.s32 	%r8, %r271, %r100;
	mul.lo.s32 	%r9, %r271, %r99;
	mov.b32 	%r272, 0;
$L__BB1_8:
	setp.ge.u32 	%p6, %r1, %r100;
	mov.f64 	%fd285, 0d0000000000000000;
	@%p6 bra 	$L__BB1_11;
	mul.lo.s32 	%r12, %r272, %r100;
	mov.f64 	%fd285, 0d0000000000000000;
	mov.u32 	%r273, %r1;
$L__BB1_10:
	add.s32 	%r105, %r273, %r8;
	mul.wide.u32 	%rd16, %r105, 8;
	add.s64 	%rd17, %rd1, %rd16;
	ld.global.f64 	%fd23, [%rd17];
	add.s32 	%r106, %r273, %r12;
	mul.wide.u32 	%rd18, %r106, 8;
	add.s64 	%rd19, %rd2, %rd18;
	ld.global.f64 	%fd24, [%rd19];
	fma.rn.f64 	%fd285, %fd23, %fd24, %fd285;
	add.s32 	%r273, %r273, %r2;
	setp.lt.u32 	%p7, %r273, %r100;
	@%p7 bra 	$L__BB1_10;
$L__BB1_11:
	setp.lt.u32 	%p8, %r2, 2;
	st.shared.f64 	[%r6], %fd285;
	bar.sync 	0;
	@%p8 bra 	$L__BB1_16;
	mov.u32 	%r274, %r2;
$L__BB1_13:
	shr.u32 	%r16, %r274, 1;
	setp.ge.u32 	%p9, %r1, %r16;
	@%p9 bra 	$L__BB1_15;
	shl.b32 	%r107, %r16, 3;
	add.s32 	%r108, %r6, %r107;
	ld.shared.f64 	%fd25, [%r108];
	ld.shared.f64 	%fd26, [%r6];
	add.f64 	%fd27, %fd25, %fd26;
	st.shared.f64 	[%r6], %fd27;
$L__BB1_15:
	bar.sync 	0;
	setp.gt.u32 	%p10, %r274, 3;
	mov.u32 	%r274, %r16;
	@%p10 bra 	$L__BB1_13;
$L__BB1_16:
	mul.wide.u32 	%rd20, %r272, 8;
	add.s64 	%rd21, %rd3, %rd20;
	ld.global.f64 	%fd4, [%rd21];
	abs.f64 	%fd28, %fd4;
	setp.leu.f64 	%p11, %fd28, 0d3C32725DD1D243AC;
	@%p11 bra 	$L__BB1_22;
	setp.ne.s32 	%p12, %r1, 0;
	ld.shared.f64 	%fd29, [shared_mem];
	div.rn.f64 	%fd5, %fd29, %fd4;
	@%p12 bra 	$L__BB1_19;
	add.s32 	%r109, %r272, %r9;
	mul.wide.u32 	%rd22, %r109, 8;
	add.s64 	%rd23, %rd4, %rd22;
	st.global.f64 	[%rd23], %fd5;
$L__BB1_19:
	setp.ge.u32 	%p13, %r1, %r100;
	@%p13 bra 	$L__BB1_22;
	mul.lo.s32 	%r17, %r272, %r100;
	mov.u32 	%r275, %r1;
$L__BB1_21:
	add.s32 	%r110, %r275, %r17;
	mul.wide.u32 	%rd24, %r110, 8;
	add.s64 	%rd25, %rd2, %rd24;
	ld.global.f64 	%fd30, [%rd25];
	mul.f64 	%fd31, %fd5, %fd30;
	add.s32 	%r111, %r275, %r8;
	mul.wide.u32 	%rd26, %r111, 8;
	add.s64 	%rd27, %rd2, %rd26;
	ld.global.f64 	%fd32, [%rd27];
	sub.f64 	%fd33, %fd32, %fd31;
	st.global.f64 	[%rd27], %fd33;
	add.s32 	%r275, %r275, %r2;
	setp.lt.u32 	%p14, %r275, %r100;
	@%p14 bra 	$L__BB1_21;
$L__BB1_22:
	bar.sync 	0;
	add.s32 	%r272, %r272, 1;
	setp.eq.s32 	%p15, %r272, %r271;
	@%p15 bra 	$L__BB1_23;
	bra.uni 	$L__BB1_8;
$L__BB1_23:
	setp.ge.u32 	%p16, %r1, %r100;
	mov.f64 	%fd287, 0d0000000000000000;
	@%p16 bra 	$L__BB1_26;
	mul.lo.s32 	%r10, %r271, %r100;
	mov.f64 	%fd287, 0d0000000000000000;
	mov.u32 	%r276, %r1;
$L__BB1_25:
	add.s32 	%r112, %r276, %r10;
	mul.wide.u32 	%rd28, %r112, 8;
	add.s64 	%rd29, %rd2, %rd28;
	ld.global.f64 	%fd36, [%rd29];
	fma.rn.f64 	%fd287, %fd36, %fd36, %fd287;
	add.s32 	%r276, %r276, %r2;
	setp.lt.u32 	%p17, %r276, %r100;
	@%p17 bra 	$L__BB1_25;
$L__BB1_26:
	setp.lt.u32 	%p18, %r2, 2;
	st.shared.f64 	[%r6], %fd287;
	bar.sync 	0;
	@%p18 bra 	$L__BB1_31;
	mov.u32 	%r277, %r2;
$L__BB1_28:
	shr.u32 	%r24, %r277, 1;
	setp.ge.u32 	%p19, %r1, %r24;
	@%p19 bra 	$L__BB1_30;
	shl.b32 	%r113, %r24, 3;
	add.s32 	%r114, %r6, %r113;
	ld.shared.f64 	%fd37, [%r114];
	ld.shared.f64 	%fd38, [%r6];
	add.f64 	%fd39, %fd37, %fd38;
	st.shared.f64 	[%r6], %fd39;
$L__BB1_30:
	bar.sync 	0;
	setp.gt.u32 	%p20, %r277, 3;
	mov.u32 	%r277, %r24;
	@%p20 bra 	$L__BB1_28;
$L__BB1_31:
	setp.ne.s32 	%p21, %r1, 0;
	@%p21 bra 	$L__BB1_33;
	ld.shared.f64 	%fd40, [shared_mem];
	mul.wide.u32 	%rd30, %r271, 8;
	add.s64 	%rd31, %rd3, %rd30;
	st.global.f64 	[%rd31], %fd40;
	mad.lo.s32 	%r115, %r271, %r99, %r271;
	mul.wide.u32 	%rd32, %r115, 8;
	add.s64 	%rd33, %rd4, %rd32;
	mov.b64 	%rd34, 4607182418800017408;
	st.global.u64 	[%rd33], %rd34;
$L__BB1_33:
	bar.sync 	0;
	add.s32 	%r271, %r271, 1;
	setp.ne.s32 	%p22, %r271, %r99;
	@%p22 bra 	$L__BB1_6;
$L__BB1_34:
	mul.lo.s32 	%r116, %r99, %r99;
	shl.b32 	%r26, %r116, 1;
	setp.lt.s32 	%p23, %r26, 1;
	setp.lt.u32 	%p24, %r99, 2;
	or.pred  	%p25, %p23, %p24;
	@%p25 bra 	$L__BB1_102;
	add.s32 	%r27, %r99, -2;
	mov.b32 	%r279, 0;
	mov.b32 	%r278, 1;
$L__BB1_36:
	add.s32 	%r30, %r278, -1;
	setp.lt.s32 	%p26, %r30, 0;
	mul.wide.u32 	%rd35, %r278, 8;
	add.s64 	%rd5, %rd3, %rd35;
	@%p26 bra 	$L__BB1_68;
	mul.lo.s32 	%r31, %r278, %r99;
	mul.lo.s32 	%r32, %r278, %r100;
	mov.b32 	%r280, 0;
	mov.b16 	%rs15, 0;
	cvt.u16.u32 	%rs9, %r278;
	mov.u16 	%rs16, %rs15;
	mov.u32 	%r281, %r30;
$L__BB1_38:
	add.s32 	%r120, %r281, %r31;
	mul.wide.u32 	%rd36, %r120, 8;
	add.s64 	%rd6, %rd4, %rd36;
	ld.global.f64 	%fd9, [%rd6];
	abs.f64 	%fd41, %fd9;
	setp.leu.f64 	%p27, %fd41, %fd19;
	@%p27 bra 	$L__BB1_67;
	setp.ge.u32 	%p28, %r1, %r100;
	mov.f64 	%fd42, 0d3FE0000000000000;
	copysign.f64 	%fd43, %fd9, %fd42;
	add.rz.f64 	%fd44, %fd9, %fd43;
	cvt.rzi.f64.f64 	%fd10, %fd44;
	@%p28 bra 	$L__BB1_43;
	add.s32 	%r283, %r1, %r32;
	mul.lo.s32 	%r36, %r281, %r100;
	add.s32 	%r282, %r1, %r36;
	mov.u32 	%r284, %r1;
$L__BB1_41:
	mul.wide.u32 	%rd37, %r282, 8;
	add.s64 	%rd38, %rd1, %rd37;
	ld.global.f64 	%fd45, [%rd38];
	mul.f64 	%fd46, %fd10, %fd45;
	mul.wide.u32 	%rd39, %r283, 8;
	add.s64 	%rd40, %rd1, %rd39;
	ld.global.f64 	%fd47, [%rd40];
	sub.f64 	%fd48, %fd47, %fd46;
	st.global.f64 	[%rd40], %fd48;
	add.s32 	%r284, %r284, %r2;
	add.s32 	%r283, %r283, %r2;
	add.s32 	%r282, %r282, %r2;
	setp.lt.u32 	%p29, %r284, %r100;
	mov.u32 	%r285, %r1;
	@%p29 bra 	$L__BB1_41;
$L__BB1_42:
	add.s32 	%r121, %r285, %r36;
	mul.wide.u32 	%rd41, %r121, 8;
	add.s64 	%rd42, %rd2, %rd41;
	ld.global.f64 	%fd49, [%rd42];
	mul.f64 	%fd50, %fd10, %fd49;
	add.s32 	%r122, %r285, %r32;
	mul.wide.u32 	%rd43, %r122, 8;
	add.s64 	%rd44, %rd2, %rd43;
	ld.global.f64 	%fd51, [%rd44];
	sub.f64 	%fd52, %fd51, %fd50;
	st.global.f64 	[%rd44], %fd52;
	add.s32 	%r285, %r285, %r2;
	setp.lt.u32 	%p30, %r285, %r100;
	@%p30 bra 	$L__BB1_42;
$L__BB1_43:
	setp.ne.s32 	%p31, %r1, 0;
	bar.sync 	0;
	@%p31 bra 	$L__BB1_56;
	sub.f64 	%fd53, %fd9, %fd10;
	st.global.f64 	[%rd6], %fd53;
	setp.eq.s32 	%p32, %r281, 0;
	@%p32 bra 	$L__BB1_56;
	mul.lo.s32 	%r46, %r281, %r99;
	sub.s32 	%r124, %r278, %r280;
	add.s32 	%r125, %r124, -2;
	setp.lt.u32 	%p33, %r125, 7;
	mov.b32 	%r288, 0;
	@%p33 bra 	$L__BB1_48;
	and.b32  	%r288, %r281, 2147483640;
	mov.b32 	%r286, 0;
$L__BB1_47:
	.pragma "nounroll";
	add.s32 	%r127, %r286, %r46;
	mul.wide.u32 	%rd45, %r127, 8;
	add.s64 	%rd46, %rd4, %rd45;
	ld.global.f64 	%fd54, [%rd46];
	mul.f64 	%fd55, %fd10, %fd54;
	add.s32 	%r128, %r286, %r31;
	mul.wide.u32 	%rd47, %r128, 8;
	add.s64 	%rd48, %rd4, %rd47;
	ld.global.f64 	%fd56, [%rd48];
	sub.f64 	%fd57, %fd56, %fd55;
	st.global.f64 	[%rd48], %fd57;
	add.s32 	%r129, %r127, 1;
	mul.wide.u32 	%rd49, %r129, 8;
	add.s64 	%rd50, %rd4, %rd49;
	ld.global.f64 	%fd58, [%rd50];
	mul.f64 	%fd59, %fd10, %fd58;
	add.s32 	%r130, %r128, 1;
	mul.wide.u32 	%rd51, %r130, 8;
	add.s64 	%rd52, %rd4, %rd51;
	ld.global.f64 	%fd60, [%rd52];
	sub.f64 	%fd61, %fd60, %fd59;
	st.global.f64 	[%rd52], %fd61;
	add.s32 	%r131, %r127, 2;
	mul.wide.u32 	%rd53, %r131, 8;
	add.s64 	%rd54, %rd4, %rd53;
	ld.global.f64 	%fd62, [%rd54];
	mul.f64 	%fd63, %fd10, %fd62;
	add.s32 	%r132, %r128, 2;
	mul.wide.u32 	%rd55, %r132, 8;
	add.s64 	%rd56, %rd4, %rd55;
	ld.global.f64 	%fd64, [%rd56];
	sub.f64 	%fd65, %fd64, %fd63;
	st.global.f64 	[%rd56], %fd65;
	add.s32 	%r133, %r127, 3;
	mul.wide.u32 	%rd57, %r133, 8;
	add.s64 	%rd58, %rd4, %rd57;
	ld.global.f64 	%fd66, [%rd58];
	mul.f64 	%fd67, %fd10, %fd66;
	add.s32 	%r134, %r128, 3;
	mul.wide.u32 	%rd59, %r134, 8;
	add.s64 	%rd60, %rd4, %rd59;
	ld.global.f64 	%fd68, [%rd60];
	sub.f64 	%fd69, %fd68, %fd67;
	st.global.f64 	[%rd60], %fd69;
	add.s32 	%r135, %r127, 4;
	mul.wide.u32 	%rd61, %r135, 8;
	add.s64 	%rd62, %rd4, %rd61;
	ld.global.f64 	%fd70, [%rd62];
	mul.f64 	%fd71, %fd10, %fd70;
	add.s32 	%r136, %r128, 4;
	mul.wide.u32 	%rd63, %r136, 8;
	add.s64 	%rd64, %rd4, %rd63;
	ld.global.f64 	%fd72, [%rd64];
	sub.f64 	%fd73, %fd72, %fd71;
	st.global.f64 	[%rd64], %fd73;
	add.s32 	%r137, %r127, 5;
	mul.wide.u32 	%rd65, %r137, 8;
	add.s64 	%rd66, %rd4, %rd65;
	ld.global.f64 	%fd74, [%rd66];
	mul.f64 	%fd75, %fd10, %fd74;
	add.s32 	%r138, %r128, 5;
	mul.wide.u32 	%rd67, %r138, 8;
	add.s64 	%rd68, %rd4, %rd67;
	ld.global.f64 	%fd76, [%rd68];
	sub.f64 	%fd77, %fd76, %fd75;
	st.global.f64 	[%rd68], %fd77;
	add.s32 	%r139, %r127, 6;
	mul.wide.u32 	%rd69, %r139, 8;
	add.s64 	%rd70, %rd4, %rd69;
	ld.global.f64 	%fd78, [%rd70];
	mul.f64 	%fd79, %fd10, %fd78;
	add.s32 	%r140, %r128, 6;
	mul.wide.u32 	%rd71, %r140, 8;
	add.s64 	%rd72, %rd4, %rd71;
	ld.global.f64 	%fd80, [%rd72];
	sub.f64 	%fd81, %fd80, %fd79;
	st.global.f64 	[%rd72], %fd81;
	add.s32 	%r141, %r127, 7;
	mul.wide.u32 	%rd73, %r141, 8;
	add.s64 	%rd74, %rd4, %rd73;
	ld.global.f64 	%fd82, [%rd74];
	mul.f64 	%fd83, %fd10, %fd82;
	add.s32 	%r142, %r128, 7;
	mul.wide.u32 	%rd75, %r142, 8;
	add.s64 	%rd76, %rd4, %rd75;
	ld.global.f64 	%fd84, [%rd76];
	sub.f64 	%fd85, %fd84, %fd83;
	st.global.f64 	[%rd76], %fd85;
	add.s32 	%r286, %r286, 8;
	setp.ne.s32 	%p34, %r286, %r288;
	@%p34 bra 	$L__BB1_47;
$L__BB1_48:
	and.b32  	%r143, %r281, 7;
	setp.eq.s32 	%p35, %r143, 0;
	@%p35 bra 	$L__BB1_56;
	not.b16 	%rs8, %rs16;
	add.s16 	%rs10, %rs8, %rs9;
	cvt.u32.u16 	%r144, %rs10;
	and.b32  	%r51, %r144, 7;
	add.s32 	%r145, %r51, -1;
	setp.lt.u32 	%p36, %r145, 3;
	@%p36 bra 	$L__BB1_51;
	add.s32 	%r146, %r288, %r46;
	mul.wide.u32 	%rd77, %r146, 8;
	add.s64 	%rd78, %rd4, %rd77;
	ld.global.f64 	%fd86, [%rd78];
	mul.f64 	%fd87, %fd10, %fd86;
	add.s32 	%r147, %r288, %r31;
	mul.wide.u32 	%rd79, %r147, 8;
	add.s64 	%rd80, %rd4, %rd79;
	ld.global.f64 	%fd88, [%rd80];
	sub.f64 	%fd89, %fd88, %fd87;
	st.global.f64 	[%rd80], %fd89;
	add.s32 	%r148, %r146, 1;
	mul.wide.u32 	%rd81, %r148, 8;
	add.s64 	%rd82, %rd4, %rd81;
	ld.global.f64 	%fd90, [%rd82];
	mul.f64 	%fd91, %fd10, %fd90;
	add.s32 	%r149, %r147, 1;
	mul.wide.u32 	%rd83, %r149, 8;
	add.s64 	%rd84, %rd4, %rd83;
	ld.global.f64 	%fd92, [%rd84];
	sub.f64 	%fd93, %fd92, %fd91;
	st.global.f64 	[%rd84], %fd93;
	add.s32 	%r150, %r146, 2;
	mul.wide.u32 	%rd85, %r150, 8;
	add.s64 	%rd86, %rd4, %rd85;
	ld.global.f64 	%fd94, [%rd86];
	mul.f64 	%fd95, %fd10, %fd94;
	add.s32 	%r151, %r147, 2;
	mul.wide.u32 	%rd87, %r151, 8;
	add.s64 	%rd88, %rd4, %rd87;
	ld.global.f64 	%fd96, [%rd88];
	sub.f64 	%fd97, %fd96, %fd95;
	st.global.f64 	[%rd88], %fd97;
	add.s32 	%r152, %r146, 3;
	mul.wide.u32 	%rd89, %r152, 8;
	add.s64 	%rd90, %rd4, %rd89;
	ld.global.f64 	%fd98, [%rd90];
	mul.f64 	%fd99, %fd10, %fd98;
	add.s32 	%r153, %r147, 3;
	mul.wide.u32 	%rd91, %r153, 8;
	add.s64 	%rd92, %rd4, %rd91;
	ld.global.f64 	%fd100, [%rd92];
	sub.f64 	%fd101, %fd100, %fd99;
	st.global.f64 	[%rd92], %fd101;
	add.s32 	%r288, %r288, 4;
$L__BB1_51:
	and.b32  	%r154, %r51, 3;
	setp.eq.s32 	%p37, %r154, 0;
	@%p37 bra 	$L__BB1_56;
	xor.b16  	%rs11, %rs15, 3;
	cvt.u16.u32 	%rs12, %r278;
	add.s16 	%rs3, %rs11, %rs12;
	and.b16  	%rs13, %rs3, 3;
	setp.eq.s16 	%p38, %rs13, 1;
	@%p38 bra 	$L__BB1_54;
	add.s32 	%r155, %r288, %r46;
	mul.wide.u32 	%rd93, %r155, 8;
	add.s64 	%rd94, %rd4, %rd93;
	ld.global.f64 	%fd102, [%rd94];
	mul.f64 	%fd103, %fd10, %fd102;
	add.s32 	%r156, %r288, %r31;
	mul.wide.u32 	%rd95, %r156, 8;
	add.s64 	%rd96, %rd4, %rd95;
	ld.global.f64 	%fd104, [%rd96];
	sub.f64 	%fd105, %fd104, %fd103;
	st.global.f64 	[%rd96], %fd105;
	add.s32 	%r157, %r155, 1;
	mul.wide.u32 	%rd97, %r157, 8;
	add.s64 	%rd98, %rd4, %rd97;
	ld.global.f64 	%fd106, [%rd98];
	mul.f64 	%fd107, %fd10, %fd106;
	add.s32 	%r158, %r156, 1;
	mul.wide.u32 	%rd99, %r158, 8;
	add.s64 	%rd100, %rd4, %rd99;
	ld.global.f64 	%fd108, [%rd100];
	sub.f64 	%fd109, %fd108, %fd107;
	st.global.f64 	[%rd100], %fd109;
	add.s32 	%r288, %r288, 2;
$L__BB1_54:
	and.b16  	%rs14, %rs3, 1;
	setp.eq.b16 	%p39, %rs14, 1;
	not.pred 	%p40, %p39;
	@%p40 bra 	$L__BB1_56;
	add.s32 	%r159, %r288, %r46;
	mul.wide.u32 	%rd101, %r159, 8;
	add.s64 	%rd102, %rd4, %rd101;
	ld.global.f64 	%fd110, [%rd102];
	mul.f64 	%fd111, %fd10, %fd110;
	add.s32 	%r160, %r288, %r31;
	mul.wide.u32 	%rd103, %r160, 8;
	add.s64 	%rd104, %rd4, %rd103;
	ld.global.f64 	%fd112, [%rd104];
	sub.f64 	%fd113, %fd112, %fd111;
	st.global.f64 	[%rd104], %fd113;
$L__BB1_56:
	bar.sync 	0;
	mov.f64 	%fd289, 0d0000000000000000;
	@%p28 bra 	$L__BB1_59;
	mov.f64 	%fd289, 0d0000000000000000;
	mov.u32 	%r290, %r1;
$L__BB1_58:
	add.s32 	%r161, %r290, %r32;
	mul.wide.u32 	%rd105, %r161, 8;
	add.s64 	%rd106, %rd2, %rd105;
	ld.global.f64 	%fd116, [%rd106];
	fma.rn.f64 	%fd289, %fd116, %fd116, %fd289;
	add.s32 	%r290, %r290, %r2;
	setp.lt.u32 	%p42, %r290, %r100;
	@%p42 bra 	$L__BB1_58;
$L__BB1_59:
	setp.lt.u32 	%p43, %r2, 2;
	st.shared.f64 	[%r6], %fd289;
	bar.sync 	0;
	@%p43 bra 	$L__BB1_64;
	mov.u32 	%r291, %r2;
$L__BB1_61:
	shr.u32 	%r59, %r291, 1;
	setp.ge.u32 	%p44, %r1, %r59;
	@%p44 bra 	$L__BB1_63;
	shl.b32 	%r162, %r59, 3;
	add.s32 	%r163, %r6, %r162;
	ld.shared.f64 	%fd117, [%r163];
	ld.shared.f64 	%fd118, [%r6];
	add.f64 	%fd119, %fd117, %fd118;
	st.shared.f64 	[%r6], %fd119;
$L__BB1_63:
	bar.sync 	0;
	setp.gt.u32 	%p45, %r291, 3;
	mov.u32 	%r291, %r59;
	@%p45 bra 	$L__BB1_61;
$L__BB1_64:
	setp.ne.s32 	%p46, %r1, 0;
	@%p46 bra 	$L__BB1_66;
	ld.shared.f64 	%fd120, [shared_mem];
	st.global.f64 	[%rd5], %fd120;
$L__BB1_66:
	bar.sync 	0;
$L__BB1_67:
	add.s32 	%r60, %r281, -1;
	setp.gt.s32 	%p47, %r281, 0;
	add.s32 	%r280, %r280, 1;
	add.s16 	%rs16, %rs16, 1;
	add.s16 	%rs15, %rs15, 1;
	mov.u32 	%r281, %r60;
	@%p47 bra 	$L__BB1_38;
$L__BB1_68:
	mul.lo.s32 	%r62, %r278, %r99;
	add.s32 	%r165, %r62, %r30;
	mul.wide.u32 	%rd107, %r165, 8;
	add.s64 	%rd7, %rd4, %rd107;
	ld.global.f64 	%fd14, [%rd7];
	ld.global.f64 	%fd15, [%rd5];
	mul.wide.u32 	%rd108, %r30, 8;
	add.s64 	%rd8, %rd3, %rd108;
	ld.global.f64 	%fd16, [%rd8];
	mul.f64 	%fd17, %fd14, %fd14;
	sub.f64 	%fd121, %fd18, %fd17;
	mul.f64 	%fd122, %fd121, %fd16;
	setp.geu.f64 	%p48, %fd15, %fd122;
	mov.b32 	%r302, 1;
	@%p48 bra 	$L__BB1_101;
	setp.ge.u32 	%p49, %r1, %r100;
	@%p49 bra 	$L__BB1_73;
	mul.lo.s32 	%r63, %r30, %r100;
	mov.u32 	%r292, %r1;
$L__BB1_71:
	add.s32 	%r166, %r292, %r63;
	mul.wide.u32 	%rd109, %r166, 8;
	add.s64 	%rd110, %rd1, %rd109;
	ld.global.f64 	%fd123, [%rd110];
	add.s32 	%r167, %r166, %r100;
	mul.wide.u32 	%rd111, %r167, 8;
	add.s64 	%rd112, %rd1, %rd111;
	ld.global.f64 	%fd124, [%rd112];
	st.global.f64 	[%rd110], %fd124;
	st.global.f64 	[%rd112], %fd123;
	add.s32 	%r292, %r292, %r2;
	setp.lt.u32 	%p50, %r292, %r100;
	mov.u32 	%r293, %r1;
	@%p50 bra 	$L__BB1_71;
$L__BB1_72:
	add.s32 	%r168, %r293, %r63;
	mul.wide.u32 	%rd113, %r168, 8;
	add.s64 	%rd114, %rd2, %rd113;
	ld.global.f64 	%fd125, [%rd114];
	add.s32 	%r169, %r168, %r100;
	mul.wide.u32 	%rd115, %r169, 8;
	add.s64 	%rd116, %rd2, %rd115;
	ld.global.f64 	%fd126, [%rd116];
	st.global.f64 	[%rd114], %fd126;
	st.global.f64 	[%rd116], %fd125;
	add.s32 	%r293, %r293, %r2;
	setp.lt.u32 	%p51, %r293, %r100;
	@%p51 bra 	$L__BB1_72;
$L__BB1_73:
	setp.ne.s32 	%p52, %r1, 0;
	bar.sync 	0;
	@%p52 bra 	$L__BB1_100;
	fma.rn.f64 	%fd127, %fd16, %fd17, %fd15;
	st.global.f64 	[%rd8], %fd127;
	mul.f64 	%fd128, %fd16, %fd15;
	div.rn.f64 	%fd129, %fd128, %fd127;
	st.global.f64 	[%rd5], %fd129;
	mul.f64 	%fd130, %fd16, %fd14;
	div.rn.f64 	%fd131, %fd130, %fd127;
	st.global.f64 	[%rd7], %fd131;
	setp.eq.s32 	%p53, %r30, 0;
	@%p53 bra 	$L__BB1_88;
	sub.s32 	%r68, %r62, %r99;
	add.s32 	%r171, %r278, -2;
	and.b32  	%r69, %r30, 15;
	setp.lt.u32 	%p54, %r171, 15;
	mov.b32 	%r294, 0;
	@%p54 bra 	$L__BB1_78;
	and.b32  	%r294, %r30, -16;
	mov.b32 	%r297, 0;
$L__BB1_77:
	.pragma "nounroll";
	add.s32 	%r173, %r297, %r68;
	mul.wide.u32 	%rd117, %r173, 8;
	add.s64 	%rd118, %rd4, %rd117;
	ld.global.f64 	%fd132, [%rd118];
	add.s32 	%r174, %r297, %r62;
	mul.wide.u32 	%rd119, %r174, 8;
	add.s64 	%rd120, %rd4, %rd119;
	ld.global.f64 	%fd133, [%rd120];
	st.global.f64 	[%rd118], %fd133;
	st.global.f64 	[%rd120], %fd132;
	add.s32 	%r175, %r173, 1;
	mul.wide.u32 	%rd121, %r175, 8;
	add.s64 	%rd122, %rd4, %rd121;
	ld.global.f64 	%fd134, [%rd122];
	add.s32 	%r176, %r174, 1;
	mul.wide.u32 	%rd123, %r176, 8;
	add.s64 	%rd124, %rd4, %rd123;
	ld.global.f64 	%fd135, [%rd124];
	st.global.f64 	[%rd122], %fd135;
	st.global.f64 	[%rd124], %fd134;
	add.s32 	%r177, %r173, 2;
	mul.wide.u32 	%rd125, %r177, 8;
	add.s64 	%rd126, %rd4, %rd125;
	ld.global.f64 	%fd136, [%rd126];
	add.s32 	%r178, %r174, 2;
	mul.wide.u32 	%rd127, %r178, 8;
	add.s64 	%rd128, %rd4, %rd127;
	ld.global.f64 	%fd137, [%rd128];
	st.global.f64 	[%rd126], %fd137;
	st.global.f64 	[%rd128], %fd136;
	add.s32 	%r179, %r173, 3;
	mul.wide.u32 	%rd129, %r179, 8;
	add.s64 	%rd130, %rd4, %rd129;
	ld.global.f64 	%fd138, [%rd130];
	add.s32 	%r180, %r174, 3;
	mul.wide.u32 	%rd131, %r180, 8;
	add.s64 	%rd132, %rd4, %rd131;
	ld.global.f64 	%fd139, [%rd132];
	st.global.f64 	[%rd130], %fd139;
	st.global.f64 	[%rd132], %fd138;
	add.s32 	%r181, %r173, 4;
	mul.wide.u32 	%rd133, %r181, 8;
	add.s64 	%rd134, %rd4, %rd133;
	ld.global.f64 	%fd140, [%rd134];
	add.s32 	%r182, %r174, 4;
	mul.wide.u32 	%rd135, %r182, 8;
	add.s64 	%rd136, %rd4, %rd135;
	ld.global.f64 	%fd141, [%rd136];
	st.global.f64 	[%rd134], %fd141;
	st.global.f64 	[%rd136], %fd140;
	add.s32 	%r183, %r173, 5;
	mul.wide.u32 	%rd137, %r183, 8;
	add.s64 	%rd138, %rd4, %rd137;
	ld.global.f64 	%fd142, [%rd138];
	add.s32 	%r184, %r174, 5;
	mul.wide.u32 	%rd139, %r184, 8;
	add.s64 	%rd140, %rd4, %rd139;
	ld.global.f64 	%fd143, [%rd140];
	st.global.f64 	[%rd138], %fd143;
	st.global.f64 	[%rd140], %fd142;
	add.s32 	%r185, %r173, 6;
	mul.wide.u32 	%rd141, %r185, 8;
	add.s64 	%rd142, %rd4, %rd141;
	ld.global.f64 	%fd144, [%rd142];
	add.s32 	%r186, %r174, 6;
	mul.wide.u32 	%rd143, %r186, 8;
	add.s64 	%rd144, %rd4, %rd143;
	ld.global.f64 	%fd145, [%rd144];
	st.global.f64 	[%rd142], %fd145;
	st.global.f64 	[%rd144], %fd144;
	add.s32 	%r187, %r173, 7;
	mul.wide.u32 	%rd145, %r187, 8;
	add.s64 	%rd146, %rd4, %rd145;
	ld.global.f64 	%fd146, [%rd146];
	add.s32 	%r188, %r174, 7;
	mul.wide.u32 	%rd147, %r188, 8;
	add.s64 	%rd148, %rd4, %rd147;
	ld.global.f64 	%fd147, [%rd148];
	st.global.f64 	[%rd146], %fd147;
	st.global.f64 	[%rd148], %fd146;
	add.s32 	%r189, %r173, 8;
	mul.wide.u32 	%rd149, %r189, 8;
	add.s64 	%rd150, %rd4, %rd149;
	ld.global.f64 	%fd148, [%rd150];
	add.s32 	%r190, %r174, 8;
	mul.wide.u32 	%rd151, %r190, 8;
	add.s64 	%rd152, %rd4, %rd151;
	ld.global.f64 	%fd149, [%rd152];
	st.global.f64 	[%rd150], %fd149;
	st.global.f64 	[%rd152], %fd148;
	add.s32 	%r191, %r173, 9;
	mul.wide.u32 	%rd153, %r191, 8;
	add.s64 	%rd154, %rd4, %rd153;
	ld.global.f64 	%fd150, [%rd154];
	add.s32 	%r192, %r174, 9;
	mul.wide.u32 	%rd155, %r192, 8;
	add.s64 	%rd156, %rd4, %rd155;
	ld.global.f64 	%fd151, [%rd156];
	st.global.f64 	[%rd154], %fd151;
	st.global.f64 	[%rd156], %fd150;
	add.s32 	%r193, %r173, 10;
	mul.wide.u32 	%rd157, %r193, 8;
	add.s64 	%rd158, %rd4, %rd157;
	ld.global.f64 	%fd152, [%rd158];
	add.s32 	%r194, %r174, 10;
	mul.wide.u32 	%rd159, %r194, 8;
	add.s64 	%rd160, %rd4, %rd159;
	ld.global.f64 	%fd153, [%rd160];
	st.global.f64 	[%rd158], %fd153;
	st.global.f64 	[%rd160], %fd152;
	add.s32 	%r195, %r173, 11;
	mul.wide.u32 	%rd161, %r195, 8;
	add.s64 	%rd162, %rd4, %rd161;
	ld.global.f64 	%fd154, [%rd162];
	add.s32 	%r196, %r174, 11;
	mul.wide.u32 	%rd163, %r196, 8;
	add.s64 	%rd164, %rd4, %rd163;
	ld.global.f64 	%fd155, [%rd164];
	st.global.f64 	[%rd162], %fd155;
	st.global.f64 	[%rd164], %fd154;
	add.s32 	%r197, %r173, 12;
	mul.wide.u32 	%rd165, %r197, 8;
	add.s64 	%rd166, %rd4, %rd165;
	ld.global.f64 	%fd156, [%rd166];
	add.s32 	%r198, %r174, 12;
	mul.wide.u32 	%rd167, %r198, 8;
	add.s64 	%rd168, %rd4, %rd167;
	ld.global.f64 	%fd157, [%rd168];
	st.global.f64 	[%rd166], %fd157;
	st.global.f64 	[%rd168], %fd156;
	add.s32 	%r199, %r173, 13;
	mul.wide.u32 	%rd169, %r199, 8;
	add.s64 	%rd170, %rd4, %rd169;
	ld.global.f64 	%fd158, [%rd170];
	add.s32 	%r200, %r174, 13;
	mul.wide.u32 	%rd171, %r200, 8;
	add.s64 	%rd172, %rd4, %rd171;
	ld.global.f64 	%fd159, [%rd172];
	st.global.f64 	[%rd170], %fd159;
	st.global.f64 	[%rd172], %fd158;
	add.s32 	%r201, %r173, 14;
	mul.wide.u32 	%rd173, %r201, 8;
	add.s64 	%rd174, %rd4, %rd173;
	ld.global.f64 	%fd160, [%rd174];
	add.s32 	%r202, %r174, 14;
	mul.wide.u32 	%rd175, %r202, 8;
	add.s64 	%rd176, %rd4, %rd175;
	ld.global.f64 	%fd161, [%rd176];
	st.global.f64 	[%rd174], %fd161;
	st.global.f64 	[%rd176], %fd160;
	add.s32 	%r203, %r173, 15;
	mul.wide.u32 	%rd177, %r203, 8;
	add.s64 	%rd178, %rd4, %rd177;
	ld.global.f64 	%fd162, [%rd178];
	add.s32 	%r204, %r174, 15;
	mul.wide.u32 	%rd179, %r204, 8;
	add.s64 	%rd180, %rd4, %rd179;
	ld.global.f64 	%fd163, [%rd180];
	st.global.f64 	[%rd178], %fd163;
	st.global.f64 	[%rd180], %fd162;
	add.s32 	%r297, %r297, 16;
	setp.eq.s32 	%p55, %r297, %r294;
	@%p55 bra 	$L__BB1_78;
	bra.uni 	$L__BB1_77;
$L__BB1_78:
	setp.eq.s32 	%p56, %r69, 0;
	@%p56 bra 	$L__BB1_88;
	and.b32  	%r72, %r30, 7;
	setp.lt.u32 	%p57, %r69, 8;
	@%p57 bra 	$L__BB1_81;
	add.s32 	%r205, %r294, %r68;
	mul.wide.u32 	%rd181, %r205, 8;
	add.s64 	%rd182, %rd4, %rd181;
	ld.global.f64 	%fd164, [%rd182];
	add.s32 	%r206, %r294, %r62;
	mul.wide.u32 	%rd183, %r206, 8;
	add.s64 	%rd184, %rd4, %rd183;
	ld.global.f64 	%fd165, [%rd184];
	st.global.f64 	[%rd182], %fd165;
	st.global.f64 	[%rd184], %fd164;
	add.s32 	%r207, %r205, 1;
	mul.wide.u32 	%rd185, %r207, 8;
	add.s64 	%rd186, %rd4, %rd185;
	ld.global.f64 	%fd166, [%rd186];
	add.s32 	%r208, %r206, 1;
	mul.wide.u32 	%rd187, %r208, 8;
	add.s64 	%rd188, %rd4, %rd187;
	ld.global.f64 	%fd167, [%rd188];
	st.global.f64 	[%rd186], %fd167;
	st.global.f64 	[%rd188], %fd166;
	add.s32 	%r209, %r205, 2;
	mul.wide.u32 	%rd189, %r209, 8;
	add.s64 	%rd190, %rd4, %rd189;
	ld.global.f64 	%fd168, [%rd190];
	add.s32 	%r210, %r206, 2;
	mul.wide.u32 	%rd191, %r210, 8;
	add.s64 	%rd192, %rd4, %rd191;
	ld.global.f64 	%fd169, [%rd192];
	st.global.f64 	[%rd190], %fd169;
	st.global.f64 	[%rd192], %fd168;
	add.s32 	%r211, %r205, 3;
	mul.wide.u32 	%rd193, %r211, 8;
	add.s64 	%rd194, %rd4, %rd193;
	ld.global.f64 	%fd170, [%rd194];
	add.s32 	%r212, %r206, 3;
	mul.wide.u32 	%rd195, %r212, 8;
	add.s64 	%rd196, %rd4, %rd195;
	ld.global.f64 	%fd171, [%rd196];
	st.global.f64 	[%rd194], %fd171;
	st.global.f64 	[%rd196], %fd170;
	add.s32 	%r213, %r205, 4;
	mul.wide.u32 	%rd197, %r213, 8;
	add.s64 	%rd198, %rd4, %rd197;
	ld.global.f64 	%fd172, [%rd198];
	add.s32 	%r214, %r206, 4;
	mul.wide.u32 	%rd199, %r214, 8;
	add.s64 	%rd200, %rd4, %rd199;
	ld.global.f64 	%fd173, [%rd200];
	st.global.f64 	[%rd198], %fd173;
	st.global.f64 	[%rd200], %fd172;
	add.s32 	%r215, %r205, 5;
	mul.wide.u32 	%rd201, %r215, 8;
	add.s64 	%rd202, %rd4, %rd201;
	ld.global.f64 	%fd174, [%rd202];
	add.s32 	%r216, %r206, 5;
	mul.wide.u32 	%rd203, %r216, 8;
	add.s64 	%rd204, %rd4, %rd203;
	ld.global.f64 	%fd175, [%rd204];
	st.global.f64 	[%rd202], %fd175;
	st.global.f64 	[%rd204], %fd174;
	add.s32 	%r217, %r205, 6;
	mul.wide.u32 	%rd205, %r217, 8;
	add.s64 	%rd206, %rd4, %rd205;
	ld.global.f64 	%fd176, [%rd206];
	add.s32 	%r218, %r206, 6;
	mul.wide.u32 	%rd207, %r218, 8;
	add.s64 	%rd208, %rd4, %rd207;
	ld.global.f64 	%fd177, [%rd208];
	st.global.f64 	[%rd206], %fd177;
	st.global.f64 	[%rd208], %fd176;
	add.s32 	%r219, %r205, 7;
	mul.wide.u32 	%rd209, %r219, 8;
	add.s64 	%rd210, %rd4, %rd209;
	ld.global.f64 	%fd178, [%rd210];
	add.s32 	%r220, %r206, 7;
	mul.wide.u32 	%rd211, %r220, 8;
	add.s64 	%rd212, %rd4, %rd211;
	ld.global.f64 	%fd179, [%rd212];
	st.global.f64 	[%rd210], %fd179;
	st.global.f64 	[%rd212], %fd178;
	add.s32 	%r294, %r294, 8;
$L__BB1_81:
	setp.eq.s32 	%p58, %r72, 0;
	@%p58 bra 	$L__BB1_88;
	and.b32  	%r75, %r30, 3;
	setp.lt.u32 	%p59, %r72, 4;
	@%p59 bra 	$L__BB1_84;
	add.s32 	%r221, %r294, %r68;
	mul.wide.u32 	%rd213, %r221, 8;
	add.s64 	%rd214, %rd4, %rd213;
	ld.global.f64 	%fd180, [%rd214];
	add.s32 	%r222, %r294, %r62;
	mul.wide.u32 	%rd215, %r222, 8;
	add.s64 	%rd216, %rd4, %rd215;
	ld.global.f64 	%fd181, [%rd216];
	st.global.f64 	[%rd214], %fd181;
	st.global.f64 	[%rd216], %fd180;
	add.s32 	%r223, %r221, 1;
	mul.wide.u32 	%rd217, %r223, 8;
	add.s64 	%rd218, %rd4, %rd217;
	ld.global.f64 	%fd182, [%rd218];
	add.s32 	%r224, %r222, 1;
	mul.wide.u32 	%rd219, %r224, 8;
	add.s64 	%rd220, %rd4, %rd219;
	ld.global.f64 	%fd183, [%rd220];
	st.global.f64 	[%rd218], %fd183;
	st.global.f64 	[%rd220], %fd182;
	add.s32 	%r225, %r221, 2;
	mul.wide.u32 	%rd221, %r225, 8;
	add.s64 	%rd222, %rd4, %rd221;
	ld.global.f64 	%fd184, [%rd222];
	add.s32 	%r226, %r222, 2;
	mul.wide.u32 	%rd223, %r226, 8;
	add.s64 	%rd224, %rd4, %rd223;
	ld.global.f64 	%fd185, [%rd224];
	st.global.f64 	[%rd222], %fd185;
	st.global.f64 	[%rd224], %fd184;
	add.s32 	%r227, %r221, 3;
	mul.wide.u32 	%rd225, %r227, 8;
	add.s64 	%rd226, %rd4, %rd225;
	ld.global.f64 	%fd186, [%rd226];
	add.s32 	%r228, %r222, 3;
	mul.wide.u32 	%rd227, %r228, 8;
	add.s64 	%rd228, %rd4, %rd227;
	ld.global.f64 	%fd187, [%rd228];
	st.global.f64 	[%rd226], %fd187;
	st.global.f64 	[%rd228], %fd186;
	add.s32 	%r294, %r294, 4;
$L__BB1_84:
	setp.eq.s32 	%p60, %r75, 0;
	@%p60 bra 	$L__BB1_88;
	add.s32 	%r78, %r294, %r68;
	mul.wide.u32 	%rd229, %r78, 8;
	add.s64 	%rd230, %rd4, %rd229;
	ld.global.f64 	%fd188, [%rd230];
	add.s32 	%r79, %r294, %r62;
	mul.wide.u32 	%rd231, %r79, 8;
	add.s64 	%rd232, %rd4, %rd231;
	ld.global.f64 	%fd189, [%rd232];
	st.global.f64 	[%rd230], %fd189;
	st.global.f64 	[%rd232], %fd188;
	setp.eq.s32 	%p61, %r75, 1;
	@%p61 bra 	$L__BB1_88;
	add.s32 	%r229, %r78, 1;
	mul.wide.u32 	%rd233, %r229, 8;
	add.s64 	%rd234, %rd4, %rd233;
	ld.global.f64 	%fd190, [%rd234];
	add.s32 	%r230, %r79, 1;
	mul.wide.u32 	%rd235, %r230, 8;
	add.s64 	%rd236, %rd4, %rd235;
	ld.global.f64 	%fd191, [%rd236];
	st.global.f64 	[%rd234], %fd191;
	st.global.f64 	[%rd236], %fd190;
	setp.eq.s32 	%p62, %r75, 2;
	@%p62 bra 	$L__BB1_88;
	add.s32 	%r231, %r78, 2;
	mul.wide.u32 	%rd237, %r231, 8;
	add.s64 	%rd238, %rd4, %rd237;
	ld.global.f64 	%fd192, [%rd238];
	add.s32 	%r232, %r79, 2;
	mul.wide.u32 	%rd239, %r232, 8;
	add.s64 	%rd240, %rd4, %rd239;
	ld.global.f64 	%fd193, [%rd240];
	st.global.f64 	[%rd238], %fd193;
	st.global.f64 	[%rd240], %fd192;
$L__BB1_88:
	add.s32 	%r299, %r278, 1;
	setp.ge.u32 	%p63, %r299, %r99;
	@%p63 bra 	$L__BB1_100;
	not.b32 	%r81, %r278;
	add.s32 	%r82, %r99, %r81;
	sub.s32 	%r233, %r27, %r278;
	and.b32  	%r83, %r82, 7;
	setp.lt.u32 	%p64, %r233, 7;
	@%p64 bra 	$L__BB1_92;
	and.b32  	%r84, %r82, -8;
$L__BB1_91:
	.pragma "nounroll";
	mul.lo.s32 	%r234, %r299, %r99;
	add.s32 	%r235, %r234, %r30;
	mul.wide.u32 	%rd241, %r235, 8;
	add.s64 	%rd242, %rd4, %rd241;
	ld.global.f64 	%fd194, [%rd242];
	add.s32 	%r236, %r234, %r278;
	mul.wide.u32 	%rd243, %r236, 8;
	add.s64 	%rd244, %rd4, %rd243;
	ld.global.f64 	%fd195, [%rd244];
	fma.rn.f64 	%fd196, %fd14, %fd194, %fd195;
	st.global.f64 	[%rd242], %fd196;
	ld.global.f64 	%fd197, [%rd7];
	mul.f64 	%fd198, %fd196, %fd197;
	sub.f64 	%fd199, %fd194, %fd198;
	st.global.f64 	[%rd244], %fd199;
	add.s32 	%r237, %r235, %r99;
	mul.wide.u32 	%rd245, %r237, 8;
	add.s64 	%rd246, %rd4, %rd245;
	ld.global.f64 	%fd200, [%rd246];
	add.s32 	%r238, %r237, 1;
	mul.wide.u32 	%rd247, %r238, 8;
	add.s64 	%rd248, %rd4, %rd247;
	ld.global.f64 	%fd201, [%rd248];
	fma.rn.f64 	%fd202, %fd14, %fd200, %fd201;
	st.global.f64 	[%rd246], %fd202;
	ld.global.f64 	%fd203, [%rd7];
	mul.f64 	%fd204, %fd202, %fd203;
	sub.f64 	%fd205, %fd200, %fd204;
	st.global.f64 	[%rd248], %fd205;
	add.s32 	%r239, %r237, %r99;
	mul.wide.u32 	%rd249, %r239, 8;
	add.s64 	%rd250, %rd4, %rd249;
	ld.global.f64 	%fd206, [%rd250];
	add.s32 	%r240, %r239, 1;
	mul.wide.u32 	%rd251, %r240, 8;
	add.s64 	%rd252, %rd4, %rd251;
	ld.global.f64 	%fd207, [%rd252];
	fma.rn.f64 	%fd208, %fd14, %fd206, %fd207;
	st.global.f64 	[%rd250], %fd208;
	ld.global.f64 	%fd209, [%rd7];
	mul.f64 	%fd210, %fd208, %fd209;
	sub.f64 	%fd211, %fd206, %fd210;
	st.global.f64 	[%rd252], %fd211;
	add.s32 	%r241, %r239, %r99;
	mul.wide.u32 	%rd253, %r241, 8;
	add.s64 	%rd254, %rd4, %rd253;
	ld.global.f64 	%fd212, [%rd254];
	add.s32 	%r242, %r241, 1;
	mul.wide.u32 	%rd255, %r242, 8;
	add.s64 	%rd256, %rd4, %rd255;
	ld.global.f64 	%fd213, [%rd256];
	fma.rn.f64 	%fd214, %fd14, %fd212, %fd213;
	st.global.f64 	[%rd254], %fd214;
	ld.global.f64 	%fd215, [%rd7];
	mul.f64 	%fd216, %fd214, %fd215;
	sub.f64 	%fd217, %fd212, %fd216;
	st.global.f64 	[%rd256], %fd217;
	add.s32 	%r243, %r241, %r99;
	mul.wide.u32 	%rd257, %r243, 8;
	add.s64 	%rd258, %rd4, %rd257;
	ld.global.f64 	%fd218, [%rd258];
	add.s32 	%r244, %r243, 1;
	mul.wide.u32 	%rd259, %r244, 8;
	add.s64 	%rd260, %rd4, %rd259;
	ld.global.f64 	%fd219, [%rd260];
	fma.rn.f64 	%fd220, %fd14, %fd218, %fd219;
	st.global.f64 	[%rd258], %fd220;
	ld.global.f64 	%fd221, [%rd7];
	mul.f64 	%fd222, %fd220, %fd221;
	sub.f64 	%fd223, %fd218, %fd222;
	st.global.f64 	[%rd260], %fd223;
	add.s32 	%r245, %r243, %r99;
	mul.wide.u32 	%rd261, %r245, 8;
	add.s64 	%rd262, %rd4, %rd261;
	ld.global.f64 	%fd224, [%rd262];
	add.s32 	%r246, %r245, 1;
	mul.wide.u32 	%rd263, %r246, 8;
	add.s64 	%rd264, %rd4, %rd263;
	ld.global.f64 	%fd225, [%rd264];
	fma.rn.f64 	%fd226, %fd14, %fd224, %fd225;
	st.global.f64 	[%rd262], %fd226;
	ld.global.f64 	%fd227, [%rd7];
	mul.f64 	%fd228, %fd226, %fd227;
	sub.f64 	%fd229, %fd224, %fd228;
	st.global.f64 	[%rd264], %fd229;
	add.s32 	%r247, %r245, %r99;
	mul.wide.u32 	%rd265, %r247, 8;
	add.s64 	%rd266, %rd4, %rd265;
	ld.global.f64 	%fd230, [%rd266];
	add.s32 	%r248, %r247, 1;
	mul.wide.u32 	%rd267, %r248, 8;
	add.s64 	%rd268, %rd4, %rd267;
	ld.global.f64 	%fd231, [%rd268];
	fma.rn.f64 	%fd232, %fd14, %fd230, %fd231;
	st.global.f64 	[%rd266], %fd232;
	ld.global.f64 	%fd233, [%rd7];
	mul.f64 	%fd234, %fd232, %fd233;
	sub.f64 	%fd235, %fd230, %fd234;
	st.global.f64 	[%rd268], %fd235;
	add.s32 	%r249, %r247, %r99;
	mul.wide.u32 	%rd269, %r249, 8;
	add.s64 	%rd270, %rd4, %rd269;
	ld.global.f64 	%fd236, [%rd270];
	add.s32 	%r250, %r249, 1;
	mul.wide.u32 	%rd271, %r250, 8;
	add.s64 	%rd272, %rd4, %rd271;
	ld.global.f64 	%fd237, [%rd272];
	fma.rn.f64 	%fd238, %fd14, %fd236, %fd237;
	st.global.f64 	[%rd270], %fd238;
	ld.global.f64 	%fd239, [%rd7];
	mul.f64 	%fd240, %fd238, %fd239;
	sub.f64 	%fd241, %fd236, %fd240;
	st.global.f64 	[%rd272], %fd241;
	add.s32 	%r299, %r299, 8;
	add.s32 	%r251, %r299, %r81;
	setp.ne.s32 	%p65, %r251, %r84;
	@%p65 bra 	$L__BB1_91;
$L__BB1_92:
	setp.eq.s32 	%p66, %r83, 0;
	@%p66 bra 	$L__BB1_100;
	and.b32  	%r90, %r82, 3;
	setp.lt.u32 	%p67, %r83, 4;
	@%p67 bra 	$L__BB1_95;
	mul.lo.s32 	%r252, %r299, %r99;
	add.s32 	%r253, %r252, %r30;
	mul.wide.u32 	%rd273, %r253, 8;
	add.s64 	%rd274, %rd4, %rd273;
	ld.global.f64 	%fd242, [%rd274];
	add.s32 	%r254, %r252, %r278;
	mul.wide.u32 	%rd275, %r254, 8;
	add.s64 	%rd276, %rd4, %rd275;
	ld.global.f64 	%fd243, [%rd276];
	fma.rn.f64 	%fd244, %fd14, %fd242, %fd243;
	st.global.f64 	[%rd274], %fd244;
	ld.global.f64 	%fd245, [%rd7];
	mul.f64 	%fd246, %fd244, %fd245;
	sub.f64 	%fd247, %fd242, %fd246;
	st.global.f64 	[%rd276], %fd247;
	add.s32 	%r255, %r253, %r99;
	mul.wide.u32 	%rd277, %r255, 8;
	add.s64 	%rd278, %rd4, %rd277;
	ld.global.f64 	%fd248, [%rd278];
	add.s32 	%r256, %r255, 1;
	mul.wide.u32 	%rd279, %r256, 8;
	add.s64 	%rd280, %rd4, %rd279;
	ld.global.f64 	%fd249, [%rd280];
	fma.rn.f64 	%fd250, %fd14, %fd248, %fd249;
	st.global.f64 	[%rd278], %fd250;
	ld.global.f64 	%fd251, [%rd7];
	mul.f64 	%fd252, %fd250, %fd251;
	sub.f64 	%fd253, %fd248, %fd252;
	st.global.f64 	[%rd280], %fd253;
	add.s32 	%r257, %r255, %r99;
	mul.wide.u32 	%rd281, %r257, 8;
	add.s64 	%rd282, %rd4, %rd281;
	ld.global.f64 	%fd254, [%rd282];
	add.s32 	%r258, %r257, 1;
	mul.wide.u32 	%rd283, %r258, 8;
	add.s64 	%rd284, %rd4, %rd283;
	ld.global.f64 	%fd255, [%rd284];
	fma.rn.f64 	%fd256, %fd14, %fd254, %fd255;
	st.global.f64 	[%rd282], %fd256;
	ld.global.f64 	%fd257, [%rd7];
	mul.f64 	%fd258, %fd256, %fd257;
	sub.f64 	%fd259, %fd254, %fd258;
	st.global.f64 	[%rd284], %fd259;
	add.s32 	%r259, %r257, %r99;
	mul.wide.u32 	%rd285, %r259, 8;
	add.s64 	%rd286, %rd4, %rd285;
	ld.global.f64 	%fd260, [%rd286];
	add.s32 	%r260, %r259, 1;
	mul.wide.u32 	%rd287, %r260, 8;
	add.s64 	%rd288, %rd4, %rd287;
	ld.global.f64 	%fd261, [%rd288];
	fma.rn.f64 	%fd262, %fd14, %fd260, %fd261;
	st.global.f64 	[%rd286], %fd262;
	ld.global.f64 	%fd263, [%rd7];
	mul.f64 	%fd264, %fd262, %fd263;
	sub.f64 	%fd265, %fd260, %fd264;
	st.global.f64 	[%rd288], %fd265;
	add.s32 	%r299, %r299, 4;
$L__BB1_95:
	setp.eq.s32 	%p68, %r90, 0;
	@%p68 bra 	$L__BB1_100;
	setp.eq.s32 	%p69, %r90, 1;
	@%p69 bra 	$L__BB1_98;
	mul.lo.s32 	%r261, %r299, %r99;
	add.s32 	%r262, %r261, %r30;
	mul.wide.u32 	%rd289, %r262, 8;
	add.s64 	%rd290, %rd4, %rd289;
	ld.global.f64 	%fd266, [%rd290];
	add.s32 	%r263, %r261, %r278;
	mul.wide.u32 	%rd291, %r263, 8;
	add.s64 	%rd292, %rd4, %rd291;
	ld.global.f64 	%fd267, [%rd292];
	fma.rn.f64 	%fd268, %fd14, %fd266, %fd267;
	st.global.f64 	[%rd290], %fd268;
	ld.global.f64 	%fd269, [%rd7];
	mul.f64 	%fd270, %fd268, %fd269;
	sub.f64 	%fd271, %fd266, %fd270;
	st.global.f64 	[%rd292], %fd271;
	add.s32 	%r264, %r262, %r99;
	mul.wide.u32 	%rd293, %r264, 8;
	add.s64 	%rd294, %rd4, %rd293;
	ld.global.f64 	%fd272, [%rd294];
	add.s32 	%r265, %r264, 1;
	mul.wide.u32 	%rd295, %r265, 8;
	add.s64 	%rd296, %rd4, %rd295;
	ld.global.f64 	%fd273, [%rd296];
	fma.rn.f64 	%fd274, %fd14, %fd272, %fd273;
	st.global.f64 	[%rd294], %fd274;
	ld.global.f64 	%fd275, [%rd7];
	mul.f64 	%fd276, %fd274, %fd275;
	sub.f64 	%fd277, %fd272, %fd276;
	st.global.f64 	[%rd296], %fd277;
	add.s32 	%r299, %r299, 2;
$L__BB1_98:
	and.b32  	%r266, %r82, 1;
	setp.eq.b32 	%p70, %r266, 1;
	not.pred 	%p71, %p70;
	@%p71 bra 	$L__BB1_100;
	mul.lo.s32 	%r267, %r299, %r99;
	add.s32 	%r268, %r267, %r30;
	mul.wide.u32 	%rd297, %r268, 8;
	add.s64 	%rd298, %rd4, %rd297;
	ld.global.f64 	%fd278, [%rd298];
	add.s32 	%r269, %r267, %r278;
	mul.wide.u32 	%rd299, %r269, 8;
	add.s64 	%rd300, %rd4, %rd299;
	ld.global.f64 	%fd279, [%rd300];
	fma.rn.f64 	%fd280, %fd14, %fd278, %fd279;
	st.global.f64 	[%rd298], %fd280;
	ld.global.f64 	%fd281, [%rd7];
	mul.f64 	%fd282, %fd280, %fd281;
	sub.f64 	%fd283, %fd278, %fd282;
	st.global.f64 	[%rd300], %fd283;
$L__BB1_100:
	bar.sync 	0;
	setp.gt.u32 	%p72, %r278, 1;
	selp.s32 	%r302, -1, 0, %p72;
$L__BB1_101:
	add.s32 	%r278, %r302, %r278;
	bar.sync 	0;
	add.s32 	%r279, %r279, 1;
	setp.lt.s32 	%p73, %r279, %r26;
	setp.lt.u32 	%p74, %r278, %r99;
	and.pred  	%p75, %p73, %p74;
	@%p75 bra 	$L__BB1_36;
$L__BB1_102:
	ret;

}
	// .globl	bigint_gram_schmidt_approx_kernel
.visible .entry bigint_gram_schmidt_approx_kernel(
	.param .u64 .ptr .align 1 bigint_gram_schmidt_approx_kernel_param_0,
	.param .u64 .ptr .align 1 bigint_gram_schmidt_approx_kernel_param_1,
	.param .u64 .ptr .align 1 bigint_gram_schmidt_approx_kernel_param_2,
	.param .u32 bigint_gram_schmidt_approx_kernel_param_3,
	.param .u32 bigint_gram_schmidt_approx_kernel_param_4
)
{
	.reg .pred 	%p<65>;
	.reg .b32 	%r<73>;
	.reg .b64 	%rd<375>;
	.reg .b64 	%fd<51>;

	ld.param.u64 	%rd15, [bigint_gram_schmidt_approx_kernel_param_0];
	ld.param.u64 	%rd16, [bigint_gram_schmidt_approx_kernel_param_1];
	ld.param.u32 	%r33, [bigint_gram_schmidt_approx_kernel_param_3];
	cvta.to.global.u64 	%rd1, %rd15;
	cvta.to.global.u64 	%rd2, %rd16;
	mov.u32 	%r1, %ctaid.x;
	mov.u32 	%r2, %tid.x;
	mov.u32 	%r3, %ntid.x;
	setp.ge.u32 	%p1, %r1, %r33;
	@%p1 bra 	$L__BB2_34;
	ld.param.u32 	%r53, [bigint_gram_schmidt_approx_kernel_param_4];
	setp.ge.u32 	%p2, %r2, %r53;
	@%p2 bra 	$L__BB2_4;
	ld.param.u32 	%r54, [bigint_gram_schmidt_approx_kernel_param_4];
	mul.lo.s32 	%r4, %r54, %r1;
	mov.u32 	%r65, %r2;
$L__BB2_3:
	ld.param.u32 	%r55, [bigint_gram_schmidt_approx_kernel_param_4];
	add.s32 	%r34, %r65, %r4;
	mul.wide.u32 	%rd18, %r34, 32;
	add.s64 	%rd19, %rd2, %rd18;
	add.s64 	%rd20, %rd1, %rd18;
	ld.global.nc.u64 	%rd21, [%rd20];
	ld.global.nc.u64 	%rd22, [%rd20+8];
	ld.global.nc.u64 	%rd23, [%rd20+16];
	ld.global.nc.u64 	%rd24, [%rd20+24];
	st.global.u64 	[%rd19], %rd21;
	st.global.u64 	[%rd19+8], %rd22;
	st.global.u64 	[%rd19+16], %rd23;
	st.global.u64 	[%rd19+24], %rd24;
	add.s32 	%r65, %r65, %r3;
	setp.lt.u32 	%p3, %r65, %r55;
	@%p3 bra 	$L__BB2_3;
$L__BB2_4:
	bar.sync 	0;
	or.b32  	%r35, %r1, %r2;
	setp.ne.s32 	%p4, %r35, 0;
	@%p4 bra 	$L__BB2_10;
	ld.param.u32 	%r56, [bigint_gram_schmidt_approx_kernel_param_4];
	setp.eq.s32 	%p5, %r56, 0;
	mov.f64 	%fd46, 0d0000000000000000;
	@%p5 bra 	$L__BB2_9;
	ld.param.u32 	%r57, [bigint_gram_schmidt_approx_kernel_param_4];
	neg.s32 	%r66, %r57;
	add.s64 	%rd370, %rd2, 16;
	mov.b64 	%rd371, 0;
	mov.u64 	%rd372, %rd371;
	mov.u64 	%rd373, %rd371;
	mov.u64 	%rd374, %rd371;
$L__BB2_7:
	ld.global.u64 	%rd26, [%rd370+-16];
	ld.global.u64 	%rd27, [%rd370+-8];
	ld.global.u64 	%rd28, [%rd370];
	ld.global.u64 	%rd29, [%rd370+8];
	and.b64  	%rd30, %rd26, 4294967295;
	shr.u64 	%rd31, %rd26, 32;
	mul.lo.s64 	%rd32, %rd30, %rd30;
	mul.lo.s64 	%rd33, %rd31, %rd30;
	shl.b64 	%rd34, %rd33, 32;
	shr.u64 	%rd35, %rd33, 31;
	and.b64  	%rd36, %rd35, 8589934590;
	mad.lo.s64 	%rd37, %rd31, %rd31, %rd36;
	not.b64 	%rd38, %rd32;
	setp.gt.u64 	%p6, %rd34, %rd38;
	selp.u64 	%rd39, 1, 0, %p6;
	add.s64 	%rd40, %rd37, %rd39;
	shl.b64 	%rd41, %rd33, 33;
	add.s64 	%rd42, %rd41, %rd32;
	setp.lt.u64 	%p7, %rd42, %rd34;
	selp.u64 	%rd43, 1, 0, %p7;
	add.s64 	%rd44, %rd40, %rd43;
	and.b64  	%rd45, %rd27, 4294967295;
	shr.u64 	%rd46, %rd27, 32;
	mul.lo.s64 	%rd47, %rd45, %rd30;
	mul.lo.s64 	%rd48, %rd46, %rd30;
	mul.lo.s64 	%rd49, %rd45, %rd31;
	shl.b64 	%rd50, %rd48, 32;
	shr.u64 	%rd51, %rd48, 32;
	mad.lo.s64 	%rd52, %rd46, %rd31, %rd51;
	shr.u64 	%rd53, %rd49, 32;
	add.s64 	%rd54, %rd52, %rd53;
	not.b64 	%rd55, %rd47;
	setp.gt.u64 	%p8, %rd50, %rd55;
	selp.u64 	%rd56, 1, 0, %p8;
	add.s64 	%rd57, %rd54, %rd56;
	add.s64 	%rd58, %rd48, %rd49;
	shl.b64 	%rd59, %rd58, 32;
	add.s64 	%rd60, %rd59, %rd47;
	shl.b64 	%rd61, %rd49, 32;
	setp.lt.u64 	%p9, %rd60, %rd61;
	selp.u64 	%rd62, 1, 0, %p9;
	add.s64 	%rd63, %rd57, %rd62;
	and.b64  	%rd64, %rd28, 4294967295;
	shr.u64 	%rd65, %rd28, 32;
	mul.lo.s64 	%rd66, %rd64, %rd30;
	mul.lo.s64 	%rd67, %rd65, %rd30;
	mul.lo.s64 	%rd68, %rd64, %rd31;
	shl.b64 	%rd69, %rd67, 32;
	shr.u64 	%rd70, %rd67, 32;
	mad.lo.s64 	%rd71, %rd65, %rd31, %rd70;
	shr.u64 	%rd72, %rd68, 32;
	add.s64 	%rd73, %rd71, %rd72;
	not.b64 	%rd74, %rd66;
	setp.gt.u64 	%p10, %rd69, %rd74;
	selp.u64 	%rd75, 1, 0, %p10;
	add.s64 	%rd76, %rd73, %rd75;
	add.s64 	%rd77, %rd67, %rd68;
	shl.b64 	%rd78, %rd77, 32;
	add.s64 	%rd79, %rd78, %rd66;
	shl.b64 	%rd80, %rd68, 32;
	setp.lt.u64 	%p11, %rd79, %rd80;
	selp.u64 	%rd81, 1, 0, %p11;
	add.s64 	%rd82, %rd76, %rd81;
	add.s64 	%rd83, %rd63, %rd79;
	mul.lo.s64 	%rd84, %rd26, %rd29;
	add.s64 	%rd85, %rd82, %rd84;
	setp.gt.u64 	%p12, %rd61, %rd55;
	selp.u64 	%rd86, 1, 0, %p12;
	add.s64 	%rd87, %rd54, %rd86;
	setp.lt.u64 	%p13, %rd60, %rd50;
	selp.u64 	%rd88, 1, 0, %p13;
	add.s64 	%rd89, %rd87, %rd88;
	shl.b64 	%rd90, %rd60, 1;
	add.s64 	%rd91, %rd44, %rd90;
	mul.lo.s64 	%rd92, %rd45, %rd45;
	mul.lo.s64 	%rd93, %rd46, %rd45;
	shl.b64 	%rd94, %rd93, 32;
	shr.u64 	%rd95, %rd93, 31;
	and.b64  	%rd96, %rd95, 8589934590;
	mad.lo.s64 	%rd97, %rd46, %rd46, %rd96;
	not.b64 	%rd98, %rd92;
	setp.gt.u64 	%p14, %rd94, %rd98;
	selp.u64 	%rd99, 1, 0, %p14;
	add.s64 	%rd100, %rd97, %rd99;
	shl.b64 	%rd101, %rd93, 33;
	add.s64 	%rd102, %rd101, %rd92;
	setp.lt.u64 	%p15, %rd102, %rd94;
	selp.u64 	%rd103, 1, 0, %p15;
	add.s64 	%rd104, %rd100, %rd103;
	add.s64 	%rd105, %rd83, %rd89;
	add.s64 	%rd106, %rd105, %rd102;
	mul.lo.s64 	%rd107, %rd27, %rd28;
	add.s64 	%rd108, %rd85, %rd104;
	add.s64 	%rd109, %rd108, %rd107;
	setp.gt.u64 	%p16, %rd80, %rd74;
	selp.u64 	%rd110, 1, 0, %p16;
	add.s64 	%rd111, %rd73, %rd110;
	setp.lt.u64 	%p17, %rd79, %rd69;
	selp.u64 	%rd112, 1, 0, %p17;
	add.s64 	%rd113, %rd111, %rd112;
	add.s64 	%rd114, %rd106, %rd79;
	add.s64 	%rd115, %rd109, %rd113;
	add.s64 	%rd116, %rd115, %rd107;
	add.s64 	%rd117, %rd116, %rd84;
	add.s64 	%rd9, %rd374, %rd42;
	setp.lt.u64 	%p18, %rd9, %rd374;
	selp.u64 	%rd118, 1, 0, %p18;
	add.s64 	%rd119, %rd373, %rd118;
	add.s64 	%rd10, %rd119, %rd91;
	setp.lt.u64 	%p19, %rd10, %rd373;
	setp.eq.s64 	%p20, %rd10, %rd373;
	and.pred  	%p21, %p18, %p20;
	or.pred  	%p22, %p19, %p21;
	selp.u64 	%rd120, 1, 0, %p22;
	add.s64 	%rd121, %rd372, %rd120;
	add.s64 	%rd11, %rd121, %rd114;
	setp.lt.u64 	%p23, %rd11, %rd372;
	setp.eq.s64 	%p24, %rd11, %rd372;
	and.pred  	%p25, %p22, %p24;
	or.pred  	%p26, %p23, %p25;
	selp.u64 	%rd122, 1, 0, %p26;
	add.s64 	%rd123, %rd371, %rd122;
	add.s64 	%rd371, %rd123, %rd117;
	add.s32 	%r66, %r66, 1;
	setp.ne.s32 	%p27, %r66, 0;
	add.s64 	%rd370, %rd370, 32;
	mov.u64 	%rd372, %rd11;
	mov.u64 	%rd373, %rd10;
	mov.u64 	%rd374, %rd9;
	@%p27 bra 	$L__BB2_7;
	cvt.rn.f64.u64 	%fd11, %rd9;
	cvt.rn.f64.u64 	%fd12, %rd10;
	fma.rn.f64 	%fd13, %fd12, 0d43F0000000000000, %fd11;
	cvt.rn.f64.u64 	%fd14, %rd11;
	fma.rn.f64 	%fd15, %fd14, 0d47F0000000000000, %fd13;
	cvt.rn.f64.u64 	%fd16, %rd371;
	fma.rn.f64 	%fd46, %fd16, 0d4BF0000000000000, %fd15;
$L__BB2_9:
	ld.param.u64 	%rd367, [bigint_gram_schmidt_approx_kernel_param_2];
	cvta.to.global.u64 	%rd124, %rd367;
	st.global.f64 	[%rd124], %fd46;
$L__BB2_10:
	bar.sync 	0;
	mov.u32 	%r36, %ctaid.x;
	setp.eq.s32 	%p28, %r36, 0;
	@%p28 bra 	$L__BB2_25;
	mov.b32 	%r67, 0;
	mov.u32 	%r11, %tid.x;
	mov.u32 	%r41, %ntid.x;
$L__BB2_12:
	ld.param.u32 	%r58, [bigint_gram_schmidt_approx_kernel_param_4];
	setp.ge.u32 	%p29, %r11, %r58;
	mov.f64 	%fd48, 0d0000000000000000;
	@%p29 bra 	$L__BB2_15;
	mov.f64 	%fd48, 0d0000000000000000;
	mov.u32 	%r68, %r11;
$L__BB2_14:
	ld.param.u32 	%r59, [bigint_gram_schmidt_approx_kernel_param_4];
	ld.param.u64 	%rd364, [bigint_gram_schmidt_approx_kernel_param_1];
	ld.param.u64 	%rd363, [bigint_gram_schmidt_approx_kernel_param_0];
	mad.lo.s32 	%r39, %r59, %r36, %r68;
	cvta.to.global.u64 	%rd125, %rd363;
	mul.wide.u32 	%rd126, %r39, 32;
	add.s64 	%rd127, %rd125, %rd126;
	ld.global.nc.u64 	%rd128, [%rd127];
	ld.global.nc.u64 	%rd129, [%rd127+8];
	ld.global.nc.u64 	%rd130, [%rd127+16];
	ld.global.nc.u64 	%rd131, [%rd127+24];
	mad.lo.s32 	%r40, %r67, %r59, %r68;
	cvta.to.global.u64 	%rd132, %rd364;
	mul.wide.u32 	%rd133, %r40, 32;
	add.s64 	%rd134, %rd132, %rd133;
	ld.global.u64 	%rd135, [%rd134];
	ld.global.u64 	%rd136, [%rd134+8];
	ld.global.u64 	%rd137, [%rd134+16];
	ld.global.u64 	%rd138, [%rd134+24];
	and.b64  	%rd139, %rd128, 4294967295;
	shr.u64 	%rd140, %rd128, 32;
	and.b64  	%rd141, %rd135, 4294967295;
	shr.u64 	%rd142, %rd135, 32;
	mul.lo.s64 	%rd143, %rd141, %rd139;
	mul.lo.s64 	%rd144, %rd142, %rd139;
	mul.lo.s64 	%rd145, %rd141, %rd140;
	shl.b64 	%rd146, %rd144, 32;
	shr.u64 	%rd147, %rd144, 32;
	mad.lo.s64 	%rd148, %rd142, %rd140, %rd147;
	shr.u64 	%rd149, %rd145, 32;
	add.s64 	%rd150, %rd148, %rd149;
	not.b64 	%rd151, %rd143;
	setp.gt.u64 	%p30, %rd146, %rd151;
	selp.u64 	%rd152, 1, 0, %p30;
	add.s64 	%rd153, %rd150, %rd152;
	add.s64 	%rd154, %rd144, %rd145;
	shl.b64 	%rd155, %rd154, 32;
	add.s64 	%rd156, %rd155, %rd143;
	shl.b64 	%rd157, %rd145, 32;
	setp.lt.u64 	%p31, %rd156, %rd157;
	selp.u64 	%rd158, 1, 0, %p31;
	add.s64 	%rd159, %rd153, %rd158;
	and.b64  	%rd160, %rd136, 4294967295;
	shr.u64 	%rd161, %rd136, 32;
	mul.lo.s64 	%rd162, %rd160, %rd139;
	mul.lo.s64 	%rd163, %rd161, %rd139;
	mul.lo.s64 	%rd164, %rd160, %rd140;
	shl.b64 	%rd165, %rd163, 32;
	shr.u64 	%rd166, %rd163, 32;
	mad.lo.s64 	%rd167, %rd161, %rd140, %rd166;
	shr.u64 	%rd168, %rd164, 32;
	add.s64 	%rd169, %rd167, %rd168;
	not.b64 	%rd170, %rd162;
	setp.gt.u64 	%p32, %rd165, %rd170;
	selp.u64 	%rd171, 1, 0, %p32;
	add.s64 	%rd172, %rd169, %rd171;
	add.s64 	%rd173, %rd163, %rd164;
	shl.b64 	%rd174, %rd173, 32;
	add.s64 	%rd175, %rd174, %rd162;
	shl.b64 	%rd176, %rd164, 32;
	setp.lt.u64 	%p33, %rd175, %rd176;
	selp.u64 	%rd177, 1, 0, %p33;
	add.s64 	%rd178, %rd172, %rd177;
	add.s64 	%rd179, %rd159, %rd175;
	and.b64  	%rd180, %rd137, 4294967295;
	shr.u64 	%rd181, %rd137, 32;
	mul.lo.s64 	%rd182, %rd180, %rd139;
	mul.lo.s64 	%rd183, %rd181, %rd139;
	mul.lo.s64 	%rd184, %rd180, %rd140;
	shl.b64 	%rd185, %rd183, 32;
	shr.u64 	%rd186, %rd183, 32;
	mad.lo.s64 	%rd187, %rd181, %rd140, %rd186;
	shr.u64 	%rd188, %rd184, 32;
	add.s64 	%rd189, %rd187, %rd188;
	not.b64 	%rd190, %rd182;
	setp.gt.u64 	%p34, %rd185, %rd190;
	selp.u64 	%rd191, 1, 0, %p34;
	add.s64 	%rd192, %rd189, %rd191;
	add.s64 	%rd193, %rd183, %rd184;
	shl.b64 	%rd194, %rd193, 32;
	add.s64 	%rd195, %rd194, %rd182;
	shl.b64 	%rd196, %rd184, 32;
	setp.lt.u64 	%p35, %rd195, %rd196;
	selp.u64 	%rd197, 1, 0, %p35;
	add.s64 	%rd198, %rd192, %rd197;
	add.s64 	%rd199, %rd178, %rd195;
	mad.lo.s64 	%rd200, %rd128, %rd138, %rd198;
	and.b64  	%rd201, %rd129, 4294967295;
	shr.u64 	%rd202, %rd129, 32;
	mul.lo.s64 	%rd203, %rd141, %rd201;
	mul.lo.s64 	%rd204, %rd142, %rd201;
	mul.lo.s64 	%rd205, %rd141, %rd202;
	shl.b64 	%rd206, %rd204, 32;
	shr.u64 	%rd207, %rd204, 32;
	mad.lo.s64 	%rd208, %rd142, %rd202, %rd207;
	shr.u64 	%rd209, %rd205, 32;
	add.s64 	%rd210, %rd208, %rd209;
	not.b64 	%rd211, %rd203;
	setp.gt.u64 	%p36, %rd206, %rd211;
	selp.u64 	%rd212, 1, 0, %p36;
	add.s64 	%rd213, %rd210, %rd212;
	add.s64 	%rd214, %rd204, %rd205;
	shl.b64 	%rd215, %rd214, 32;
	add.s64 	%rd216, %rd215, %rd203;
	shl.b64 	%rd217, %rd205, 32;
	setp.lt.u64 	%p37, %rd216, %rd217;
	selp.u64 	%rd218, 1, 0, %p37;
	add.s64 	%rd219, %rd213, %rd218;
	add.s64 	%rd220, %rd179, %rd216;
	mul.lo.s64 	%rd221, %rd160, %rd201;
	mul.lo.s64 	%rd222, %rd161, %rd201;
	mul.lo.s64 	%rd223, %rd160, %rd202;
	shl.b64 	%rd224, %rd222, 32;
	shr.u64 	%rd225, %rd222, 32;
	mad.lo.s64 	%rd226, %rd161, %rd202, %rd225;
	shr.u64 	%rd227, %rd223, 32;
	add.s64 	%rd228, %rd226, %rd227;
	not.b64 	%rd229, %rd221;
	setp.gt.u64 	%p38, %rd224, %rd229;
	selp.u64 	%rd230, 1, 0, %p38;
	add.s64 	%rd231, %rd228, %rd230;
	add.s64 	%rd232, %rd222, %rd223;
	shl.b64 	%rd233, %rd232, 32;
	add.s64 	%rd234, %rd233, %rd221;
	shl.b64 	%rd235, %rd223, 32;
	setp.lt.u64 	%p39, %rd234, %rd235;
	selp.u64 	%rd236, 1, 0, %p39;
	add.s64 	%rd237, %rd231, %rd236;
	add.s64 	%rd238, %rd199, %rd219;
	add.s64 	%rd239, %rd238, %rd234;
	add.s64 	%rd240, %rd200, %rd237;
	mad.lo.s64 	%rd241, %rd129, %rd137, %rd240;
	and.b64  	%rd242, %rd130, 4294967295;
	shr.u64 	%rd243, %rd130, 32;
	mul.lo.s64 	%rd244, %rd141, %rd242;
	mul.lo.s64 	%rd245, %rd142, %rd242;
	mul.lo.s64 	%rd246, %rd141, %rd243;
	shl.b64 	%rd247, %rd245, 32;
	shr.u64 	%rd248, %rd245, 32;
	mad.lo.s64 	%rd249, %rd142, %rd243, %rd248;
	shr.u64 	%rd250, %rd246, 32;
	add.s64 	%rd251, %rd249, %rd250;
	not.b64 	%rd252, %rd244;
	setp.gt.u64 	%p40, %rd247, %rd252;
	selp.u64 	%rd253, 1, 0, %p40;
	add.s64 	%rd254, %rd251, %rd253;
	add.s64 	%rd255, %rd245, %rd246;
	shl.b64 	%rd256, %rd255, 32;
	add.s64 	%rd257, %rd256, %rd244;
	shl.b64 	%rd258, %rd246, 32;
	setp.lt.u64 	%p41, %rd257, %rd258;
	selp.u64 	%rd259, 1, 0, %p41;
	add.s64 	%rd260, %rd254, %rd259;
	add.s64 	%rd261, %rd239, %rd257;
	add.s64 	%rd262, %rd241, %rd260;
	mad.lo.s64 	%rd263, %rd130, %rd136, %rd262;
	mad.lo.s64 	%rd264, %rd131, %rd135, %rd263;
	cvt.rn.f64.u64 	%fd19, %rd156;
	cvt.rn.f64.u64 	%fd20, %rd220;
	fma.rn.f64 	%fd21, %fd20, 0d43F0000000000000, %fd19;
	cvt.rn.f64.u64 	%fd22, %rd261;
	fma.rn.f64 	%fd23, %fd22, 0d47F0000000000000, %fd21;
	cvt.rn.f64.u64 	%fd24, %rd264;
	fma.rn.f64 	%fd25, %fd24, 0d4BF0000000000000, %fd23;
	add.f64 	%fd48, %fd48, %fd25;
	add.s32 	%r68, %r68, %r41;
	setp.lt.u32 	%p42, %r68, %r59;
	@%p42 bra 	$L__BB2_14;
$L__BB2_15:
	mov.u32 	%r18, %ntid.x;
	setp.lt.u32 	%p43, %r18, 2;
	mov.u32 	%r70, %tid.x;
	shl.b32 	%r42, %r70, 3;
	mov.u32 	%r43, shared_mem;
	add.s32 	%r20, %r43, %r42;
	st.shared.f64 	[%r20], %fd48;
	bar.sync 	0;
	@%p43 bra 	$L__BB2_20;
	mov.u32 	%r69, %r18;
$L__BB2_17:
	shr.u32 	%r22, %r69, 1;
	setp.ge.u32 	%p44, %r70, %r22;
	@%p44 bra 	$L__BB2_19;
	shl.b32 	%r44, %r22, 3;
	add.s32 	%r45, %r20, %r44;
	ld.shared.f64 	%fd26, [%r45];
	ld.shared.f64 	%fd27, [%r20];
	add.f64 	%fd28, %fd26, %fd27;
	st.shared.f64 	[%r20], %fd28;
$L__BB2_19:
	bar.sync 	0;
	setp.gt.u32 	%p45, %r69, 3;
	mov.u32 	%r69, %r22;
	@%p45 bra 	$L__BB2_17;
$L__BB2_20:
	ld.param.u64 	%rd368, [bigint_gram_schmidt_approx_kernel_param_2];
	mov.u32 	%r23, %ctaid.x;
	cvta.to.global.u64 	%rd265, %rd368;
	mul.wide.u32 	%rd266, %r67, 8;
	add.s64 	%rd267, %rd265, %rd266;
	ld.global.f64 	%fd6, [%rd267];
	abs.f64 	%fd29, %fd6;
	setp.leu.f64 	%p46, %fd29, 0d3C32725DD1D243AC;
	@%p46 bra 	$L__BB2_24;
	ld.param.u32 	%r60, [bigint_gram_schmidt_approx_kernel_param_4];
	setp.ge.u32 	%p47, %r70, %r60;
	@%p47 bra 	$L__BB2_24;
	ld.shared.f64 	%fd30, [shared_mem];
	div.rn.f64 	%fd31, %fd30, %fd6;
	mul.f64 	%fd32, %fd31, 0d43ABC16D674EC800;
	cvt.rzi.u64.f64 	%rd14, %fd32;
$L__BB2_23:
	ld.param.u32 	%r61, [bigint_gram_schmidt_approx_kernel_param_4];
	ld.param.u64 	%rd365, [bigint_gram_schmidt_approx_kernel_param_1];
	mad.lo.s32 	%r46, %r67, %r61, %r70;
	cvta.to.global.u64 	%rd268, %rd365;
	mul.wide.u32 	%rd269, %r46, 32;
	add.s64 	%rd270, %rd268, %rd269;
	ld.global.u64 	%rd271, [%rd270];
	ld.global.u64 	%rd272, [%rd270+8];
	ld.global.u64 	%rd273, [%rd270+16];
	ld.global.u64 	%rd274, [%rd270+24];
	and.b64  	%rd275, %rd271, 4294967295;
	shr.u64 	%rd276, %rd271, 32;
	and.b64  	%rd277, %rd14, 4294967295;
	mul.lo.s64 	%rd278, %rd277, %rd275;
	shr.u64 	%rd279, %rd14, 32;
	mul.lo.s64 	%rd280, %rd279, %rd275;
	mul.lo.s64 	%rd281, %rd277, %rd276;
	shl.b64 	%rd282, %rd280, 32;
	shr.u64 	%rd283, %rd280, 32;
	mad.lo.s64 	%rd284, %rd279, %rd276, %rd283;
	shr.u64 	%rd285, %rd281, 32;
	add.s64 	%rd286, %rd284, %rd285;
	not.b64 	%rd287, %rd278;
	setp.gt.u64 	%p48, %rd282, %rd287;
	selp.u64 	%rd288, 1, 0, %p48;
	add.s64 	%rd289, %rd286, %rd288;
	add.s64 	%rd290, %rd280, %rd281;
	shl.b64 	%rd291, %rd290, 32;
	add.s64 	%rd292, %rd291, %rd278;
	shl.b64 	%rd293, %rd281, 32;
	setp.lt.u64 	%p49, %rd292, %rd293;
	selp.u64 	%rd294, 1, 0, %p49;
	add.s64 	%rd295, %rd289, %rd294;
	and.b64  	%rd296, %rd272, 4294967295;
	shr.u64 	%rd297, %rd272, 32;
	mul.lo.s64 	%rd298, %rd277, %rd296;
	mul.lo.s64 	%rd299, %rd279, %rd296;
	mul.lo.s64 	%rd300, %rd277, %rd297;
	shl.b64 	%rd301, %rd299, 32;
	shr.u64 	%rd302, %rd299, 32;
	mad.lo.s64 	%rd303, %rd279, %rd297, %rd302;
	shr.u64 	%rd304, %rd300, 32;
	add.s64 	%rd305, %rd303, %rd304;
	not.b64 	%rd306, %rd298;
	setp.gt.u64 	%p50, %rd301, %rd306;
	selp.u64 	%rd307, 1, 0, %p50;
	add.s64 	%rd308, %rd305, %rd307;
	add.s64 	%rd309, %rd299, %rd300;
	shl.b64 	%rd310, %rd309, 32;
	add.s64 	%rd311, %rd310, %rd298;
	shl.b64 	%rd312, %rd300, 32;
	setp.lt.u64 	%p51, %rd311, %rd312;
	selp.u64 	%rd313, 1, 0, %p51;
	add.s64 	%rd314, %rd308, %rd313;
	add.s64 	%rd315, %rd295, %rd311;
	and.b64  	%rd316, %rd273, 4294967295;
	shr.u64 	%rd317, %rd273, 32;
	mul.lo.s64 	%rd318, %rd277, %rd316;
	mul.lo.s64 	%rd319, %rd279, %rd316;
	mul.lo.s64 	%rd320, %rd277, %rd317;
	shl.b64 	%rd321, %rd319, 32;
	shr.u64 	%rd322, %rd319, 32;
	mad.lo.s64 	%rd323, %rd279, %rd317, %rd322;
	shr.u64 	%rd324, %rd320, 32;
	add.s64 	%rd325, %rd323, %rd324;
	not.b64 	%rd326, %rd318;
	setp.gt.u64 	%p52, %rd321, %rd326;
	selp.u64 	%rd327, 1, 0, %p52;
	add.s64 	%rd328, %rd325, %rd327;
	add.s64 	%rd329, %rd319, %rd320;
	shl.b64 	%rd330, %rd329, 32;
	add.s64 	%rd331, %rd330, %rd318;
	shl.b64 	%rd332, %rd320, 32;
	setp.lt.u64 	%p53, %rd331, %rd332;
	selp.u64 	%rd333, 1, 0, %p53;
	add.s64 	%rd334, %rd328, %rd333;
	add.s64 	%rd335, %rd314, %rd331;
	mad.lo.s64 	%rd336, %rd274, %rd14, %rd334;
	mad.lo.s32 	%r47, %r61, %r23, %r70;
	mul.wide.u32 	%rd337, %r47, 32;
	add.s64 	%rd338, %rd268, %rd337;
	ld.global.u64 	%rd339, [%rd338];
	ld.global.u64 	%rd340, [%rd338+8];
	ld.global.u64 	%rd341, [%rd338+16];
	ld.global.u64 	%rd342, [%rd338+24];
	setp.lt.u64 	%p54, %rd339, %rd292;
	selp.u64 	%rd343, 1, 0, %p54;
	sub.s64 	%rd344, %rd339, %rd292;
	add.s64 	%rd345, %rd315, %rd343;
	setp.lt.u64 	%p55, %rd340, %rd345;
	selp.u64 	%rd346, 1, 0, %p55;
	sub.s64 	%rd347, %rd340, %rd345;
	add.s64 	%rd348, %rd335, %rd346;
	setp.lt.u64 	%p56, %rd341, %rd348;
	selp.u64 	%rd349, 1, 0, %p56;
	sub.s64 	%rd350, %rd341, %rd348;
	add.s64 	%rd351, %rd336, %rd349;
	sub.s64 	%rd352, %rd342, %rd351;
	st.global.u64 	[%rd338], %rd344;
	st.global.u64 	[%rd338+8], %rd347;
	st.global.u64 	[%rd338+16], %rd350;
	st.global.u64 	[%rd338+24], %rd352;
	add.s32 	%r70, %r70, %r18;
	setp.lt.u32 	%p57, %r70, %r61;
	@%p57 bra 	$L__BB2_23;
$L__BB2_24:
	bar.sync 	0;
	add.s32 	%r67, %r67, 1;
	setp.eq.s32 	%p58, %r67, %r23;
	@%p58 bra 	$L__BB2_25;
	bra.uni 	$L__BB2_12;
$L__BB2_25:
	ld.param.u32 	%r62, [bigint_gram_schmidt_approx_kernel_param_4];
	mov.u32 	%r12, %ctaid.x;
	mov.u32 	%r72, %ntid.x;
	mov.u32 	%r14, %tid.x;
	setp.ge.u32 	%p59, %r14, %r62;
	mov.f64 	%fd50, 0d0000000000000000;
	@%p59 bra 	$L__BB2_28;
	ld.param.u32 	%r63, [bigint_gram_schmidt_approx_kernel_param_4];
	mul.lo.s32 	%r15, %r63, %r12;
	mov.f64 	%fd50, 0d0000000000000000;
	mov.u32 	%r71, %r14;
$L__BB2_27:
	ld.param.u32 	%r64, [bigint_gram_schmidt_approx_kernel_param_4];
	ld.param.u64 	%rd366, [bigint_gram_schmidt_approx_kernel_param_1];
	add.s32 	%r48, %r71, %r15;
	cvta.to.global.u64 	%rd353, %rd366;
	mul.wide.u32 	%rd354, %r48, 32;
	add.s64 	%rd355, %rd353, %rd354;
	ld.global.u64 	%rd356, [%rd355];
	ld.global.u64 	%rd357, [%rd355+8];
	ld.global.u64 	%rd358, [%rd355+16];
	ld.global.u64 	%rd359, [%rd355+24];
	cvt.rn.f64.u64 	%fd35, %rd356;
	cvt.rn.f64.u64 	%fd36, %rd357;
	fma.rn.f64 	%fd37, %fd36, 0d43F0000000000000, %fd35;
	cvt.rn.f64.u64 	%fd38, %rd358;
	fma.rn.f64 	%fd39, %fd38, 0d47F0000000000000, %fd37;
	cvt.rn.f64.u64 	%fd40, %rd359;
	fma.rn.f64 	%fd41, %fd40, 0d4BF0000000000000, %fd39;
	fma.rn.f64 	%fd50, %fd41, %fd41, %fd50;
	add.s32 	%r71, %r71, %r72;
	setp.lt.u32 	%p60, %r71, %r64;
	@%p60 bra 	$L__BB2_27;
$L__BB2_28:
	shl.b32 	%r49, %r14, 3;
	mov.u32 	%r50, shared_mem;
	add.s32 	%r29, %r50, %r49;
	st.shared.f64 	[%r29], %fd50;
	bar.sync 	0;
	setp.lt.u32 	%p61, %r72, 2;
	@%p61 bra 	$L__BB2_32;
$L__BB2_29:
	shr.u32 	%r31, %r72, 1;
	setp.ge.u32 	%p62, %r14, %r31;
	@%p62 bra 	$L__BB2_31;
	shl.b32 	%r51, %r31, 3;
	add.s32 	%r52, %r29, %r51;
	ld.shared.f64 	%fd42, [%r52];
	ld.shared.f64 	%fd43, [%r29];
	add.f64 	%fd44, %fd42, %fd43;
	st.shared.f64 	[%r29], %fd44;
$L__BB2_31:
	bar.sync 	0;
	setp.gt.u32 	%p63, %r72, 3;
	mov.u32 	%r72, %r31;
	@%p63 bra 	$L__BB2_29;
$L__BB2_32:
	setp.ne.s32 	%p64, %r14, 0;
	@%p64 bra 	$L__BB2_34;
	ld.param.u64 	%rd369, [bigint_gram_schmidt_approx_kernel_param_2];
	ld.shared.f64 	%fd45, [shared_mem];
	cvta.to.global.u64 	%rd360, %rd369;
	mul.wide.u32 	%rd361, %r12, 8;
	add.s64 	%rd362, %rd360, %rd361;
	st.global.f64 	[%rd362], %fd45;
$L__BB2_34:
	ret;

}
	// .globl	lll_kernel
.visible .entry lll_kernel(
	.param .u64 .ptr .align 1 lll_kernel_param_0,
	.param .u64 .ptr .align 1 lll_kernel_param_1,
	.param .u64 .ptr .align 1 lll_kernel_param_2,
	.param .u64 .ptr .align 1 lll_kernel_param_3,
	.param .u32 lll_kernel_param_4,
	.param .u32 lll_kernel_param_5,
	.param .f64 lll_kernel_param_6,
	.param .f64 lll_kernel_param_7
)
{
	.reg .pred 	%p<77>;
	.reg .b16 	%rs<17>;
	.reg .b32 	%r<307>;
	.reg .b32 	%f<291>;
	.reg .b64 	%rd<305>;
	.reg .b64 	%fd<6>;

	ld.param.u64 	%rd9, [lll_kernel_param_0];
	ld.param.u64 	%rd10, [lll_kernel_param_1];
	ld.param.u64 	%rd11, [lll_kernel_param_2];
	ld.param.u64 	%rd12, [lll_kernel_param_3];
	ld.param.u32 	%r100, [lll_kernel_param_4];
	ld.param.u32 	%r101, [lll_kernel_param_5];
	ld.param.f64 	%fd2, [lll_kernel_param_7];
	cvta.to.global.u64 	%rd1, %rd12;
	cvta.to.global.u64 	%rd2, %rd11;
	cvta.to.global.u64 	%rd3, %rd9;
	cvta.to.global.u64 	%rd4, %rd10;
	mov.u32 	%r306, %tid.x;
	mov.u32 	%r2, %ntid.x;
	mul.lo.s32 	%r3, %r101, %r100;
	setp.ge.u32 	%p1, %r306, %r3;
	@%p1 bra 	$L__BB3_3;
	mov.u32 	%r273, %r306;
$L__BB3_2:
	mul.wide.u32 	%rd13, %r273, 8;
	add.s64 	%rd14, %rd3, %rd13;
	ld.global.f64 	%fd3, [%rd14];
	cvt.rn.f32.f64 	%f19, %fd3;
	mul.wide.u32 	%rd15, %r273, 4;
	add.s64 	%rd16, %rd4, %rd15;
	st.global.f32 	[%rd16], %f19;
	add.s32 	%r273, %r273, %r2;
	setp.lt.u32 	%p2, %r273, %r3;
	@%p2 bra 	$L__BB3_2;
$L__BB3_3:
	bar.sync 	0;
	setp.eq.s32 	%p3, %r100, 0;
	shl.b32 	%r102, %r306, 2;
	mov.u32 	%r103, shared_mem_f32;
	add.s32 	%r6, %r103, %r102;
	@%p3 bra 	$L__BB3_33;
	mov.b32 	%r274, 0;
$L__BB3_5:
	setp.eq.s32 	%p4, %r274, 0;
	@%p4 bra 	$L__BB3_22;
	mul.lo.s32 	%r8, %r274, %r101;
	mul.lo.s32 	%r9, %r274, %r100;
	mov.b32 	%r275, 0;
$L__BB3_7:
	setp.ge.u32 	%p5, %r306, %r101;
	mov.f32 	%f286, 0f00000000;
	@%p5 bra 	$L__BB3_10;
	mul.lo.s32 	%r12, %r275, %r101;
	mov.f32 	%f286, 0f00000000;
	mov.u32 	%r276, %r306;
$L__BB3_9:
	add.s32 	%r106, %r276, %r8;
	mul.wide.u32 	%rd17, %r106, 4;
	add.s64 	%rd18, %rd4, %rd17;
	ld.global.f32 	%f22, [%rd18];
	add.s32 	%r107, %r276, %r12;
	mul.wide.u32 	%rd19, %r107, 4;
	add.s64 	%rd20, %rd4, %rd19;
	ld.global.f32 	%f23, [%rd20];
	fma.rn.f32 	%f286, %f22, %f23, %f286;
	add.s32 	%r276, %r276, %r2;
	setp.lt.u32 	%p6, %r276, %r101;
	@%p6 bra 	$L__BB3_9;
$L__BB3_10:
	setp.lt.u32 	%p7, %r2, 2;
	st.shared.f32 	[%r6], %f286;
	bar.sync 	0;
	@%p7 bra 	$L__BB3_15;
	mov.u32 	%r277, %r2;
$L__BB3_12:
	shr.u32 	%r16, %r277, 1;
	setp.ge.u32 	%p8, %r306, %r16;
	@%p8 bra 	$L__BB3_14;
	shl.b32 	%r108, %r16, 2;
	add.s32 	%r109, %r6, %r108;
	ld.shared.f32 	%f24, [%r109];
	ld.shared.f32 	%f25, [%r6];
	add.f32 	%f26, %f24, %f25;
	st.shared.f32 	[%r6], %f26;
$L__BB3_14:
	bar.sync 	0;
	setp.gt.u32 	%p9, %r277, 3;
	mov.u32 	%r277, %r16;
	@%p9 bra 	$L__BB3_12;
$L__BB3_15:
	mul.wide.u32 	%rd21, %r275, 4;
	add.s64 	%rd22, %rd1, %rd21;
	ld.global.f32 	%f4, [%rd22];
	abs.f32 	%f27, %f4;
	setp.leu.f32 	%p10, %f27, 0f219392EF;
	@%p10 bra 	$L__BB3_21;
	setp.ne.s32 	%p11, %r306, 0;
	ld.shared.f32 	%f28, [shared_mem_f32];
	div.rn.f32 	%f5, %f28, %f4;
	@%p11 bra 	$L__BB3_18;
	add.s32 	%r110, %r275, %r9;
	mul.wide.u32 	%rd23, %r110, 4;
	add.s64 	%rd24, %rd2, %rd23;
	st.global.f32 	[%rd24], %f5;
$L__BB3_18:
	setp.ge.u32 	%p12, %r306, %r101;
	@%p12 bra 	$L__BB3_21;
	mul.lo.s32 	%r17, %r275, %r101;
	mov.u32 	%r278, %r306;
$L__BB3_20:
	add.s32 	%r111, %r278, %r17;
	mul.wide.u32 	%rd25, %r111, 4;
	add.s64 	%rd26, %rd4, %rd25;
	ld.global.f32 	%f29, [%rd26];
	mul.f32 	%f30, %f5, %f29;
	add.s32 	%r112, %r278, %r8;
	mul.wide.u32 	%rd27, %r112, 4;
	add.s64 	%rd28, %rd4, %rd27;
	ld.global.f32 	%f31, [%rd28];
	sub.f32 	%f32, %f31, %f30;
	st.global.f32 	[%rd28], %f32;
	add.s32 	%r278, %r278, %r2;
	setp.lt.u32 	%p13, %r278, %r101;
	@%p13 bra 	$L__BB3_20;
$L__BB3_21:
	bar.sync 	0;
	add.s32 	%r275, %r275, 1;
	setp.eq.s32 	%p14, %r275, %r274;
	@%p14 bra 	$L__BB3_22;
	bra.uni 	$L__BB3_7;
$L__BB3_22:
	setp.ge.u32 	%p15, %r306, %r101;
	mov.f32 	%f288, 0f00000000;
	@%p15 bra 	$L__BB3_25;
	mul.lo.s32 	%r10, %r274, %r101;
	mov.f32 	%f288, 0f00000000;
	mov.u32 	%r279, %r306;
$L__BB3_24:
	add.s32 	%r113, %r279, %r10;
	mul.wide.u32 	%rd29, %r113, 4;
	add.s64 	%rd30, %rd4, %rd29;
	ld.global.f32 	%f35, [%rd30];
	fma.rn.f32 	%f288, %f35, %f35, %f288;
	add.s32 	%r279, %r279, %r2;
	setp.lt.u32 	%p16, %r279, %r101;
	@%p16 bra 	$L__BB3_24;
$L__BB3_25:
	setp.lt.u32 	%p17, %r2, 2;
	st.shared.f32 	[%r6], %f288;
	bar.sync 	0;
	@%p17 bra 	$L__BB3_30;
	mov.u32 	%r280, %r2;
$L__BB3_27:
	shr.u32 	%r24, %r280, 1;
	setp.ge.u32 	%p18, %r306, %r24;
	@%p18 bra 	$L__BB3_29;
	shl.b32 	%r114, %r24, 2;
	add.s32 	%r115, %r6, %r114;
	ld.shared.f32 	%f36, [%r115];
	ld.shared.f32 	%f37, [%r6];
	add.f32 	%f38, %f36, %f37;
	st.shared.f32 	[%r6], %f38;
$L__BB3_29:
	bar.sync 	0;
	setp.gt.u32 	%p19, %r280, 3;
	mov.u32 	%r280, %r24;
	@%p19 bra 	$L__BB3_27;
$L__BB3_30:
	setp.ne.s32 	%p20, %r306, 0;
	@%p20 bra 	$L__BB3_32;
	ld.shared.f32 	%f39, [shared_mem_f32];
	mul.wide.u32 	%rd31, %r274, 4;
	add.s64 	%rd32, %rd1, %rd31;
	st.global.f32 	[%rd32], %f39;
	mad.lo.s32 	%r116, %r274, %r100, %r274;
	mul.wide.u32 	%rd33, %r116, 4;
	add.s64 	%rd34, %rd2, %rd33;
	mov.b32 	%r117, 1065353216;
	st.global.u32 	[%rd34], %r117;
$L__BB3_32:
	bar.sync 	0;
	add.s32 	%r274, %r274, 1;
	setp.ne.s32 	%p21, %r274, %r100;
	@%p21 bra 	$L__BB3_5;
$L__BB3_33:
	mul.lo.s32 	%r118, %r100, %r100;
	shl.b32 	%r26, %r118, 1;
	setp.lt.s32 	%p22, %r26, 1;
	setp.lt.u32 	%p23, %r100, 2;
	or.pred  	%p24, %p22, %p23;
	@%p24 bra 	$L__BB3_101;
	cvt.rn.f32.f64 	%f9, %fd2;
	mov.b32 	%r282, 0;
	mov.b32 	%r281, 1;
$L__BB3_35:
	add.s32 	%r29, %r281, -1;
	setp.lt.s32 	%p25, %r29, 0;
	mul.wide.u32 	%rd35, %r281, 4;
	add.s64 	%rd5, %rd1, %rd35;
	@%p25 bra 	$L__BB3_67;
	mul.lo.s32 	%r30, %r281, %r100;
	mul.lo.s32 	%r31, %r281, %r101;
	mov.b32 	%r283, 0;
	mov.b16 	%rs15, 0;
	cvt.u16.u32 	%rs9, %r281;
	mov.u16 	%rs16, %rs15;
	mov.u32 	%r284, %r29;
$L__BB3_37:
	add.s32 	%r122, %r284, %r30;
	mul.wide.u32 	%rd36, %r122, 4;
	add.s64 	%rd6, %rd2, %rd36;
	ld.global.f32 	%f10, [%rd6];
	abs.f32 	%f40, %f10;
	setp.leu.f32 	%p26, %f40, %f9;
	@%p26 bra 	$L__BB3_66;
	setp.ge.u32 	%p27, %r306, %r101;
	mov.f32 	%f41, 0f3F000000;
	copysign.f32 	%f42, %f10, %f41;
	add.rz.f32 	%f43, %f10, %f42;
	cvt.rzi.f32.f32 	%f11, %f43;
	@%p27 bra 	$L__BB3_42;
	add.s32 	%r286, %r306, %r31;
	mul.lo.s32 	%r35, %r284, %r101;
	add.s32 	%r285, %r306, %r35;
	mov.u32 	%r287, %r306;
$L__BB3_40:
	mul.wide.u32 	%rd37, %r285, 4;
	add.s64 	%rd38, %rd4, %rd37;
	ld.global.f32 	%f44, [%rd38];
	mul.f32 	%f45, %f11, %f44;
	mul.wide.u32 	%rd39, %r286, 4;
	add.s64 	%rd40, %rd4, %rd39;
	ld.global.f32 	%f46, [%rd40];
	sub.f32 	%f47, %f46, %f45;
	st.global.f32 	[%rd40], %f47;
	add.s32 	%r287, %r287, %r2;
	add.s32 	%r286, %r286, %r2;
	add.s32 	%r285, %r285, %r2;
	setp.lt.u32 	%p28, %r287, %r101;
	mov.u32 	%r288, %r306;
	@%p28 bra 	$L__BB3_40;
$L__BB3_41:
	add.s32 	%r123, %r288, %r35;
	mul.wide.u32 	%rd41, %r123, 4;
	add.s64 	%rd42, %rd4, %rd41;
	ld.global.f32 	%f48, [%rd42];
	mul.f32 	%f49, %f11, %f48;
	add.s32 	%r124, %r288, %r31;
	mul.wide.u32 	%rd43, %r124, 4;
	add.s64 	%rd44, %rd4, %rd43;
	ld.global.f32 	%f50, [%rd44];
	sub.f32 	%f51, %f50, %f49;
	st.global.f32 	[%rd44], %f51;
	add.s32 	%r288, %r288, %r2;
	setp.lt.u32 	%p29, %r288, %r101;
	@%p29 bra 	$L__BB3_41;
$L__BB3_42:
	setp.ne.s32 	%p30, %r306, 0;
	bar.sync 	0;
	@%p30 bra 	$L__BB3_55;
	sub.f32 	%f52, %f10, %f11;
	st.global.f32 	[%rd6], %f52;
	setp.eq.s32 	%p31, %r284, 0;
	@%p31 bra 	$L__BB3_55;
	mul.lo.s32 	%r45, %r284, %r100;
	sub.s32 	%r126, %r281, %r283;
	add.s32 	%r127, %r126, -2;
	setp.lt.u32 	%p32, %r127, 7;
	mov.b32 	%r291, 0;
	@%p32 bra 	$L__BB3_47;
	mov.b32 	%r289, 0;
$L__BB3_46:
	.pragma "nounroll";
	add.s32 	%r129, %r289, %r45;
	mul.wide.u32 	%rd45, %r129, 4;
	add.s64 	%rd46, %rd2, %rd45;
	ld.global.f32 	%f53, [%rd46];
	mul.f32 	%f54, %f11, %f53;
	add.s32 	%r130, %r289, %r30;
	mul.wide.u32 	%rd47, %r130, 4;
	add.s64 	%rd48, %rd2, %rd47;
	ld.global.f32 	%f55, [%rd48];
	sub.f32 	%f56, %f55, %f54;
	st.global.f32 	[%rd48], %f56;
	add.s32 	%r131, %r129, 1;
	mul.wide.u32 	%rd49, %r131, 4;
	add.s64 	%rd50, %rd2, %rd49;
	ld.global.f32 	%f57, [%rd50];
	mul.f32 	%f58, %f11, %f57;
	add.s32 	%r132, %r130, 1;
	mul.wide.u32 	%rd51, %r132, 4;
	add.s64 	%rd52, %rd2, %rd51;
	ld.global.f32 	%f59, [%rd52];
	sub.f32 	%f60, %f59, %f58;
	st.global.f32 	[%rd52], %f60;
	add.s32 	%r133, %r129, 2;
	mul.wide.u32 	%rd53, %r133, 4;
	add.s64 	%rd54, %rd2, %rd53;
	ld.global.f32 	%f61, [%rd54];
	mul.f32 	%f62, %f11, %f61;
	add.s32 	%r134, %r130, 2;
	mul.wide.u32 	%rd55, %r134, 4;
	add.s64 	%rd56, %rd2, %rd55;
	ld.global.f32 	%f63, [%rd56];
	sub.f32 	%f64, %f63, %f62;
	st.global.f32 	[%rd56], %f64;
	add.s32 	%r135, %r129, 3;
	mul.wide.u32 	%rd57, %r135, 4;
	add.s64 	%rd58, %rd2, %rd57;
	ld.global.f32 	%f65, [%rd58];
	mul.f32 	%f66, %f11, %f65;
	add.s32 	%r136, %r130, 3;
	mul.wide.u32 	%rd59, %r136, 4;
	add.s64 	%rd60, %rd2, %rd59;
	ld.global.f32 	%f67, [%rd60];
	sub.f32 	%f68, %f67, %f66;
	st.global.f32 	[%rd60], %f68;
	add.s32 	%r137, %r129, 4;
	mul.wide.u32 	%rd61, %r137, 4;
	add.s64 	%rd62, %rd2, %rd61;
	ld.global.f32 	%f69, [%rd62];
	mul.f32 	%f70, %f11, %f69;
	add.s32 	%r138, %r130, 4;
	mul.wide.u32 	%rd63, %r138, 4;
	add.s64 	%rd64, %rd2, %rd63;
	ld.global.f32 	%f71, [%rd64];
	sub.f32 	%f72, %f71, %f70;
	st.global.f32 	[%rd64], %f72;
	add.s32 	%r139, %r129, 5;
	mul.wide.u32 	%rd65, %r139, 4;
	add.s64 	%rd66, %rd2, %rd65;
	ld.global.f32 	%f73, [%rd66];
	mul.f32 	%f74, %f11, %f73;
	add.s32 	%r140, %r130, 5;
	mul.wide.u32 	%rd67, %r140, 4;
	add.s64 	%rd68, %rd2, %rd67;
	ld.global.f32 	%f75, [%rd68];
	sub.f32 	%f76, %f75, %f74;
	st.global.f32 	[%rd68], %f76;
	add.s32 	%r141, %r129, 6;
	mul.wide.u32 	%rd69, %r141, 4;
	add.s64 	%rd70, %rd2, %rd69;
	ld.global.f32 	%f77, [%rd70];
	mul.f32 	%f78, %f11, %f77;
	add.s32 	%r142, %r130, 6;
	mul.wide.u32 	%rd71, %r142, 4;
	add.s64 	%rd72, %rd2, %rd71;
	ld.global.f32 	%f79, [%rd72];
	sub.f32 	%f80, %f79, %f78;
	st.global.f32 	[%rd72], %f80;
	add.s32 	%r143, %r129, 7;
	mul.wide.u32 	%rd73, %r143, 4;
	add.s64 	%rd74, %rd2, %rd73;
	ld.global.f32 	%f81, [%rd74];
	mul.f32 	%f82, %f11, %f81;
	add.s32 	%r144, %r130, 7;
	mul.wide.u32 	%rd75, %r144, 4;
	add.s64 	%rd76, %rd2, %rd75;
	ld.global.f32 	%f83, [%rd76];
	sub.f32 	%f84, %f83, %f82;
	st.global.f32 	[%rd76], %f84;
	add.s32 	%r289, %r289, 8;
	and.b32  	%r291, %r284, 2147483640;
	setp.ne.s32 	%p33, %r289, %r291;
	@%p33 bra 	$L__BB3_46;
$L__BB3_47:
	and.b32  	%r145, %r284, 7;
	setp.eq.s32 	%p34, %r145, 0;
	@%p34 bra 	$L__BB3_55;
	not.b16 	%rs8, %rs16;
	add.s16 	%rs10, %rs8, %rs9;
	cvt.u32.u16 	%r146, %rs10;
	and.b32  	%r50, %r146, 7;
	add.s32 	%r147, %r50, -1;
	setp.lt.u32 	%p35, %r147, 3;
	@%p35 bra 	$L__BB3_50;
	add.s32 	%r148, %r291, %r45;
	mul.wide.u32 	%rd77, %r148, 4;
	add.s64 	%rd78, %rd2, %rd77;
	ld.global.f32 	%f85, [%rd78];
	mul.f32 	%f86, %f11, %f85;
	add.s32 	%r149, %r291, %r30;
	mul.wide.u32 	%rd79, %r149, 4;
	add.s64 	%rd80, %rd2, %rd79;
	ld.global.f32 	%f87, [%rd80];
	sub.f32 	%f88, %f87, %f86;
	st.global.f32 	[%rd80], %f88;
	add.s32 	%r150, %r148, 1;
	mul.wide.u32 	%rd81, %r150, 4;
	add.s64 	%rd82, %rd2, %rd81;
	ld.global.f32 	%f89, [%rd82];
	mul.f32 	%f90, %f11, %f89;
	add.s32 	%r151, %r149, 1;
	mul.wide.u32 	%rd83, %r151, 4;
	add.s64 	%rd84, %rd2, %rd83;
	ld.global.f32 	%f91, [%rd84];
	sub.f32 	%f92, %f91, %f90;
	st.global.f32 	[%rd84], %f92;
	add.s32 	%r152, %r148, 2;
	mul.wide.u32 	%rd85, %r152, 4;
	add.s64 	%rd86, %rd2, %rd85;
	ld.global.f32 	%f93, [%rd86];
	mul.f32 	%f94, %f11, %f93;
	add.s32 	%r153, %r149, 2;
	mul.wide.u32 	%rd87, %r153, 4;
	add.s64 	%rd88, %rd2, %rd87;
	ld.global.f32 	%f95, [%rd88];
	sub.f32 	%f96, %f95, %f94;
	st.global.f32 	[%rd88], %f96;
	add.s32 	%r154, %r148, 3;
	mul.wide.u32 	%rd89, %r154, 4;
	add.s64 	%rd90, %rd2, %rd89;
	ld.global.f32 	%f97, [%rd90];
	mul.f32 	%f98, %f11, %f97;
	add.s32 	%r155, %r149, 3;
	mul.wide.u32 	%rd91, %r155, 4;
	add.s64 	%rd92, %rd2, %rd91;
	ld.global.f32 	%f99, [%rd92];
	sub.f32 	%f100, %f99, %f98;
	st.global.f32 	[%rd92], %f100;
	add.s32 	%r291, %r291, 4;
$L__BB3_50:
	and.b32  	%r156, %r50, 3;
	setp.eq.s32 	%p36, %r156, 0;
	@%p36 bra 	$L__BB3_55;
	xor.b16  	%rs11, %rs15, 3;
	cvt.u16.u32 	%rs12, %r281;
	add.s16 	%rs3, %rs11, %rs12;
	and.b16  	%rs13, %rs3, 3;
	setp.eq.s16 	%p37, %rs13, 1;
	@%p37 bra 	$L__BB3_53;
	add.s32 	%r157, %r291, %r45;
	mul.wide.u32 	%rd93, %r157, 4;
	add.s64 	%rd94, %rd2, %rd93;
	ld.global.f32 	%f101, [%rd94];
	mul.f32 	%f102, %f11, %f101;
	add.s32 	%r158, %r291, %r30;
	mul.wide.u32 	%rd95, %r158, 4;
	add.s64 	%rd96, %rd2, %rd95;
	ld.global.f32 	%f103, [%rd96];
	sub.f32 	%f104, %f103, %f102;
	st.global.f32 	[%rd96], %f104;
	add.s32 	%r159, %r157, 1;
	mul.wide.u32 	%rd97, %r159, 4;
	add.s64 	%rd98, %rd2, %rd97;
	ld.global.f32 	%f105, [%rd98];
	mul.f32 	%f106, %f11, %f105;
	add.s32 	%r160, %r158, 1;
	mul.wide.u32 	%rd99, %r160, 4;
	add.s64 	%rd100, %rd2, %rd99;
	ld.global.f32 	%f107, [%rd100];
	sub.f32 	%f108, %f107, %f106;
	st.global.f32 	[%rd100], %f108;
	add.s32 	%r291, %r291, 2;
$L__BB3_53:
	and.b16  	%rs14, %rs3, 1;
	setp.eq.b16 	%p38, %rs14, 1;
	not.pred 	%p39, %p38;
	@%p39 bra 	$L__BB3_55;
	add.s32 	%r161, %r291, %r45;
	mul.wide.u32 	%rd101, %r161, 4;
	add.s64 	%rd102, %rd2, %rd101;
	ld.global.f32 	%f109, [%rd102];
	mul.f32 	%f110, %f11, %f109;
	add.s32 	%r162, %r291, %r30;
	mul.wide.u32 	%rd103, %r162, 4;
	add.s64 	%rd104, %rd2, %rd103;
	ld.global.f32 	%f111, [%rd104];
	sub.f32 	%f112, %f111, %f110;
	st.global.f32 	[%rd104], %f112;
$L__BB3_55:
	bar.sync 	0;
	mov.f32 	%f290, 0f00000000;
	@%p27 bra 	$L__BB3_58;
	mov.f32 	%f290, 0f00000000;
	mov.u32 	%r293, %r306;
$L__BB3_57:
	add.s32 	%r163, %r293, %r31;
	mul.wide.u32 	%rd105, %r163, 4;
	add.s64 	%rd106, %rd4, %rd105;
	ld.global.f32 	%f115, [%rd106];
	fma.rn.f32 	%f290, %f115, %f115, %f290;
	add.s32 	%r293, %r293, %r2;
	setp.lt.u32 	%p41, %r293, %r101;
	@%p41 bra 	$L__BB3_57;
$L__BB3_58:
	setp.lt.u32 	%p42, %r2, 2;
	st.shared.f32 	[%r6], %f290;
	bar.sync 	0;
	@%p42 bra 	$L__BB3_63;
	mov.u32 	%r294, %r2;
$L__BB3_60:
	shr.u32 	%r58, %r294, 1;
	setp.ge.u32 	%p43, %r306, %r58;
	@%p43 bra 	$L__BB3_62;
	shl.b32 	%r164, %r58, 2;
	add.s32 	%r165, %r6, %r164;
	ld.shared.f32 	%f116, [%r165];
	ld.shared.f32 	%f117, [%r6];
	add.f32 	%f118, %f116, %f117;
	st.shared.f32 	[%r6], %f118;
$L__BB3_62:
	bar.sync 	0;
	setp.gt.u32 	%p44, %r294, 3;
	mov.u32 	%r294, %r58;
	@%p44 bra 	$L__BB3_60;
$L__BB3_63:
	@%p30 bra 	$L__BB3_65;
	ld.shared.f32 	%f119, [shared_mem_f32];
	st.global.f32 	[%rd5], %f119;
$L__BB3_65:
	bar.sync 	0;
$L__BB3_66:
	add.s32 	%r59, %r284, -1;
	setp.gt.s32 	%p46, %r284, 0;
	add.s32 	%r283, %r283, 1;
	add.s16 	%rs16, %rs16, 1;
	add.s16 	%rs15, %rs15, 1;
	mov.u32 	%r284, %r59;
	@%p46 bra 	$L__BB3_37;
$L__BB3_67:
	ld.param.f64 	%fd5, [lll_kernel_param_6];
	mul.lo.s32 	%r61, %r281, %r100;
	add.s32 	%r167, %r61, %r29;
	mul.wide.u32 	%rd107, %r167, 4;
	add.s64 	%rd7, %rd2, %rd107;
	ld.global.f32 	%f15, [%rd7];
	ld.global.f32 	%f16, [%rd5];
	mul.wide.u32 	%rd108, %r29, 4;
	add.s64 	%rd8, %rd1, %rd108;
	ld.global.f32 	%f17, [%rd8];
	mul.f32 	%f18, %f15, %f15;
	cvt.rn.f32.f64 	%f120, %fd5;
	sub.f32 	%f121, %f120, %f18;
	mul.f32 	%f122, %f121, %f17;
	setp.geu.f32 	%p47, %f16, %f122;
	mov.b32 	%r305, 1;
	@%p47 bra 	$L__BB3_100;
	setp.ge.u32 	%p48, %r306, %r101;
	@%p48 bra 	$L__BB3_72;
	mul.lo.s32 	%r62, %r29, %r101;
	mov.u32 	%r295, %r306;
$L__BB3_70:
	add.s32 	%r168, %r295, %r62;
	mul.wide.u32 	%rd109, %r168, 4;
	add.s64 	%rd110, %rd4, %rd109;
	ld.global.f32 	%f123, [%rd110];
	add.s32 	%r169, %r168, %r101;
	mul.wide.u32 	%rd111, %r169, 4;
	add.s64 	%rd112, %rd4, %rd111;
	ld.global.f32 	%f124, [%rd112];
	st.global.f32 	[%rd110], %f124;
	st.global.f32 	[%rd112], %f123;
	add.s32 	%r295, %r295, %r2;
	setp.lt.u32 	%p49, %r295, %r101;
	mov.u32 	%r296, %r306;
	@%p49 bra 	$L__BB3_70;
$L__BB3_71:
	add.s32 	%r170, %r296, %r62;
	mul.wide.u32 	%rd113, %r170, 4;
	add.s64 	%rd114, %rd4, %rd113;
	ld.global.f32 	%f125, [%rd114];
	add.s32 	%r171, %r170, %r101;
	mul.wide.u32 	%rd115, %r171, 4;
	add.s64 	%rd116, %rd4, %rd115;
	ld.global.f32 	%f126, [%rd116];
	st.global.f32 	[%rd114], %f126;
	st.global.f32 	[%rd116], %f125;
	add.s32 	%r296, %r296, %r2;
	setp.lt.u32 	%p50, %r296, %r101;
	@%p50 bra 	$L__BB3_71;
$L__BB3_72:
	setp.ne.s32 	%p51, %r306, 0;
	bar.sync 	0;
	@%p51 bra 	$L__BB3_99;
	fma.rn.f32 	%f127, %f17, %f18, %f16;
	st.global.f32 	[%rd8], %f127;
	mul.f32 	%f128, %f17, %f16;
	div.rn.f32 	%f129, %f128, %f127;
	st.global.f32 	[%rd5], %f129;
	mul.f32 	%f130, %f17, %f15;
	div.rn.f32 	%f131, %f130, %f127;
	st.global.f32 	[%rd7], %f131;
	setp.eq.s32 	%p52, %r29, 0;
	@%p52 bra 	$L__BB3_87;
	sub.s32 	%r67, %r61, %r100;
	add.s32 	%r173, %r281, -2;
	and.b32  	%r68, %r29, 15;
	setp.lt.u32 	%p53, %r173, 15;
	mov.b32 	%r297, 0;
	@%p53 bra 	$L__BB3_77;
	and.b32  	%r297, %r29, -16;
	mov.b32 	%r300, 0;
$L__BB3_76:
	.pragma "nounroll";
	add.s32 	%r175, %r300, %r67;
	mul.wide.u32 	%rd117, %r175, 4;
	add.s64 	%rd118, %rd2, %rd117;
	ld.global.f32 	%f132, [%rd118];
	add.s32 	%r176, %r300, %r61;
	mul.wide.u32 	%rd119, %r176, 4;
	add.s64 	%rd120, %rd2, %rd119;
	ld.global.f32 	%f133, [%rd120];
	st.global.f32 	[%rd118], %f133;
	st.global.f32 	[%rd120], %f132;
	add.s32 	%r177, %r175, 1;
	mul.wide.u32 	%rd121, %r177, 4;
	add.s64 	%rd122, %rd2, %rd121;
	ld.global.f32 	%f134, [%rd122];
	add.s32 	%r178, %r176, 1;
	mul.wide.u32 	%rd123, %r178, 4;
	add.s64 	%rd124, %rd2, %rd123;
	ld.global.f32 	%f135, [%rd124];
	st.global.f32 	[%rd122], %f135;
	st.global.f32 	[%rd124], %f134;
	add.s32 	%r179, %r175, 2;
	mul.wide.u32 	%rd125, %r179, 4;
	add.s64 	%rd126, %rd2, %rd125;
	ld.global.f32 	%f136, [%rd126];
	add.s32 	%r180, %r176, 2;
	mul.wide.u32 	%rd127, %r180, 4;
	add.s64 	%rd128, %rd2, %rd127;
	ld.global.f32 	%f137, [%rd128];
	st.global.f32 	[%rd126], %f137;
	st.global.f32 	[%rd128], %f136;
	add.s32 	%r181, %r175, 3;
	mul.wide.u32 	%rd129, %r181, 4;
	add.s64 	%rd130, %rd2, %rd129;
	ld.global.f32 	%f138, [%rd130];
	add.s32 	%r182, %r176, 3;
	mul.wide.u32 	%rd131, %r182, 4;
	add.s64 	%rd132, %rd2, %rd131;
	ld.global.f32 	%f139, [%rd132];
	st.global.f32 	[%rd130], %f139;
	st.global.f32 	[%rd132], %f138;
	add.s32 	%r183, %r175, 4;
	mul.wide.u32 	%rd133, %r183, 4;
	add.s64 	%rd134, %rd2, %rd133;
	ld.global.f32 	%f140, [%rd134];
	add.s32 	%r184, %r176, 4;
	mul.wide.u32 	%rd135, %r184, 4;
	add.s64 	%rd136, %rd2, %rd135;
	ld.global.f32 	%f141, [%rd136];
	st.global.f32 	[%rd134], %f141;
	st.global.f32 	[%rd136], %f140;
	add.s32 	%r185, %r175, 5;
	mul.wide.u32 	%rd137, %r185, 4;
	add.s64 	%rd138, %rd2, %rd137;
	ld.global.f32 	%f142, [%rd138];
	add.s32 	%r186, %r176, 5;
	mul.wide.u32 	%rd139, %r186, 4;
	add.s64 	%rd140, %rd2, %rd139;
	ld.global.f32 	%f143, [%rd140];
	st.global.f32 	[%rd138], %f143;
	st.global.f32 	[%rd140], %f142;
	add.s32 	%r187, %r175, 6;
	mul.wide.u32 	%rd141, %r187, 4;
	add.s64 	%rd142, %rd2, %rd141;
	ld.global.f32 	%f144, [%rd142];
	add.s32 	%r188, %r176, 6;
	mul.wide.u32 	%rd143, %r188, 4;
	add.s64 	%rd144, %rd2, %rd143;
	ld.global.f32 	%f145, [%rd144];
	st.global.f32 	[%rd142], %f145;
	st.global.f32 	[%rd144], %f144;
	add.s32 	%r189, %r175, 7;
	mul.wide.u32 	%rd145, %r189, 4;
	add.s64 	%rd146, %rd2, %rd145;
	ld.global.f32 	%f146, [%rd146];
	add.s32 	%r190, %r176, 7;
	mul.wide.u32 	%rd147, %r190, 4;
	add.s64 	%rd148, %rd2, %rd147;
	ld.global.f32 	%f147, [%rd148];
	st.global.f32 	[%rd146], %f147;
	st.global.f32 	[%rd148], %f146;
	add.s32 	%r191, %r175, 8;
	mul.wide.u32 	%rd149, %r191, 4;
	add.s64 	%rd150, %rd2, %rd149;
	ld.global.f32 	%f148, [%rd150];
	add.s32 	%r192, %r176, 8;
	mul.wide.u32 	%rd151, %r192, 4;
	add.s64 	%rd152, %rd2, %rd151;
	ld.global.f32 	%f149, [%rd152];
	st.global.f32 	[%rd150], %f149;
	st.global.f32 	[%rd152], %f148;
	add.s32 	%r193, %r175, 9;
	mul.wide.u32 	%rd153, %r193, 4;
	add.s64 	%rd154, %rd2, %rd153;
	ld.global.f32 	%f150, [%rd154];
	add.s32 	%r194, %r176, 9;
	mul.wide.u32 	%rd155, %r194, 4;
	add.s64 	%rd156, %rd2, %rd155;
	ld.global.f32 	%f151, [%rd156];
	st.global.f32 	[%rd154], %f151;
	st.global.f32 	[%rd156], %f150;
	add.s32 	%r195, %r175, 10;
	mul.wide.u32 	%rd157, %r195, 4;
	add.s64 	%rd158, %rd2, %rd157;
	ld.global.f32 	%f152, [%rd158];
	add.s32 	%r196, %r176, 10;
	mul.wide.u32 	%rd159, %r196, 4;
	add.s64 	%rd160, %rd2, %rd159;
	ld.global.f32 	%f153, [%rd160];
	st.global.f32 	[%rd158], %f153;
	st.global.f32 	[%rd160], %f152;
	add.s32 	%r197, %r175, 11;
	mul.wide.u32 	%rd161, %r197, 4;
	add.s64 	%rd162, %rd2, %rd161;
	ld.global.f32 	%f154, [%rd162];
	add.s32 	%r198, %r176, 11;
	mul.wide.u32 	%rd163, %r198, 4;
	add.s64 	%rd164, %rd2, %rd163;
	ld.global.f32 	%f155, [%rd164];
	st.global.f32 	[%rd162], %f155;
	st.global.f32 	[%rd164], %f154;
	add.s32 	%r199, %r175, 12;
	mul.wide.u32 	%rd165, %r199, 4;
	add.s64 	%rd166, %rd2, %rd165;
	ld.global.f32 	%f156, [%rd166];
	add.s32 	%r200, %r176, 12;
	mul.wide.u32 	%rd167, %r200, 4;
	add.s64 	%rd168, %rd2, %rd167;
	ld.global.f32 	%f157, [%rd168];
	st.global.f32 	[%rd166], %f157;
	st.global.f32 	[%rd168], %f156;
	add.s32 	%r201, %r175, 13;
	mul.wide.u32 	%rd169, %r201, 4;
	add.s64 	%rd170, %rd2, %rd169;
	ld.global.f32 	%f158, [%rd170];
	add.s32 	%r202, %r176, 13;
	mul.wide.u32 	%rd171, %r202, 4;
	add.s64 	%rd172, %rd2, %rd171;
	ld.global.f32 	%f159, [%rd172];
	st.global.f32 	[%rd170], %f159;
	st.global.f32 	[%rd172], %f158;
	add.s32 	%r203, %r175, 14;
	mul.wide.u32 	%rd173, %r203, 4;
	add.s64 	%rd174, %rd2, %rd173;
	ld.global.f32 	%f160, [%rd174];
	add.s32 	%r204, %r176, 14;
	mul.wide.u32 	%rd175, %r204, 4;
	add.s64 	%rd176, %rd2, %rd175;
	ld.global.f32 	%f161, [%rd176];
	st.global.f32 	[%rd174], %f161;
	st.global.f32 	[%rd176], %f160;
	add.s32 	%r205, %r175, 15;
	mul.wide.u32 	%rd177, %r205, 4;
	add.s64 	%rd178, %rd2, %rd177;
	ld.global.f32 	%f162, [%rd178];
	add.s32 	%r206, %r176, 15;
	mul.wide.u32 	%rd179, %r206, 4;
	add.s64 	%rd180, %rd2, %rd179;
	ld.global.f32 	%f163, [%rd180];
	st.global.f32 	[%rd178], %f163;
	st.global.f32 	[%rd180], %f162;
	add.s32 	%r300, %r300, 16;
	setp.eq.s32 	%p54, %r300, %r297;
	@%p54 bra 	$L__BB3_77;
	bra.uni 	$L__BB3_76;
$L__BB3_77:
	setp.eq.s32 	%p55, %r68, 0;
	@%p55 bra 	$L__BB3_87;
	and.b32  	%r71, %r29, 7;
	setp.lt.u32 	%p56, %r68, 8;
	@%p56 bra 	$L__BB3_80;
	add.s32 	%r207, %r297, %r67;
	mul.wide.u32 	%rd181, %r207, 4;
	add.s64 	%rd182, %rd2, %rd181;
	ld.global.f32 	%f164, [%rd182];
	add.s32 	%r208, %r297, %r61;
	mul.wide.u32 	%rd183, %r208, 4;
	add.s64 	%rd184, %rd2, %rd183;
	ld.global.f32 	%f165, [%rd184];
	st.global.f32 	[%rd182], %f165;
	st.global.f32 	[%rd184], %f164;
	add.s32 	%r209, %r207, 1;
	mul.wide.u32 	%rd185, %r209, 4;
	add.s64 	%rd186, %rd2, %rd185;
	ld.global.f32 	%f166, [%rd186];
	add.s32 	%r210, %r208, 1;
	mul.wide.u32 	%rd187, %r210, 4;
	add.s64 	%rd188, %rd2, %rd187;
	ld.global.f32 	%f167, [%rd188];
	st.global.f32 	[%rd186], %f167;
	st.global.f32 	[%rd188], %f166;
	add.s32 	%r211, %r207, 2;
	mul.wide.u32 	%rd189, %r211, 4;
	add.s64 	%rd190, %rd2, %rd189;
	ld.global.f32 	%f168, [%rd190];
	add.s32 	%r212, %r208, 2;
	mul.wide.u32 	%rd191, %r212, 4;
	add.s64 	%rd192, %rd2, %rd191;
	ld.global.f32 	%f169, [%rd192];
	st.global.f32 	[%rd190], %f169;
	st.global.f32 	[%rd192], %f168;
	add.s32 	%r213, %r207, 3;
	mul.wide.u32 	%rd193, %r213, 4;
	add.s64 	%rd194, %rd2, %rd193;
	ld.global.f32 	%f170, [%rd194];
	add.s32 	%r214, %r208, 3;
	mul.wide.u32 	%rd195, %r214, 4;
	add.s64 	%rd196, %rd2, %rd195;
	ld.global.f32 	%f171, [%rd196];
	st.global.f32 	[%rd194], %f171;
	st.global.f32 	[%rd196], %f170;
	add.s32 	%r215, %r207, 4;
	mul.wide.u32 	%rd197, %r215, 4;
	add.s64 	%rd198, %rd2, %rd197;
	ld.global.f32 	%f172, [%rd198];
	add.s32 	%r216, %r208, 4;
	mul.wide.u32 	%rd199, %r216, 4;
	add.s64 	%rd200, %rd2, %rd199;
	ld.global.f32 	%f173, [%rd200];
	st.global.f32 	[%rd198], %f173;
	st.global.f32 	[%rd200], %f172;
	add.s32 	%r217, %r207, 5;
	mul.wide.u32 	%rd201, %r217, 4;
	add.s64 	%rd202, %rd2, %rd201;
	ld.global.f32 	%f174, [%rd202];
	add.s32 	%r218, %r208, 5;
	mul.wide.u32 	%rd203, %r218, 4;
	add.s64 	%rd204, %rd2, %rd203;
	ld.global.f32 	%f175, [%rd204];
	st.global.f32 	[%rd202], %f175;
	st.global.f32 	[%rd204], %f174;
	add.s32 	%r219, %r207, 6;
	mul.wide.u32 	%rd205, %r219, 4;
	add.s64 	%rd206, %rd2, %rd205;
	ld.global.f32 	%f176, [%rd206];
	add.s32 	%r220, %r208, 6;
	mul.wide.u32 	%rd207, %r220, 4;
	add.s64 	%rd208, %rd2, %rd207;
	ld.global.f32 	%f177, [%rd208];
	st.global.f32 	[%rd206], %f177;
	st.global.f32 	[%rd208], %f176;
	add.s32 	%r221, %r207, 7;
	mul.wide.u32 	%rd209, %r221, 4;
	add.s64 	%rd210, %rd2, %rd209;
	ld.global.f32 	%f178, [%rd210];
	add.s32 	%r222, %r208, 7;
	mul.wide.u32 	%rd211, %r222, 4;
	add.s64 	%rd212, %rd2, %rd211;
	ld.global.f32 	%f179, [%rd212];
	st.global.f32 	[%rd210], %f179;
	st.global.f32 	[%rd212], %f178;
	add.s32 	%r297, %r297, 8;
$L__BB3_80:
	setp.eq.s32 	%p57, %r71, 0;
	@%p57 bra 	$L__BB3_87;
	and.b32  	%r74, %r29, 3;
	setp.lt.u32 	%p58, %r71, 4;
	@%p58 bra 	$L__BB3_83;
	add.s32 	%r223, %r297, %r67;
	mul.wide.u32 	%rd213, %r223, 4;
	add.s64 	%rd214, %rd2, %rd213;
	ld.global.f32 	%f180, [%rd214];
	add.s32 	%r224, %r297, %r61;
	mul.wide.u32 	%rd215, %r224, 4;
	add.s64 	%rd216, %rd2, %rd215;
	ld.global.f32 	%f181, [%rd216];
	st.global.f32 	[%rd214], %f181;
	st.global.f32 	[%rd216], %f180;
	add.s32 	%r225, %r223, 1;
	mul.wide.u32 	%rd217, %r225, 4;
	add.s64 	%rd218, %rd2, %rd217;
	ld.global.f32 	%f182, [%rd218];
	add.s32 	%r226, %r224, 1;
	mul.wide.u32 	%rd219, %r226, 4;
	add.s64 	%rd220, %rd2, %rd219;
	ld.global.f32 	%f183, [%rd220];
	st.global.f32 	[%rd218], %f183;
	st.global.f32 	[%rd220], %f182;
	add.s32 	%r227, %r223, 2;
	mul.wide.u32 	%rd221, %r227, 4;
	add.s64 	%rd222, %rd2, %rd221;
	ld.global.f32 	%f184, [%rd222];
	add.s32 	%r228, %r224, 2;
	mul.wide.u32 	%rd223, %r228, 4;
	add.s64 	%rd224, %rd2, %rd223;
	ld.global.f32 	%f185, [%rd224];
	st.global.f32 	[%rd222], %f185;
	st.global.f32 	[%rd224], %f184;
	add.s32 	%r229, %r223, 3;
	mul.wide.u32 	%rd225, %r229, 4;
	add.s64 	%rd226, %rd2, %rd225;
	ld.global.f32 	%f186, [%rd226];
	add.s32 	%r230, %r224, 3;
	mul.wide.u32 	%rd227, %r230, 4;
	add.s64 	%rd228, %rd2, %rd227;
	ld.global.f32 	%f187, [%rd228];
	st.global.f32 	[%rd226], %f187;
	st.global.f32 	[%rd228], %f186;
	add.s32 	%r297, %r297, 4;
$L__BB3_83:
	setp.eq.s32 	%p59, %r74, 0;
	@%p59 bra 	$L__BB3_87;
	add.s32 	%r77, %r297, %r67;
	mul.wide.u32 	%rd229, %r77, 4;
	add.s64 	%rd230, %rd2, %rd229;
	ld.global.f32 	%f188, [%rd230];
	add.s32 	%r78, %r297, %r61;
	mul.wide.u32 	%rd231, %r78, 4;
	add.s64 	%rd232, %rd2, %rd231;
	ld.global.f32 	%f189, [%rd232];
	st.global.f32 	[%rd230], %f189;
	st.global.f32 	[%rd232], %f188;
	setp.eq.s32 	%p60, %r74, 1;
	@%p60 bra 	$L__BB3_87;
	add.s32 	%r231, %r77, 1;
	mul.wide.u32 	%rd233, %r231, 4;
	add.s64 	%rd234, %rd2, %rd233;
	ld.global.f32 	%f190, [%rd234];
	add.s32 	%r232, %r78, 1;
	mul.wide.u32 	%rd235, %r232, 4;
	add.s64 	%rd236, %rd2, %rd235;
	ld.global.f32 	%f191, [%rd236];
	st.global.f32 	[%rd234], %f191;
	st.global.f32 	[%rd236], %f190;
	setp.eq.s32 	%p61, %r74, 2;
	@%p61 bra 	$L__BB3_87;
	add.s32 	%r233, %r77, 2;
	mul.wide.u32 	%rd237, %r233, 4;
	add.s64 	%rd238, %rd2, %rd237;
	ld.global.f32 	%f192, [%rd238];
	add.s32 	%r234, %r78, 2;
	mul.wide.u32 	%rd239, %r234, 4;
	add.s64 	%rd240, %rd2, %rd239;
	ld.global.f32 	%f193, [%rd240];
	st.global.f32 	[%rd238], %f193;
	st.global.f32 	[%rd240], %f192;
$L__BB3_87:
	add.s32 	%r302, %r281, 1;
	setp.ge.u32 	%p62, %r302, %r100;
	@%p62 bra 	$L__BB3_99;
	not.b32 	%r80, %r281;
	add.s32 	%r81, %r100, %r80;
	sub.s32 	%r235, %r100, %r281;
	add.s32 	%r236, %r235, -2;
	and.b32  	%r82, %r81, 7;
	setp.lt.u32 	%p63, %r236, 7;
	@%p63 bra 	$L__BB3_91;
	and.b32  	%r83, %r81, -8;
$L__BB3_90:
	.pragma "nounroll";
	mul.lo.s32 	%r237, %r302, %r100;
	add.s32 	%r238, %r237, %r29;
	mul.wide.u32 	%rd241, %r238, 4;
	add.s64 	%rd242, %rd2, %rd241;
	ld.global.f32 	%f194, [%rd242];
	add.s32 	%r239, %r237, %r281;
	mul.wide.u32 	%rd243, %r239, 4;
	add.s64 	%rd244, %rd2, %rd243;
	ld.global.f32 	%f195, [%rd244];
	fma.rn.f32 	%f196, %f15, %f194, %f195;
	st.global.f32 	[%rd242], %f196;
	ld.global.f32 	%f197, [%rd7];
	mul.f32 	%f198, %f196, %f197;
	sub.f32 	%f199, %f194, %f198;
	st.global.f32 	[%rd244], %f199;
	add.s32 	%r240, %r238, %r100;
	mul.wide.u32 	%rd245, %r240, 4;
	add.s64 	%rd246, %rd2, %rd245;
	ld.global.f32 	%f200, [%rd246];
	add.s32 	%r241, %r240, 1;
	mul.wide.u32 	%rd247, %r241, 4;
	add.s64 	%rd248, %rd2, %rd247;
	ld.global.f32 	%f201, [%rd248];
	fma.rn.f32 	%f202, %f15, %f200, %f201;
	st.global.f32 	[%rd246], %f202;
	ld.global.f32 	%f203, [%rd7];
	mul.f32 	%f204, %f202, %f203;
	sub.f32 	%f205, %f200, %f204;
	st.global.f32 	[%rd248], %f205;
	add.s32 	%r242, %r240, %r100;
	mul.wide.u32 	%rd249, %r242, 4;
	add.s64 	%rd250, %rd2, %rd249;
	ld.global.f32 	%f206, [%rd250];
	add.s32 	%r243, %r242, 1;
	mul.wide.u32 	%rd251, %r243, 4;
	add.s64 	%rd252, %rd2, %rd251;
	ld.global.f32 	%f207, [%rd252];
	fma.rn.f32 	%f208, %f15, %f206, %f207;
	st.global.f32 	[%rd250], %f208;
	ld.global.f32 	%f209, [%rd7];
	mul.f32 	%f210, %f208, %f209;
	sub.f32 	%f211, %f206, %f210;
	st.global.f32 	[%rd252], %f211;
	add.s32 	%r244, %r242, %r100;
	mul.wide.u32 	%rd253, %r244, 4;
	add.s64 	%rd254, %rd2, %rd253;
	ld.global.f32 	%f212, [%rd254];
	add.s32 	%r245, %r244, 1;
	mul.wide.u32 	%rd255, %r245, 4;
	add.s64 	%rd256, %rd2, %rd255;
	ld.global.f32 	%f213, [%rd256];
	fma.rn.f32 	%f214, %f15, %f212, %f213;
	st.global.f32 	[%rd254], %f214;
	ld.global.f32 	%f215, [%rd7];
	mul.f32 	%f216, %f214, %f215;
	sub.f32 	%f217, %f212, %f216;
	st.global.f32 	[%rd256], %f217;
	add.s32 	%r246, %r244, %r100;
	mul.wide.u32 	%rd257, %r246, 4;
	add.s64 	%rd258, %rd2, %rd257;
	ld.global.f32 	%f218, [%rd258];
	add.s32 	%r247, %r246, 1;
	mul.wide.u32 	%rd259, %r247, 4;
	add.s64 	%rd260, %rd2, %rd259;
	ld.global.f32 	%f219, [%rd260];
	fma.rn.f32 	%f220, %f15, %f218, %f219;
	st.global.f32 	[%rd258], %f220;
	ld.global.f32 	%f221, [%rd7];
	mul.f32 	%f222, %f220, %f221;
	sub.f32 	%f223, %f218, %f222;
	st.global.f32 	[%rd260], %f223;
	add.s32 	%r248, %r246, %r100;
	mul.wide.u32 	%rd261, %r248, 4;
	add.s64 	%rd262, %rd2, %rd261;
	ld.global.f32 	%f224, [%rd262];
	add.s32 	%r249, %r248, 1;
	mul.wide.u32 	%rd263, %r249, 4;
	add.s64 	%rd264, %rd2, %rd263;
	ld.global.f32 	%f225, [%rd264];
	fma.rn.f32 	%f226, %f15, %f224, %f225;
	st.global.f32 	[%rd262], %f226;
	ld.global.f32 	%f227, [%rd7];
	mul.f32 	%f228, %f226, %f227;
	sub.f32 	%f229, %f224, %f228;
	st.global.f32 	[%rd264], %f229;
	add.s32 	%r250, %r248, %r100;
	mul.wide.u32 	%rd265, %r250, 4;
	add.s64 	%rd266, %rd2, %rd265;
	ld.global.f32 	%f230, [%rd266];
	add.s32 	%r251, %r250, 1;
	mul.wide.u32 	%rd267, %r251, 4;
	add.s64 	%rd268, %rd2, %rd267;
	ld.global.f32 	%f231, [%rd268];
	fma.rn.f32 	%f232, %f15, %f230, %f231;
	st.global.f32 	[%rd266], %f232;
	ld.global.f32 	%f233, [%rd7];
	mul.f32 	%f234, %f232, %f233;
	sub.f32 	%f235, %f230, %f234;
	st.global.f32 	[%rd268], %f235;
	add.s32 	%r252, %r250, %r100;
	mul.wide.u32 	%rd269, %r252, 4;
	add.s64 	%rd270, %rd2, %rd269;
	ld.global.f32 	%f236, [%rd270];
	add.s32 	%r253, %r252, 1;
	mul.wide.u32 	%rd271, %r253, 4;
	add.s64 	%rd272, %rd2, %rd271;
	ld.global.f32 	%f237, [%rd272];
	fma.rn.f32 	%f238, %f15, %f236, %f237;
	st.global.f32 	[%rd270], %f238;
	ld.global.f32 	%f239, [%rd7];
	mul.f32 	%f240, %f238, %f239;
	sub.f32 	%f241, %f236, %f240;
	st.global.f32 	[%rd272], %f241;
	add.s32 	%r302, %r302, 8;
	add.s32 	%r254, %r302, %r80;
	setp.ne.s32 	%p64, %r254, %r83;
	@%p64 bra 	$L__BB3_90;
$L__BB3_91:
	setp.eq.s32 	%p65, %r82, 0;
	@%p65 bra 	$L__BB3_99;
	and.b32  	%r89, %r81, 3;
	setp.lt.u32 	%p66, %r82, 4;
	@%p66 bra 	$L__BB3_94;
	mul.lo.s32 	%r255, %r302, %r100;
	add.s32 	%r256, %r255, %r29;
	mul.wide.u32 	%rd273, %r256, 4;
	add.s64 	%rd274, %rd2, %rd273;
	ld.global.f32 	%f242, [%rd274];
	add.s32 	%r257, %r255, %r281;
	mul.wide.u32 	%rd275, %r257, 4;
	add.s64 	%rd276, %rd2, %rd275;
	ld.global.f32 	%f243, [%rd276];
	fma.rn.f32 	%f244, %f15, %f242, %f243;
	st.global.f32 	[%rd274], %f244;
	ld.global.f32 	%f245, [%rd7];
	mul.f32 	%f246, %f244, %f245;
	sub.f32 	%f247, %f242, %f246;
	st.global.f32 	[%rd276], %f247;
	add.s32 	%r258, %r256, %r100;
	mul.wide.u32 	%rd277, %r258, 4;
	add.s64 	%rd278, %rd2, %rd277;
	ld.global.f32 	%f248, [%rd278];
	add.s32 	%r259, %r258, 1;
	mul.wide.u32 	%rd279, %r259, 4;
	add.s64 	%rd280, %rd2, %rd279;
	ld.global.f32 	%f249, [%rd280];
	fma.rn.f32 	%f250, %f15, %f248, %f249;
	st.global.f32 	[%rd278], %f250;
	ld.global.f32 	%f251, [%rd7];
	mul.f32 	%f252, %f250, %f251;
	sub.f32 	%f253, %f248, %f252;
	st.global.f32 	[%rd280], %f253;
	add.s32 	%r260, %r258, %r100;
	mul.wide.u32 	%rd281, %r260, 4;
	add.s64 	%rd282, %rd2, %rd281;
	ld.global.f32 	%f254, [%rd282];
	add.s32 	%r261, %r260, 1;
	mul.wide.u32 	%rd283, %r261, 4;
	add.s64 	%rd284, %rd2, %rd283;
	ld.global.f32 	%f255, [%rd284];
	fma.rn.f32 	%f256, %f15, %f254, %f255;
	st.global.f32 	[%rd282], %f256;
	ld.global.f32 	%f257, [%rd7];
	mul.f32 	%f258, %f256, %f257;
	sub.f32 	%f259, %f254, %f258;
	st.global.f32 	[%rd284], %f259;
	add.s32 	%r262, %r260, %r100;
	mul.wide.u32 	%rd285, %r262, 4;
	add.s64 	%rd286, %rd2, %rd285;
	ld.global.f32 	%f260, [%rd286];
	add.s32 	%r263, %r262, 1;
	mul.wide.u32 	%rd287, %r263, 4;
	add.s64 	%rd288, %rd2, %rd287;
	ld.global.f32 	%f261, [%rd288];
	fma.rn.f32 	%f262, %f15, %f260, %f261;
	st.global.f32 	[%rd286], %f262;
	ld.global.f32 	%f263, [%rd7];
	mul.f32 	%f264, %f262, %f263;
	sub.f32 	%f265, %f260, %f264;
	st.global.f32 	[%rd288], %f265;
	add.s32 	%r302, %r302, 4;
$L__BB3_94:
	setp.eq.s32 	%p67, %r89, 0;
	@%p67 bra 	$L__BB3_99;
	setp.eq.s32 	%p68, %r89, 1;
	@%p68 bra 	$L__BB3_97;
	mul.lo.s32 	%r264, %r302, %r100;
	add.s32 	%r265, %r264, %r29;
	mul.wide.u32 	%rd289, %r265, 4;
	add.s64 	%rd290, %rd2, %rd289;
	ld.global.f32 	%f266, [%rd290];
	add.s32 	%r266, %r264, %r281;
	mul.wide.u32 	%rd291, %r266, 4;
	add.s64 	%rd292, %rd2, %rd291;
	ld.global.f32 	%f267, [%rd292];
	fma.rn.f32 	%f268, %f15, %f266, %f267;
	st.global.f32 	[%rd290], %f268;
	ld.global.f32 	%f269, [%rd7];
	mul.f32 	%f270, %f268, %f269;
	sub.f32 	%f271, %f266, %f270;
	st.global.f32 	[%rd292], %f271;
	add.s32 	%r267, %r265, %r100;
	mul.wide.u32 	%rd293, %r267, 4;
	add.s64 	%rd294, %rd2, %rd293;
	ld.global.f32 	%f272, [%rd294];
	add.s32 	%r268, %r267, 1;
	mul.wide.u32 	%rd295, %r268, 4;
	add.s64 	%rd296, %rd2, %rd295;
	ld.global.f32 	%f273, [%rd296];
	fma.rn.f32 	%f274, %f15, %f272, %f273;
	st.global.f32 	[%rd294], %f274;
	ld.global.f32 	%f275, [%rd7];
	mul.f32 	%f276, %f274, %f275;
	sub.f32 	%f277, %f272, %f276;
	st.global.f32 	[%rd296], %f277;
	add.s32 	%r302, %r302, 2;
$L__BB3_97:
	and.b32  	%r269, %r81, 1;
	setp.eq.b32 	%p69, %r269, 1;
	not.pred 	%p70, %p69;
	@%p70 bra 	$L__BB3_99;
	mul.lo.s32 	%r270, %r302, %r100;
	add.s32 	%r271, %r270, %r29;
	mul.wide.u32 	%rd297, %r271, 4;
	add.s64 	%rd298, %rd2, %rd297;
	ld.global.f32 	%f278, [%rd298];
	add.s32 	%r272, %r270, %r281;
	mul.wide.u32 	%rd299, %r272, 4;
	add.s64 	%rd300, %rd2, %rd299;
	ld.global.f32 	%f279, [%rd300];
	fma.rn.f32 	%f280, %f15, %f278, %f279;
	st.global.f32 	[%rd298], %f280;
	ld.global.f32 	%f281, [%rd7];
	mul.f32 	%f282, %f280, %f281;
	sub.f32 	%f283, %f278, %f282;
	st.global.f32 	[%rd300], %f283;
$L__BB3_99:
	bar.sync 	0;
	setp.gt.u32 	%p71, %r281, 1;
	selp.s32 	%r305, -1, 0, %p71;
$L__BB3_100:
	add.s32 	%r281, %r305, %r281;
	bar.sync 	0;
	add.s32 	%r282, %r282, 1;
	setp.lt.s32 	%p72, %r282, %r26;
	setp.lt.u32 	%p73, %r281, %r100;
	and.pred  	%p74, %p72, %p73;
	@%p74 bra 	$L__BB3_35;
$L__BB3_101:
	setp.ge.u32 	%p75, %r306, %r3;
	@%p75 bra 	$L__BB3_103;
$L__BB3_102:
	mul.wide.u32 	%rd301, %r306, 4;
	add.s64 	%rd302, %rd4, %rd301;
	ld.global.f32 	%f284, [%rd302];
	cvt.f64.f32 	%fd4, %f284;
	mul.wide.u32 	%rd303, %r306, 8;
	add.s64 	%rd304, %rd3, %rd303;
	st.global.f64 	[%rd304], %fd4;
	add.s32 	%r306, %r306, %r2;
	setp.lt.u32 	%p76, %r306, %r3;
	@%p76 bra 	$L__BB3_102;
$L__BB3_103:
	ret;

}


// ===== COMPILED SASS (sm_100) =====

	.target	sm_100

	.elftype	@"ET_EXEC"


//--------------------- .note.nv.tkinfo           --------------------------
	.section	.note.nv.tkinfo,"",@"SHT_NOTE"
	.sectionflags	@"SHF_NOTE_NV_TKINFO"
	.tkinfo
        /*0018*/ 	.word	0x00000002
        /*0030*/ 	.string	""
        /*0030*/ 	.string	"ptxas"
        /*0030*/ 	.string	"Cuda compilation tools, release 13.0, V13.0.88"
        /*0030*/ 	.string	"Build cuda_13.0.r13.0/compiler.36424714_0"
        /*0030*/ 	.string	"-arch sm_100 -m 64 "



//--------------------- .note.nv.cuinfo           --------------------------
	.section	.note.nv.cuinfo,"",@"SHT_NOTE"
	.sectionflags	@"SHF_NOTE_NV_CUINFO"
        /*0018*/ 	.short	0x0002
        /*001a*/ 	.short	0x0064
        /*001c*/ 	.short	0x0082
	.zero		2


//--------------------- .nv.info                  --------------------------
	.section	.nv.info,"",@"SHT_CUDA_INFO"
	.align	4


	//----- nvinfo : EIATTR_REGCOUNT
	.align		4
        /*0000*/ 	.byte	0x04, 0x2f
        /*0002*/ 	.short	(.L_1 - .L_0)
	.align		4
.L_0:
        /*0004*/ 	.word	index@(gram_schmidt_optimized_kernel)
        /*0008*/ 	.word	0x0000001c


	//----- nvinfo : EIATTR_FRAME_SIZE
	.align		4
.L_1:
        /*000c*/ 	.byte	0x04, 0x11
        /*000e*/ 	.short	(.L_3 - .L_2)
	.align		4
.L_2:
        /*0010*/ 	.word	index@($__internal_3_$__cuda_sm20_div_rn_f64_full)
        /*0014*/ 	.word	0x00000000


	//----- nvinfo : EIATTR_FRAME_SIZE
	.align		4
.L_3:
        /*0018*/ 	.byte	0x04, 0x11
        /*001a*/ 	.short	(.L_5 - .L_4)
	.align		4
.L_4:
        /*001c*/ 	.word	index@(gram_schmidt_optimized_kernel)
        /*0020*/ 	.word	0x00000000


	//----- nvinfo : EIATTR_REGCOUNT
	.align		4
.L_5:
        /*0024*/ 	.byte	0x04, 0x2f
        /*0026*/ 	.short	(.L_7 - .L_6)
	.align		4
.L_6:
        /*0028*/ 	.word	index@(lll_optimized_kernel)
        /*002c*/ 	.word	0x00000028


	//----- nvinfo : EIATTR_FRAME_SIZE
	.align		4
.L_7:
        /*0030*/ 	.byte	0x04, 0x11
        /*0032*/ 	.short	(.L_9 - .L_8)
	.align		4
.L_8:
        /*0034*/ 	.word	index@($__internal_2_$__cuda_sm20_div_rn_f64_full)
        /*0038*/ 	.word	0x00000000


	//----- nvinfo : EIATTR_FRAME_SIZE
	.align		4
.L_9:
        /*003c*/ 	.byte	0x04, 0x11
        /*003e*/ 	.short	(.L_11 - .L_10)
	.align		4
.L_10:
        /*0040*/ 	.word	index@(lll_optimized_kernel)
        /*0044*/ 	.word	0x00000000


	//----- nvinfo : EIATTR_REGCOUNT
	.align		4
.L_11:
        /*0048*/ 	.byte	0x04, 0x2f
        /*004a*/ 	.short	(.L_13 - .L_12)
	.align		4
.L_12:
        /*004c*/ 	.word	index@(bigint_gram_schmidt_approx_kernel)
        /*0050*/ 	.word	0x00000028


	//----- nvinfo : EIATTR_FRAME_SIZE
	.align		4
.L_13:
        /*0054*/ 	.byte	0x04, 0x11
        /*0056*/ 	.short	(.L_15 - .L_14)
	.align		4
.L_14:
        /*0058*/ 	.word	index@($__internal_1_$__cuda_sm20_div_rn_f64_full)
        /*005c*/ 	.word	0x00000000


	//----- nvinfo : EIATTR_FRAME_SIZE
	.align		4
.L_15:
        /*0060*/ 	.byte	0x04, 0x11
        /*0062*/ 	.short	(.L_17 - .L_16)
	.align		4
.L_16:
        /*0064*/ 	.word	index@(bigint_gram_schmidt_approx_kernel)
        /*0068*/ 	.word	0x00000000


	//----- nvinfo : EIATTR_REGCOUNT
	.align		4
.L_17:
        /*006c*/ 	.byte	0x04, 0x2f
        /*006e*/ 	.short	(.L_19 - .L_18)
	.align		4
.L_18:
        /*0070*/ 	.word	index@(lll_kernel)
        /*0074*/ 	.word	0x00000020


	//----- nvinfo : EIATTR_FRAME_SIZE
	.align		4
.L_19:
        /*0078*/ 	.byte	0x04, 0x11
        /*007a*/ 	.short	(.L_21 - .L_20)
	.align		4
.L_20:
        /*007c*/ 	.word	index@($__internal_0_$__cuda_sm3x_div_rn_noftz_f32_slowpath)
        /*0080*/ 	.word	0x00000000


	//----- nvinfo : EIATTR_FRAME_SIZE
	.align		4
.L_21:
        /*0084*/ 	.byte	0x04, 0x11
        /*0086*/ 	.short	(.L_23 - .L_22)
	.align		4
.L_22:
        /*0088*/ 	.word	index@(lll_kernel)
        /*008c*/ 	.word	0x00000000


	//----- nvinfo : EIATTR_MIN_STACK_SIZE
	.align		4
.L_23:
        /*0090*/ 	.byte	0x04, 0x12
        /*0092*/ 	.short	(.L_25 - .L_24)
	.align		4
.L_24:
        /*0094*/ 	.word	index@(lll_kernel)
        /*0098*/ 	.word	0x00000000


	//----- nvinfo : EIATTR_MIN_STACK_SIZE
	.align		4
.L_25:
        /*009c*/ 	.byte	0x04, 0x12
        /*009e*/ 	.short	(.L_27 - .L_26)
	.align		4
.L_26:
        /*00a0*/ 	.word	index@(bigint_gram_schmidt_approx_kernel)
        /*00a4*/ 	.word	0x00000000


	//----- nvinfo : EIATTR_MIN_STACK_SIZE
	.align		4
.L_27:
        /*00a8*/ 	.byte	0x04, 0x12
        /*00aa*/ 	.short	(.L_29 - .L_28)
	.align		4
.L_28:
        /*00ac*/ 	.word	index@(lll_optimized_kernel)
        /*00b0*/ 	.word	0x00000000


	//----- nvinfo : EIATTR_MIN_STACK_SIZE
	.align		4
.L_29:
        /*00b4*/ 	.byte	0x04, 0x12
        /*00b6*/ 	.short	(.L_31 - .L_30)
	.align		4
.L_30:
        /*00b8*/ 	.word	index@(gram_schmidt_optimized_kernel)
        /*00bc*/ 	.word	0x00000000
.L_31:


//--------------------- .nv.compat                --------------------------
	.section	.nv.compat,"",@"SHT_CUDA_COMPAT_INFO"
	.align	4
        /*0000*/ 	.byte	0x02, 0x09, 0x00, 0x00, 0x02, 0x02, 0x01, 0x00, 0x02, 0x05, 0x05, 0x00, 0x03, 0x07, 0x01, 0x01
        /*0010*/ 	.byte	0x02, 0x03, 0x00, 0x00, 0x02, 0x06, 0x01, 0x00, 0x04, 0x0b, 0x08, 0x00, 0x01, 0x00, 0x00, 0x00
        /*0020*/ 	.byte	0x00, 0x00, 0x00, 0x00


//--------------------- .nv.info.lll_kernel       --------------------------
	.section	.nv.info.lll_kernel,"",@"SHT_CUDA_INFO"
	.sectionflags	@""
	.align	4


	//----- nvinfo : EIATTR_CUDA_API_VERSION
	.align		4
        /*0000*/ 	.byte	0x04, 0x37
        /*0002*/ 	.short	(.L_33 - .L_32)
.L_32:
        /*0004*/ 	.word	0x00000082


	//----- nvinfo : EIATTR_KPARAM_INFO
	.align		4
.L_33:
        /*0008*/ 	.byte	0x04, 0x17
        /*000a*/ 	.short	(.L_35 - .L_34)
.L_34:
        /*000c*/ 	.word	0x00000000
        /*0010*/ 	.short	0x0007
        /*0012*/ 	.short	0x0030
        /*0014*/ 	.byte	0x00, 0xf0, 0x21, 0x00


	//----- nvinfo : EIATTR_KPARAM_INFO
	.align		4
.L_35:
        /*0018*/ 	.byte	0x04, 0x17
        /*001a*/ 	.short	(.L_37 - .L_36)
.L_36:
        /*001c*/ 	.word	0x00000000
        /*0020*/ 	.short	0x0006
        /*0022*/ 	.short	0x0028
        /*0024*/ 	.byte	0x00, 0xf0, 0x21, 0x00


	//----- nvinfo : EIATTR_KPARAM_INFO
	.align		4
.L_37:
        /*0028*/ 	.byte	0x04, 0x17
        /*002a*/ 	.short	(.L_39 - .L_38)
.L_38:
        /*002c*/ 	.word	0x00000000
        /*0030*/ 	.short	0x0005
        /*0032*/ 	.short	0x0024
        /*0034*/ 	.byte	0x00, 0xf0, 0x11, 0x00


	//----- nvinfo : EIATTR_KPARAM_INFO
	.align		4
.L_39:
        /*0038*/ 	.byte	0x04, 0x17
        /*003a*/ 	.short	(.L_41 - .L_40)
.L_40:
        /*003c*/ 	.word	0x00000000
        /*0040*/ 	.short	0x0004
        /*0042*/ 	.short	0x0020
        /*0044*/ 	.byte	0x00, 0xf0, 0x11, 0x00


	//----- nvinfo : EIATTR_KPARAM_INFO
	.align		4
.L_41:
        /*0048*/ 	.byte	0x04, 0x17
        /*004a*/ 	.short	(.L_43 - .L_42)
.L_42:
        /*004c*/ 	.word	0x00000000
        /*0050*/ 	.short	0x0003
        /*0052*/ 	.short	0x0018
        /*0054*/ 	.byte	0x00, 0xf5, 0x21, 0x00


	//----- nvinfo : EIATTR_KPARAM_INFO
	.align		4
.L_43:
        /*0058*/ 	.byte	0x04, 0x17
        /*005a*/ 	.short	(.L_45 - .L_44)
.L_44:
        /*005c*/ 	.word	0x00000000
        /*0060*/ 	.short	0x0002
        /*0062*/ 	.short	0x0010
        /*0064*/ 	.byte	0x00, 0xf5, 0x21, 0x00


	//----- nvinfo : EIATTR_KPARAM_INFO
	.align		4
.L_45:
        /*0068*/ 	.byte	0x04, 0x17
        /*006a*/ 	.short	(.L_47 - .L_46)
.L_46:
        /*006c*/ 	.word	0x00000000
        /*0070*/ 	.short	0x0001
        /*0072*/ 	.short	0x0008
        /*0074*/ 	.byte	0x00, 0xf5, 0x21, 0x00


	//----- nvinfo : EIATTR_KPARAM_INFO
	.align		4
.L_47:
        /*0078*/ 	.byte	0x04, 0x17
        /*007a*/ 	.short	(.L_49 - .L_48)
.L_48:
        /*007c*/ 	.word	0x00000000
        /*0080*/ 	.short	0x0000
        /*0082*/ 	.short	0x0000
        /*0084*/ 	.byte	0x00, 0xf5, 0x21, 0x00


	//----- nvinfo : EIATTR_SPARSE_MMA_MASK
	.align		4
.L_49:
        /*0088*/ 	.byte	0x03, 0x50
        /*008a*/ 	.short	0x0000


	//----- nvinfo : EIATTR_MAXREG_COUNT
	.align		4
        /*008c*/ 	.byte	0x03, 0x1b
        /*008e*/ 	.short	0x00ff


	//----- nvinfo : EIATTR_NUM_BARRIERS
	.align		4
        /*0090*/ 	.byte	0x02, 0x4c
        /*0092*/ 	.byte	0x01
	.zero		1


	//----- nvinfo : EIATTR_MERCURY_ISA_VERSION
	.align		4
        /*0094*/ 	.byte	0x03, 0x5f
        /*0096*/ 	.short	0x0101


	//----- nvinfo : EIATTR_VRC_CTA_INIT_COUNT
	.align		4
        /*0098*/ 	.byte	0x02, 0x4a
	.zero		1
	.zero		1


	//----- nvinfo : EIATTR_EXIT_INSTR_OFFSETS
	.align		4
        /*009c*/ 	.byte	0x04, 0x1c
        /*009e*/ 	.short	(.L_51 - .L_50)


	//   ....[0]....
.L_50:
        /*00a0*/ 	.word	0x00004170


	//   ....[1]....
        /*00a4*/ 	.word	0x00004200


	//----- nvinfo : EIATTR_CRS_STACK_SIZE
	.align		4
.L_51:
        /*00a8*/ 	.byte	0x04, 0x1e
        /*00aa*/ 	.short	(.L_53 - .L_52)
.L_52:
        /*00ac*/ 	.word	0x00000000


	//----- nvinfo : EIATTR_CBANK_PARAM_SIZE
	.align		4
.L_53:
        /*00b0*/ 	.byte	0x03, 0x19
        /*00b2*/ 	.short	0x0038


	//----- nvinfo : EIATTR_PARAM_CBANK
	.align		4
        /*00b4*/ 	.byte	0x04, 0x0a
        /*00b6*/ 	.short	(.L_55 - .L_54)
	.align		4
.L_54:
        /*00b8*/ 	.word	index@(.nv.constant0.lll_kernel)
        /*00bc*/ 	.short	0x0380
        /*00be*/ 	.short	0x0038


	//----- nvinfo : EIATTR_SW_WAR
	.align		4
.L_55:
        /*00c0*/ 	.byte	0x04, 0x36
        /*00c2*/ 	.short	(.L_57 - .L_56)
.L_56:
        /*00c4*/ 	.word	0x00000008
.L_57:


//--------------------- .nv.info.bigint_gram_schmidt_approx_kernel --------------------------
	.section	.nv.info.bigint_gram_schmidt_approx_kernel,"",@"SHT_CUDA_INFO"
	.sectionflags	@""
	.align	4


	//----- nvinfo : EIATTR_CUDA_API_VERSION
	.align		4
        /*0000*/ 	.byte	0x04, 0x37
        /*0002*/ 	.short	(.L_59 - .L_58)
.L_58:
        /*0004*/ 	.word	0x00000082


	//----- nvinfo : EIATTR_KPARAM_INFO
	.align		4
.L_59:
        /*0008*/ 	.byte	0x04, 0x17
        /*000a*/ 	.short	(.L_61 - .L_60)
.L_60:
        /*000c*/ 	.word	0x00000000
        /*0010*/ 	.short	0x0004
        /*0012*/ 	.short	0x001c
        /*0014*/ 	.byte	0x00, 0xf0, 0x11, 0x00


	//----- nvinfo : EIATTR_KPARAM_INFO
	.align		4
.L_61:
        /*0018*/ 	.byte	0x04, 0x17
        /*001a*/ 	.short	(.L_63 - .L_62)
.L_62:
        /*001c*/ 	.word	0x00000000
        /*0020*/ 	.short	0x0003
        /*0022*/ 	.short	0x0018
        /*0024*/ 	.byte	0x00, 0xf0, 0x11, 0x00


	//----- nvinfo : EIATTR_KPARAM_INFO
	.align		4
.L_63:
        /*0028*/ 	.byte	0x04, 0x17
        /*002a*/ 	.short	(.L_65 - .L_64)
.L_64:
        /*002c*/ 	.word	0x00000000
        /*0030*/ 	.short	0x0002
        /*0032*/ 	.short	0x0010
        /*0034*/ 	.byte	0x00, 0xf5, 0x21, 0x00


	//----- nvinfo : EIATTR_KPARAM_INFO
	.align		4
.L_65:
        /*0038*/ 	.byte	0x04, 0x17
        /*003a*/ 	.short	(.L_67 - .L_66)
.L_66:
        /*003c*/ 	.word	0x00000000
        /*0040*/ 	.short	0x0001
        /*0042*/ 	.short	0x0008
        /*0044*/ 	.byte	0x00, 0xf5, 0x21, 0x00


	//----- nvinfo : EIATTR_KPARAM_INFO
	.align		4
.L_67:
        /*0048*/ 	.byte	0x04, 0x17
        /*004a*/ 	.short	(.L_69 - .L_68)
.L_68:
        /*004c*/ 	.word	0x00000000
        /*0050*/ 	.short	0x0000
        /*0052*/ 	.short	0x0000
        /*0054*/ 	.byte	0x00, 0xf5, 0x21, 0x00


	//----- nvinfo : EIATTR_SPARSE_MMA_MASK
	.align		4
.L_69:
        /*0058*/ 	.byte	0x03, 0x50
        /*005a*/ 	.short	0x0000


	//----- nvinfo : EIATTR_MAXREG_COUNT
	.align		4
        /*005c*/ 	.byte	0x03, 0x1b
        /*005e*/ 	.short	0x00ff


	//----- nvinfo : EIATTR_NUM_BARRIERS
	.align		4
        /*0060*/ 	.byte	0x02, 0x4c
        /*0062*/ 	.byte	0x01
	.zero		1


	//----- nvinfo : EIATTR_MERCURY_ISA_VERSION
	.align		4
        /*0064*/ 	.byte	0x03, 0x5f
        /*0066*/ 	.short	0x0101


	//----- nvinfo : EIATTR_VRC_CTA_INIT_COUNT
	.align		4
        /*0068*/ 	.byte	0x02, 0x4a
	.zero		1
	.zero		1


	//----- nvinfo : EIATTR_EXIT_INSTR_OFFSETS
	.align		4
        /*006c*/ 	.byte	0x04, 0x1c
        /*006e*/ 	.short	(.L_71 - .L_70)


	//   ....[0]....
.L_70:
        /*0070*/ 	.word	0x00000040


	//   ....[1]....
        /*0074*/ 	.word	0x00002b10


	//   ....[2]....
        /*0078*/ 	.word	0x00002b90


	//----- nvinfo : EIATTR_CRS_STACK_SIZE
	.align		4
.L_71:
        /*007c*/ 	.byte	0x04, 0x1e
        /*007e*/ 	.short	(.L_73 - .L_72)
.L_72:
        /*0080*/ 	.word	0x00000000


	//----- nvinfo : EIATTR_CBANK_PARAM_SIZE
	.align		4
.L_73:
        /*0084*/ 	.byte	0x03, 0x19
        /*0086*/ 	.short	0x0020


	//----- nvinfo : EIATTR_PARAM_CBANK
	.align		4
        /*0088*/ 	.byte	0x04, 0x0a
        /*008a*/ 	.short	(.L_75 - .L_74)
	.align		4
.L_74:
        /*008c*/ 	.word	index@(.nv.constant0.bigint_gram_schmidt_approx_kernel)
        /*0090*/ 	.short	0x0380
        /*0092*/ 	.short	0x0020


	//----- nvinfo : EIATTR_SW_WAR
	.align		4
.L_75:
        /*0094*/ 	.byte	0x04, 0x36
        /*0096*/ 	.short	(.L_77 - .L_76)
.L_76:
        /*0098*/ 	.word	0x00000008
.L_77:


//--------------------- .nv.info.lll_optimized_kernel --------------------------
	.section	.nv.info.lll_optimized_kernel,"",@"SHT_CUDA_INFO"
	.sectionflags	@""
	.align	4


	//----- nvinfo : EIATTR_CUDA_API_VERSION
	.align		4
        /*0000*/ 	.byte	0x04, 0x37
        /*0002*/ 	.short	(.L_79 - .L_78)
.L_78:
        /*0004*/ 	.word	0x00000082


	//----- nvinfo : EIATTR_KPARAM_INFO
	.align		4
.L_79:
        /*0008*/ 	.byte	0x04, 0x17
        /*000a*/ 	.short	(.L_81 - .L_80)
.L_80:
        /*000c*/ 	.word	0x00000000
        /*0010*/ 	.short	0x0007
        /*0012*/ 	.short	0x0030
        /*0014*/ 	.byte	0x00, 0xf0, 0x21, 0x00


	//----- nvinfo : EIATTR_KPARAM_INFO
	.align		4
.L_81:
        /*0018*/ 	.byte	0x04, 0x17
        /*001a*/ 	.short	(.L_83 - .L_82)
.L_82:
        /*001c*/ 	.word	0x00000000
        /*0020*/ 	.short	0x0006
        /*0022*/ 	.short	0x0028
        /*0024*/ 	.byte	0x00, 0xf0, 0x21, 0x00


	//----- nvinfo : EIATTR_KPARAM_INFO
	.align		4
.L_83:
        /*0028*/ 	.byte	0x04, 0x17
        /*002a*/ 	.short	(.L_85 - .L_84)
.L_84:
        /*002c*/ 	.word	0x00000000
        /*0030*/ 	.short	0x0005
        /*0032*/ 	.short	0x0024
        /*0034*/ 	.byte	0x00, 0xf0, 0x11, 0x00


	//----- nvinfo : EIATTR_KPARAM_INFO
	.align		4
.L_85:
        /*0038*/ 	.byte	0x04, 0x17
        /*003a*/ 	.short	(.L_87 - .L_86)
.L_86:
        /*003c*/ 	.word	0x00000000
        /*0040*/ 	.short	0x0004
        /*0042*/ 	.short	0x0020
        /*0044*/ 	.byte	0x00, 0xf0, 0x11, 0x00


	//----- nvinfo : EIATTR_KPARAM_INFO
	.align		4
.L_87:
        /*0048*/ 	.byte	0x04, 0x17
        /*004a*/ 	.short	(.L_89 - .L_88)
.L_88:
        /*004c*/ 	.word	0x00000000
        /*0050*/ 	.short	0x0003
        /*0052*/ 	.short	0x0018
        /*0054*/ 	.byte	0x00, 0xf5, 0x21, 0x00


	//----- nvinfo : EIATTR_KPARAM_INFO
	.align		4
.L_89:
        /*0058*/ 	.byte	0x04, 0x17
        /*005a*/ 	.short	(.L_91 - .L_90)
.L_90:
        /*005c*/ 	.word	0x00000000
        /*0060*/ 	.short	0x0002
        /*0062*/ 	.short	0x0010
        /*0064*/ 	.byte	0x00, 0xf5, 0x21, 0x00


	//----- nvinfo : EIATTR_KPARAM_INFO
	.align		4
.L_91:
        /*0068*/ 	.byte	0x04, 0x17
        /*006a*/ 	.short	(.L_93 - .L_92)
.L_92:
        /*006c*/ 	.word	0x00000000
        /*0070*/ 	.short	0x0001
        /*0072*/ 	.short	0x0008
        /*0074*/ 	.byte	0x00, 0xf5, 0x21, 0x00


	//----- nvinfo : EIATTR_KPARAM_INFO
	.align		4
.L_93:
        /*0078*/ 	.byte	0x04, 0x17
        /*007a*/ 	.short	(.L_95 - .L_94)
.L_94:
        /*007c*/ 	.word	0x00000000
        /*0080*/ 	.short	0x0000
        /*0082*/ 	.short	0x0000
        /*0084*/ 	.byte	0x00, 0xf5, 0x21, 0x00


	//----- nvinfo : EIATTR_SPARSE_MMA_MASK
	.align		4
.L_95:
        /*0088*/ 	.byte	0x03, 0x50
        /*008a*/ 	.short	0x0000


	//----- nvinfo : EIATTR_MAXREG_COUNT
	.align		4
        /*008c*/ 	.byte	0x03, 0x1b
        /*008e*/ 	.short	0x00ff


	//----- nvinfo : EIATTR_NUM_BARRIERS
	.align		4
        /*0090*/ 	.byte	0x02, 0x4c
        /*0092*/ 	.byte	0x01
	.zero		1


	//----- nvinfo : EIATTR_MERCURY_ISA_VERSION
	.align		4
        /*0094*/ 	.byte	0x03, 0x5f
        /*0096*/ 	.short	0x0101


	//----- nvinfo : EIATTR_VRC_CTA_INIT_COUNT
	.align		4
        /*0098*/ 	.byte	0x02, 0x4a
	.zero		1
	.zero		1


	//----- nvinfo : EIATTR_EXIT_INSTR_OFFSETS
	.align		4
        /*009c*/ 	.byte	0x04, 0x1c
        /*009e*/ 	.short	(.L_97 - .L_96)


	//   ....[0]....
.L_96:
        /*00a0*/ 	.word	0x00000050


	//   ....[1]....
        /*00a4*/ 	.word	0x00000bb0


	//   ....[2]....
        /*00a8*/ 	.word	0x000042c0


	//----- nvinfo : EIATTR_CRS_STACK_SIZE
	.align		4
.L_97:
        /*00ac*/ 	.byte	0x04, 0x1e
        /*00ae*/ 	.short	(.L_99 - .L_98)
.L_98:
        /*00b0*/ 	.word	0x00000000


	//----- nvinfo : EIATTR_CBANK_PARAM_SIZE
	.align		4
.L_99:
        /*00b4*/ 	.byte	0x03, 0x19
        /*00b6*/ 	.short	0x0038


	//----- nvinfo : EIATTR_PARAM_CBANK
	.align		4
        /*00b8*/ 	.byte	0x04, 0x0a
        /*00ba*/ 	.short	(.L_101 - .L_100)
	.align		4
.L_100:
        /*00bc*/ 	.word	index@(.nv.constant0.lll_optimized_kernel)
        /*00c0*/ 	.short	0x0380
        /*00c2*/ 	.short	0x0038


	//----- nvinfo : EIATTR_SW_WAR
	.align		4
.L_101:
        /*00c4*/ 	.byte	0x04, 0x36
        /*00c6*/ 	.short	(.L_103 - .L_102)
.L_102:
        /*00c8*/ 	.word	0x00000008
.L_103:


//--------------------- .nv.info.gram_schmidt_optimized_kernel --------------------------
	.section	.nv.info.gram_schmidt_optimized_kernel,"",@"SHT_CUDA_INFO"
	.sectionflags	@""
	.align	4


	//----- nvinfo : EIATTR_CUDA_API_VERSION
	.align		4
        /*0000*/ 	.byte	0x04, 0x37
        /*0002*/ 	.short	(.L_105 - .L_104)
.L_104:
        /*0004*/ 	.word	0x00000082


	//----- nvinfo : EIATTR_KPARAM_INFO
	.align		4
.L_105:
        /*0008*/ 	.byte	0x04, 0x17
        /*000a*/ 	.short	(.L_107 - .L_106)
.L_106:
        /*000c*/ 	.word	0x00000000
        /*0010*/ 	.short	0x0004
        /*0012*/ 	.short	0x001c
        /*0014*/ 	.byte	0x00, 0xf0, 0x11, 0x00


	//----- nvinfo : EIATTR_KPARAM_INFO
	.align		4
.L_107:
        /*0018*/ 	.byte	0x04, 0x17
        /*001a*/ 	.short	(.L_109 - .L_108)
.L_108:
        /*001c*/ 	.word	0x00000000
        /*0020*/ 	.short	0x0003
        /*0022*/ 	.short	0x0018
        /*0024*/ 	.byte	0x00, 0xf0, 0x11, 0x00


	//----- nvinfo : EIATTR_KPARAM_INFO
	.align		4
.L_109:
        /*0028*/ 	.byte	0x04, 0x17
        /*002a*/ 	.short	(.L_111 - .L_110)
.L_110:
        /*002c*/ 	.word	0x00000000
        /*0030*/ 	.short	0x0002
        /*0032*/ 	.short	0x0010
        /*0034*/ 	.byte	0x00, 0xf5, 0x21, 0x00


	//----- nvinfo : EIATTR_KPARAM_INFO
	.align		4
.L_111:
        /*0038*/ 	.byte	0x04, 0x17
        /*003a*/ 	.short	(.L_113 - .L_112)
.L_112:
        /*003c*/ 	.word	0x00000000
        /*0040*/ 	.short	0x0001
        /*0042*/ 	.short	0x0008
        /*0044*/ 	.byte	0x00, 0xf5, 0x21, 0x00


	//----- nvinfo : EIATTR_KPARAM_INFO
	.align		4
.L_113:
        /*0048*/ 	.byte	0x04, 0x17
        /*004a*/ 	.short	(.L_115 - .L_114)
.L_114:
        /*004c*/ 	.word	0x00000000
        /*0050*/ 	.short	0x0000
        /*0052*/ 	.short	0x0000
        /*0054*/ 	.byte	0x00, 0xf5, 0x21, 0x00


	//----- nvinfo : EIATTR_SPARSE_MMA_MASK
	.align		4
.L_115:
        /*0058*/ 	.byte	0x03, 0x50
        /*005a*/ 	.short	0x0000


	//----- nvinfo : EIATTR_MAXREG_COUNT
	.align		4
        /*005c*/ 	.byte	0x03, 0x1b
        /*005e*/ 	.short	0x00ff


	//----- nvinfo : EIATTR_NUM_BARRIERS
	.align		4
        /*0060*/ 	.byte	0x02, 0x4c
        /*0062*/ 	.byte	0x01
	.zero		1


	//----- nvinfo : EIATTR_MERCURY_ISA_VERSION
	.align		4
        /*0064*/ 	.byte	0x03, 0x5f
        /*0066*/ 	.short	0x0101


	//----- nvinfo : EIATTR_VRC_CTA_INIT_COUNT
	.align		4
        /*0068*/ 	.byte	0x02, 0x4a
	.zero		1
	.zero		1


	//----- nvinfo : EIATTR_EXIT_INSTR_OFFSETS
	.align		4
        /*006c*/ 	.byte	0x04, 0x1c
        /*006e*/ 	.short	(.L_117 - .L_116)


	//   ....[0]....
.L_116:
        /*0070*/ 	.word	0x00000050


	//   ....[1]....
        /*0074*/ 	.word	0x00000980


	//   ....[2]....
        /*0078*/ 	.word	0x00000a00


	//----- nvinfo : EIATTR_CRS_STACK_SIZE
	.align		4
.L_117:
        /*007c*/ 	.byte	0x04, 0x1e
        /*007e*/ 	.short	(.L_119 - .L_118)
.L_118:
        /*0080*/ 	.word	0x00000000


	//----- nvinfo : EIATTR_CBANK_PARAM_SIZE
	.align		4
.L_119:
        /*0084*/ 	.byte	0x03, 0x19
        /*0086*/ 	.short	0x0020


	//----- nvinfo : EIATTR_PARAM_CBANK
	.align		4
        /*0088*/ 	.byte	0x04, 0x0a
        /*008a*/ 	.short	(.L_121 - .L_120)
	.align		4
.L_120:
        /*008c*/ 	.word	index@(.nv.constant0.gram_schmidt_optimized_kernel)
        /*0090*/ 	.short	0x0380
        /*0092*/ 	.short	0x0020


	//----- nvinfo : EIATTR_SW_WAR
	.align		4
.L_121:
        /*0094*/ 	.byte	0x04, 0x36
        /*0096*/ 	.short	(.L_123 - .L_122)
.L_122:
        /*0098*/ 	.word	0x00000008
.L_123:


//--------------------- .nv.callgraph             --------------------------
	.section	.nv.callgraph,"",@"SHT_CUDA_CALLGRAPH"
	.align	4
	.sectionentsize	8
	.align		4
        /*0000*/ 	.word	0x00000000
	.align		4
        /*0004*/ 	.word	0xffffffff
	.align		4
        /*0008*/ 	.word	0x00000000
	.align		4
        /*000c*/ 	.word	0xfffffffe
	.align		4
        /*0010*/ 	.word	0x00000000
	.align		4
        /*0014*/ 	.word	0xfffffffd
	.align		4
        /*0018*/ 	.word	0x00000000
	.align		4
        /*001c*/ 	.word	0xfffffffc


//--------------------- .text.lll_kernel          --------------------------
	.section	.text.lll_kernel,"ax",@progbits
	.align	128
        .global         lll_kernel
        .type           lll_kernel,@function
        .size           lll_kernel,(.L_x_225 - lll_kernel)
        .other          lll_kernel,@"STO_CUDA_ENTRY STV_DEFAULT"
lll_kernel:
.text.lll_kernel:
[----:B------:R-:W-:Y:S01]  /*0000*/  LDC R1, c[0x0][0x37c] ;  /* 0x0000df00ff017b82 */ /* 0x000fe20000000800 */
[----:B------:R-:W0:Y:S01]  /*0010*/  S2R R0, SR_TID.X ;  /* 0x0000000000007919 */ /* 0x000e220000002100 */
[----:B------:R-:W1:Y:S01]  /*0020*/  LDCU.64 UR10, c[0x0][0x3a0] ;  /* 0x00007400ff0a77ac */ /* 0x000e620008000a00 */
[----:B------:R-:W-:Y:S01]  /*0030*/  BSSY.RECONVERGENT B0, `(.L_x_0) ;  /* 0x0000011000007945 */ /* 0x000fe20003800200 */
[----:B------:R-:W2:Y:S01]  /*0040*/  LDCU.64 UR8, c[0x0][0x358] ;  /* 0x00006b00ff0877ac */ /* 0x000ea20008000a00 */
[----:B------:R-:W3:Y:S01]  /*0050*/  LDCU UR7, c[0x0][0x360] ;  /* 0x00006c00ff0777ac */ /* 0x000ee20008000800 */
[----:B-1----:R-:W-:-:S06]  /*0060*/  UIMAD UR4, UR11, UR10, URZ ;  /* 0x0000000a0b0472a4 */ /* 0x002fcc000f8e02ff */
[----:B0-----:R-:W-:-:S13]  /*0070*/  ISETP.GE.U32.AND P0, PT, R0, UR4, PT ;  /* 0x0000000400007c0c */ /* 0x001fda000bf06070 */
[----:B--23--:R-:W-:Y:S05]  /*0080*/  @P0 BRA `(.L_x_1) ;  /* 0x00000000002c0947 */ /* 0x00cfea0003800000 */
[----:B------:R-:W0:Y:S01]  /*0090*/  LDC.64 R6, c[0x0][0x380] ;  /* 0x0000e000ff067b82 */ /* 0x000e220000000a00 */
[----:B------:R-:W-:-:S07]  /*00a0*/  MOV R11, R0 ;  /* 0x00000000000b7202 */ /* 0x000fce0000000f00 */
[----:B------:R-:W1:Y:S02]  /*00b0*/  LDC.64 R8, c[0x0][0x388] ;  /* 0x0000e200ff087b82 */ /* 0x000e640000000a00 */
.L_x_2:
[----:B0-----:R-:W-:-:S06]  /*00c0*/  IMAD.WIDE.U32 R2, R11, 0x8, R6 ;  /* 0x000000080b027825 */ /* 0x001fcc00078e0006 */
[----:B--2---:R-:W2:Y:S01]  /*00d0*/  LDG.E.64 R2, desc[UR8][R2.64] ;  /* 0x0000000802027981 */ /* 0x004ea2000c1e1b00 */
[C---:B-1----:R-:W-:Y:S01]  /*00e0*/  IMAD.WIDE.U32 R4, R11.reuse, 0x4, R8 ;  /* 0x000000040b047825 */ /* 0x042fe200078e0008 */
[----:B------:R-:W-:-:S04]  /*00f0*/  IADD3 R11, PT, PT, R11, UR7, RZ ;  /* 0x000000070b0b7c10 */ /* 0x000fc8000fffe0ff */
[----:B------:R-:W-:Y:S01]  /*0100*/  ISETP.GE.U32.AND P0, PT, R11, UR4, PT ;  /* 0x000000040b007c0c */ /* 0x000fe2000bf06070 */
[----:B--2---:R-:W0:Y:S02]  /*0110*/  F2F.F32.F64 R13, R2 ;  /* 0x00000002000d7310 */ /* 0x004e240000301000 */
[----:B0-----:R2:W-:Y:S10]  /*0120*/  STG.E desc[UR8][R4.64], R13 ;  /* 0x0000000d04007986 */ /* 0x0015f4000c101908 */
[----:B------:R-:W-:Y:S05]  /*0130*/  @!P0 BRA `(.L_x_2) ;  /* 0xfffffffc00e08947 */ /* 0x000fea000383ffff */
.L_x_1:
[----:B------:R-:W-:Y:S05]  /*0140*/  BSYNC.RECONVERGENT B0 ;  /* 0x0000000000007941 */ /* 0x000fea0003800200 */
.L_x_0:
[----:B------:R-:W0:Y:S08]  /*0150*/  S2UR UR6, SR_CgaCtaId ;  /* 0x00000000000679c3 */ /* 0x000e300000008800 */
[----:B------:R-:W-:Y:S01]  /*0160*/  BAR.SYNC.DEFER_BLOCKING 0x0 ;  /* 0x0000000000007b1d */ /* 0x000fe20000010000 */
[----:B------:R-:W-:-:S05]  /*0170*/  UISETP.NE.AND UP0, UPT, UR10, URZ, UPT ;  /* 0x000000ff0a00728c */ /* 0x000fca000bf05270 */
[----:B------:R-:W-:Y:S02]  /*0180*/  UMOV UR5, 0x400 ;  /* 0x0000040000057882 */ /* 0x000fe40000000000 */
[----:B0-----:R-:W-:-:S06]  /*0190*/  ULEA UR5, UR6, UR5, 0x18 ;  /* 0x0000000506057291 */ /* 0x001fcc000f8ec0ff */
[----:B------:R-:W-:Y:S01]  /*01a0*/  LEA R2, R0, UR5, 0x2 ;  /* 0x0000000500027c11 */ /* 0x000fe2000f8e10ff */
[----:B------:R-:W-:Y:S06]  /*01b0*/  BRA.U !UP0, `(.L_x_3) ;  /* 0x0000000908387547 */ /* 0x000fec000b800000 */
[----:B--2---:R-:W-:-:S07]  /*01c0*/  HFMA2 R4, -RZ, RZ, 0, 0 ;  /* 0x00000000ff047431 */ /* 0x004fce00000001ff */
.L_x_22:
[----:B------:R-:W-:-:S13]  /*01d0*/  ISETP.NE.AND P0, PT, R4, RZ, PT ;  /* 0x000000ff0400720c */ /* 0x000fda0003f05270 */
[----:B012---:R-:W-:Y:S05]  /*01e0*/  @!P0 BRA `(.L_x_4) ;  /* 0x0000000400548947 */ /* 0x007fea0003800000 */
[----:B------:R-:W-:-:S07]  /*01f0*/  MOV R5, RZ ;  /* 0x000000ff00057202 */ /* 0x000fce0000000f00 */
.L_x_14:
[----:B0-----:R-:W0:Y:S01]  /*0200*/  LDCU UR5, c[0x0][0x3a4] ;  /* 0x00007480ff0577ac */ /* 0x001e220008000800 */
[----:B------:R-:W1:Y:S01]  /*0210*/  LDC.64 R10, c[0x0][0x398] ;  /* 0x0000e600ff0a7b82 */ /* 0x000e620000000a00 */
[----:B------:R-:W-:Y:S01]  /*0220*/  BSSY.RECONVERGENT B0, `(.L_x_5) ;  /* 0x0000011000007945 */ /* 0x000fe20003800200 */
[----:B------:R-:W-:Y:S01]  /*0230*/  IMAD.MOV.U32 R3, RZ, RZ, RZ ;  /* 0x000000ffff037224 */ /* 0x000fe200078e00ff */
[----:B0-----:R-:W-:-:S13]  /*0240*/  ISETP.GE.U32.AND P0, PT, R0, UR5, PT ;  /* 0x0000000500007c0c */ /* 0x001fda000bf06070 */
[----:B--2---:R-:W-:Y:S05]  /*0250*/  @P0 BRA `(.L_x_6) ;  /* 0x0000000000340947 */ /* 0x004fea0003800000 */
[----:B------:R-:W0:Y:S01]  /*0260*/  LDC.64 R12, c[0x0][0x388] ;  /* 0x0000e200ff0c7b82 */ /* 0x000e220000000a00 */
[----:B------:R-:W-:Y:S01]  /*0270*/  HFMA2 R3, -RZ, RZ, 0, 0 ;  /* 0x00000000ff037431 */ /* 0x000fe200000001ff */
[----:B------:R-:W-:-:S07]  /*0280*/  MOV R14, R0 ;  /* 0x00000000000e7202 */ /* 0x000fce0000000f00 */
.L_x_7:
[--C-:B------:R-:W-:Y:S02]  /*0290*/  IMAD R7, R4, UR5, R14.reuse ;  /* 0x0000000504077c24 */ /* 0x100fe4000f8e020e */
[----:B------:R-:W-:Y:S02]  /*02a0*/  IMAD R9, R5, UR5, R14 ;  /* 0x0000000505097c24 */ /* 0x000fe4000f8e020e */
[----:B0-----:R-:W-:-:S04]  /*02b0*/  IMAD.WIDE.U32 R6, R7, 0x4, R12 ;  /* 0x0000000407067825 */ /* 0x001fc800078e000c */
[----:B------:R-:W-:Y:S02]  /*02c0*/  IMAD.WIDE.U32 R8, R9, 0x4, R12 ;  /* 0x0000000409087825 */ /* 0x000fe400078e000c */
[----:B------:R-:W2:Y:S04]  /*02d0*/  LDG.E R6, desc[UR8][R6.64] ;  /* 0x0000000806067981 */ /* 0x000ea8000c1e1900 */
[----:B------:R-:W2:Y:S01]  /*02e0*/  LDG.E R8, desc[UR8][R8.64] ;  /* 0x0000000808087981 */ /* 0x000ea2000c1e1900 */
[----:B------:R-:W-:-:S04]  /*02f0*/  IADD3 R14, PT, PT, R14, UR7, RZ ;  /* 0x000000070e0e7c10 */ /* 0x000fc8000fffe0ff */
[----:B------:R-:W-:Y:S01]  /*0300*/  ISETP.GE.U32.AND P0, PT, R14, UR5, PT ;  /* 0x000000050e007c0c */ /* 0x000fe2000bf06070 */
[----:B--2---:R-:W-:-:S12]  /*0310*/  FFMA R3, R6, R8, R3 ;  /* 0x0000000806037223 */ /* 0x004fd80000000003 */
[----:B------:R-:W-:Y:S05]  /*0320*/  @!P0 BRA `(.L_x_7) ;  /* 0xfffffffc00d88947 */ /* 0x000fea000383ffff */
.L_x_6:
[----:B------:R-:W-:Y:S05]  /*0330*/  BSYNC.RECONVERGENT B0 ;  /* 0x0000000000007941 */ /* 0x000fea0003800200 */
.L_x_5:
[----:B------:R0:W-:Y:S01]  /*0340*/  STS [R2], R3 ;  /* 0x0000000302007388 */ /* 0x0001e20000000800 */
[----:B------:R-:W-:Y:S01]  /*0350*/  UISETP.GE.U32.AND UP0, UPT, UR7, 0x2, UPT ;  /* 0x000000020700788c */ /* 0x000fe2000bf06070 */
[----:B-1----:R-:W-:Y:S01]  /*0360*/  IMAD.WIDE.U32 R6, R5, 0x4, R10 ;  /* 0x0000000405067825 */ /* 0x002fe200078e000a */
[----:B------:R-:W-:Y:S07]  /*0370*/  BAR.SYNC.DEFER_BLOCKING 0x0 ;  /* 0x0000000000007b1d */ /* 0x000fee0000010000 */
[----:B0-----:R-:W-:Y:S05]  /*0380*/  BRA.U !UP0, `(.L_x_8) ;  /* 0x0000000108307547 */ /* 0x001fea000b800000 */
[----:B------:R-:W-:-:S07]  /*0390*/  MOV R3, UR7 ;  /* 0x0000000700037c02 */ /* 0x000fce0008000f00 */
.L_x_9:
[----:B------:R-:W-:-:S04]  /*03a0*/  SHF.R.U32.HI R11, RZ, 0x1, R3 ;  /* 0x00000001ff0b7819 */ /* 0x000fc80000011603 */
[----:B------:R-:W-:-:S13]  /*03b0*/  ISETP.GE.U32.AND P0, PT, R0, R11, PT ;  /* 0x0000000b0000720c */ /* 0x000fda0003f06070 */
[----:B------:R-:W-:Y:S01]  /*03c0*/  @!P0 IMAD R8, R11, 0x4, R2 ;  /* 0x000000040b088824 */ /* 0x000fe200078e0202 */
[----:B------:R-:W-:Y:S05]  /*03d0*/  @!P0 LDS R9, [R2] ;  /* 0x0000000002098984 */ /* 0x000fea0000000800 */
[----:B------:R-:W0:Y:S02]  /*03e0*/  @!P0 LDS R8, [R8] ;  /* 0x0000000008088984 */ /* 0x000e240000000800 */
[----:B0-----:R-:W-:-:S05]  /*03f0*/  @!P0 FADD R9, R8, R9 ;  /* 0x0000000908098221 */ /* 0x001fca0000000000 */
[----:B------:R0:W-:Y:S01]  /*0400*/  @!P0 STS [R2], R9 ;  /* 0x0000000902008388 */ /* 0x0001e20000000800 */
[----:B------:R-:W-:Y:S01]  /*0410*/  BAR.SYNC.DEFER_BLOCKING 0x0 ;  /* 0x0000000000007b1d */ /* 0x000fe20000010000 */
[----:B------:R-:W-:Y:S02]  /*0420*/  ISETP.GT.U32.AND P0, PT, R3, 0x3, PT ;  /* 0x000000030300780c */ /* 0x000fe40003f04070 */
[----:B------:R-:W-:-:S11]  /*0430*/  MOV R3, R11 ;  /* 0x0000000b00037202 */ /* 0x000fd60000000f00 */
[----:B0-----:R-:W-:Y:S05]  /*0440*/  @P0 BRA `(.L_x_9) ;  /* 0xfffffffc00d40947 */ /* 0x001fea000383ffff */
.L_x_8:
[----:B------:R-:W2:Y:S02]  /*0450*/  LDG.E R9, desc[UR8][R6.64] ;  /* 0x0000000806097981 */ /* 0x000ea4000c1e1900 */
[----:B--2---:R-:W-:-:S13]  /*0460*/  FSETP.GT.AND P0, PT, |R9|, 1.0000000458137049657e-18, PT ;  /* 0x219392ef0900780b */ /* 0x004fda0003f04200 */
[----:B------:R-:W-:Y:S05]  /*0470*/  @!P0 BRA `(.L_x_10) ;  /* 0x0000000000a08947 */ /* 0x000fea0003800000 */
[----:B------:R-:W0:Y:S01]  /*0480*/  S2UR UR6, SR_CgaCtaId ;  /* 0x00000000000679c3 */ /* 0x000e220000008800 */
[----:B------:R-:W-:Y:S01]  /*0490*/  UMOV UR5, 0x400 ;  /* 0x0000040000057882 */ /* 0x000fe20000000000 */
[----:B------:R-:W1:Y:S01]  /*04a0*/  MUFU.RCP R6, R9 ;  /* 0x0000000900067308 */ /* 0x000e620000001000 */
[----:B------:R-:W-:Y:S01]  /*04b0*/  ISETP.NE.AND P2, PT, R0, RZ, PT ;  /* 0x000000ff0000720c */ /* 0x000fe20003f45270 */
[----:B-1----:R-:W-:-:S04]  /*04c0*/  FFMA R7, -R9, R6, 1 ;  /* 0x3f80000009077423 */ /* 0x002fc80000000106 */
[----:B------:R-:W-:Y:S01]  /*04d0*/  FFMA R6, R6, R7, R6 ;  /* 0x0000000706067223 */ /* 0x000fe20000000006 */
[----:B0-----:R-:W-:-:S09]  /*04e0*/  ULEA UR5, UR6, UR5, 0x18 ;  /* 0x0000000506057291 */ /* 0x001fd2000f8ec0ff */
[----:B------:R-:W0:Y:S02]  /*04f0*/  LDS R3, [UR5] ;  /* 0x00000005ff037984 */ /* 0x000e240008000800 */
[----:B0-----:R-:W0:Y:S01]  /*0500*/  FCHK P0, R3, R9 ;  /* 0x0000000903007302 */ /* 0x001e220000000000 */
[----:B------:R-:W-:-:S04]  /*0510*/  FFMA R7, R3, R6, RZ ;  /* 0x0000000603077223 */ /* 0x000fc800000000ff */
[----:B------:R-:W-:-:S04]  /*0520*/  FFMA R8, -R9, R7, R3 ;  /* 0x0000000709087223 */ /* 0x000fc80000000103 */
[----:B------:R-:W-:Y:S01]  /*0530*/  FFMA R13, R6, R8, R7 ;  /* 0x00000008060d7223 */ /* 0x000fe20000000007 */
[----:B0-----:R-:W-:Y:S06]  /*0540*/  @!P0 BRA `(.L_x_11) ;  /* 0x0000000000108947 */ /* 0x001fec0003800000 */
[----:B------:R-:W-:Y:S02]  /*0550*/  MOV R8, R3 ;  /* 0x0000000300087202 */ /* 0x000fe40000000f00 */
[----:B------:R-:W-:-:S07]  /*0560*/  MOV R14, 0x580 ;  /* 0x00000580000e7802 */ /* 0x000fce0000000f00 */
[----:B------:R-:W-:Y:S05]  /*0570*/  CALL.REL.NOINC `($__internal_0_$__cuda_sm3x_div_rn_noftz_f32_slowpath) ;  /* 0x0000003c00247944 */ /* 0x000fea0003c00000 */
[----:B------:R-:W-:-:S07]  /*0580*/  MOV R13, R8 ;  /* 0x00000008000d7202 */ /* 0x000fce0000000f00 */
.L_x_11:
[----:B------:R-:W0:Y:S01]  /*0590*/  @!P2 LDC R3, c[0x0][0x3a0] ;  /* 0x0000e800ff03ab82 */ /* 0x000e220000000800 */
[----:B------:R-:W1:Y:S01]  /*05a0*/  LDCU UR5, c[0x0][0x3a4] ;  /* 0x00007480ff0577ac */ /* 0x000e620008000800 */
[----:B------:R-:W-:Y:S06]  /*05b0*/  BSSY.RECONVERGENT B0, `(.L_x_10) ;  /* 0x0000014000007945 */ /* 0x000fec0003800200 */
[----:B------:R-:W2:Y:S01]  /*05c0*/  @!P2 LDC.64 R6, c[0x0][0x390] ;  /* 0x0000e400ff06ab82 */ /* 0x000ea20000000a00 */
[----:B-1----:R-:W-:Y:S01]  /*05d0*/  ISETP.GE.U32.AND P0, PT, R0, UR5, PT ;  /* 0x0000000500007c0c */ /* 0x002fe2000bf06070 */
[----:B0-----:R-:W-:-:S04]  /*05e0*/  @!P2 IMAD R3, R4, R3, R5 ;  /* 0x000000030403a224 */ /* 0x001fc800078e0205 */
[----:B--2---:R-:W-:-:S05]  /*05f0*/  @!P2 IMAD.WIDE.U32 R6, R3, 0x4, R6 ;  /* 0x000000040306a825 */ /* 0x004fca00078e0006 */
[----:B------:R0:W-:Y:S03]  /*0600*/  @!P2 STG.E desc[UR8][R6.64], R13 ;  /* 0x0000000d0600a986 */ /* 0x0001e6000c101908 */
[----:B------:R-:W-:Y:S05]  /*0610*/  @P0 BRA `(.L_x_12) ;  /* 0x0000000000340947 */ /* 0x000fea0003800000 */
[----:B------:R-:W1:Y:S01]  /*0620*/  LDC.64 R10, c[0x0][0x388] ;  /* 0x0000e200ff0a7b82 */ /* 0x000e620000000a00 */
[----:B------:R-:W-:-:S07]  /*0630*/  MOV R3, R0 ;  /* 0x0000000000037202 */ /* 0x000fce0000000f00 */
.L_x_13:
[--C-:B0-----:R-:W-:Y:S02]  /*0640*/  IMAD R7, R5, UR5, R3.reuse ;  /* 0x0000000505077c24 */ /* 0x101fe4000f8e0203 */
[----:B--2---:R-:W-:Y:S02]  /*0650*/  IMAD R9, R4, UR5, R3 ;  /* 0x0000000504097c24 */ /* 0x004fe4000f8e0203 */
[----:B-1----:R-:W-:-:S04]  /*0660*/  IMAD.WIDE.U32 R6, R7, 0x4, R10 ;  /* 0x0000000407067825 */ /* 0x002fc800078e000a */
[----:B------:R-:W-:Y:S02]  /*0670*/  IMAD.WIDE.U32 R8, R9, 0x4, R10 ;  /* 0x0000000409087825 */ /* 0x000fe400078e000a */
[----:B------:R-:W2:Y:S04]  /*0680*/  LDG.E R6, desc[UR8][R6.64] ;  /* 0x0000000806067981 */ /* 0x000ea8000c1e1900 */
[----:B------:R-:W2:Y:S01]  /*0690*/  LDG.E R15, desc[UR8][R8.64] ;  /* 0x00000008080f7981 */ /* 0x000ea2000c1e1900 */
[----:B------:R-:W-:-:S05]  /*06a0*/  VIADD R3, R3, UR7 ;  /* 0x0000000703037c36 */ /* 0x000fca0008000000 */
[----:B------:R-:W-:Y:S01]  /*06b0*/  ISETP.GE.U32.AND P0, PT, R3, UR5, PT ;  /* 0x0000000503007c0c */ /* 0x000fe2000bf06070 */
[----:B--2---:R-:W-:-:S05]  /*06c0*/  FFMA R15, R6, -R13, R15 ;  /* 0x8000000d060f7223 */ /* 0x004fca000000000f */
[----:B------:R2:W-:Y:S07]  /*06d0*/  STG.E desc[UR8][R8.64], R15 ;  /* 0x0000000f08007986 */ /* 0x0005ee000c101908 */
[----:B------:R-:W-:Y:S05]  /*06e0*/  @!P0 BRA `(.L_x_13) ;  /* 0xfffffffc00d48947 */ /* 0x000fea000383ffff */
.L_x_12:
[----:B------:R-:W-:Y:S05]  /*06f0*/  BSYNC.RECONVERGENT B0 ;  /* 0x0000000000007941 */ /* 0x000fea0003800200 */
.L_x_10:
[----:B------:R-:W-:Y:S01]  /*0700*/  IADD3 R5, PT, PT, R5, 0x1, RZ ;  /* 0x0000000105057810 */ /* 0x000fe20007ffe0ff */
[----:B------:R-:W-:Y:S03]  /*0710*/  BAR.SYNC.DEFER_BLOCKING 0x0 ;  /* 0x0000000000007b1d */ /* 0x000fe60000010000 */
[----:B------:R-:W-:-:S13]  /*0720*/  ISETP.NE.AND P0, PT, R5, R4, PT ;  /* 0x000000040500720c */ /* 0x000fda0003f05270 */
[----:B------:R-:W-:Y:S05]  /*0730*/  @P0 BRA `(.L_x_14) ;  /* 0xfffffff800b00947 */ /* 0x000fea000383ffff */
.L_x_4:
[----:B------:R-:W1:Y:S01]  /*0740*/  LDCU UR5, c[0x0][0x3a4] ;  /* 0x00007480ff0577ac */ /* 0x000e620008000800 */
[----:B------:R-:W-:Y:S01]  /*0750*/  BSSY.RECONVERGENT B0, `(.L_x_15) ;  /* 0x000000e000007945 */ /* 0x000fe20003800200 */
[----:B------:R-:W-:Y:S01]  /*0760*/  HFMA2 R3, -RZ, RZ, 0, 0 ;  /* 0x00000000ff037431 */ /* 0x000fe200000001ff */
[----:B-1----:R-:W-:-:S13]  /*0770*/  ISETP.GE.U32.AND P0, PT, R0, UR5, PT ;  /* 0x0000000500007c0c */ /* 0x002fda000bf06070 */
[----:B------:R-:W-:Y:S05]  /*0780*/  @P0 BRA `(.L_x_16) ;  /* 0x0000000000280947 */ /* 0x000fea0003800000 */
[----:B--2---:R-:W1:Y:S01]  /*0790*/  LDC.64 R8, c[0x0][0x388] ;  /* 0x0000e200ff087b82 */ /* 0x004e620000000a00 */
[----:B------:R-:W-:Y:S02]  /*07a0*/  MOV R3, RZ ;  /* 0x000000ff00037202 */ /* 0x000fe40000000f00 */
[----:B------:R-:W-:-:S07]  /*07b0*/  MOV R5, R0 ;  /* 0x0000000000057202 */ /* 0x000fce0000000f00 */
.L_x_17:
[----:B0-----:R-:W-:-:S04]  /*07c0*/  IMAD R7, R4, UR5, R5 ;  /* 0x0000000504077c24 */ /* 0x001fc8000f8e0205 */
[----:B-1----:R-:W-:-:S06]  /*07d0*/  IMAD.WIDE.U32 R6, R7, 0x4, R8 ;  /* 0x0000000407067825 */ /* 0x002fcc00078e0008 */
[----:B------:R-:W2:Y:S01]  /*07e0*/  LDG.E R6, desc[UR8][R6.64] ;  /* 0x0000000806067981 */ /* 0x000ea2000c1e1900 */
[----:B------:R-:W-:-:S05]  /*07f0*/  VIADD R5, R5, UR7 ;  /* 0x0000000705057c36 */ /* 0x000fca0008000000 */
[----:B------:R-:W-:Y:S01]  /*0800*/  ISETP.GE.U32.AND P0, PT, R5, UR5, PT ;  /* 0x0000000505007c0c */ /* 0x000fe2000bf06070 */
[----:B--2---:R-:W-:-:S12]  /*0810*/  FFMA R3, R6, R6, R3 ;  /* 0x0000000606037223 */ /* 0x004fd80000000003 */
[----:B------:R-:W-:Y:S05]  /*0820*/  @!P0 BRA `(.L_x_17) ;  /* 0xfffffffc00e48947 */ /* 0x000fea000383ffff */
.L_x_16:
[----:B------:R-:W-:Y:S05]  /*0830*/  BSYNC.RECONVERGENT B0 ;  /* 0x0000000000007941 */ /* 0x000fea0003800200 */
.L_x_15:
[----:B------:R1:W-:Y:S01]  /*0840*/  STS [R2], R3 ;  /* 0x0000000302007388 */ /* 0x0003e20000000800 */
[----:B------:R-:W-:Y:S01]  /*0850*/  UISETP.GE.U32.AND UP0, UPT, UR7, 0x2, UPT ;  /* 0x000000020700788c */ /* 0x000fe2000bf06070 */
[----:B------:R-:W-:Y:S01]  /*0860*/  BAR.SYNC.DEFER_BLOCKING 0x0 ;  /* 0x0000000000007b1d */ /* 0x000fe20000010000 */
[----:B------:R-:W-:-:S07]  /*0870*/  ISETP.NE.AND P1, PT, R0, RZ, PT ;  /* 0x000000ff0000720c */ /* 0x000fce0003f25270 */
[----:B-1----:R-:W-:Y:S06]  /*0880*/  BRA.U !UP0, `(.L_x_18) ;  /* 0x0000000108307547 */ /* 0x002fec000b800000 */
[----:B------:R-:W-:-:S07]  /*0890*/  MOV R3, UR7 ;  /* 0x0000000700037c02 */ /* 0x000fce0008000f00 */
.L_x_19:
[----:B--2---:R-:W-:-:S04]  /*08a0*/  SHF.R.U32.HI R9, RZ, 0x1, R3 ;  /* 0x00000001ff097819 */ /* 0x004fc80000011603 */
[----:B------:R-:W-:-:S13]  /*08b0*/  ISETP.GE.U32.AND P0, PT, R0, R9, PT ;  /* 0x000000090000720c */ /* 0x000fda0003f06070 */
[----:B------:R-:W-:Y:S01]  /*08c0*/  @!P0 LEA R5, R9, R2, 0x2 ;  /* 0x0000000209058211 */ /* 0x000fe200078e10ff */
[----:B0-----:R-:W-:Y:S05]  /*08d0*/  @!P0 LDS R6, [R2] ;  /* 0x0000000002068984 */ /* 0x001fea0000000800 */
[----:B------:R-:W0:Y:S02]  /*08e0*/  @!P0 LDS R5, [R5] ;  /* 0x0000000005058984 */ /* 0x000e240000000800 */
[----:B0-----:R-:W-:-:S05]  /*08f0*/  @!P0 FADD R7, R5, R6 ;  /* 0x0000000605078221 */ /* 0x001fca0000000000 */
[----:B------:R1:W-:Y:S01]  /*0900*/  @!P0 STS [R2], R7 ;  /* 0x0000000702008388 */ /* 0x0003e20000000800 */
[----:B------:R-:W-:Y:S01]  /*0910*/  BAR.SYNC.DEFER_BLOCKING 0x0 ;  /* 0x0000000000007b1d */ /* 0x000fe20000010000 */
[----:B------:R-:W-:Y:S02]  /*0920*/  ISETP.GT.U32.AND P0, PT, R3, 0x3, PT ;  /* 0x000000030300780c */ /* 0x000fe40003f04070 */
[----:B------:R-:W-:-:S11]  /*0930*/  MOV R3, R9 ;  /* 0x0000000900037202 */ /* 0x000fd60000000f00 */
[----:B-1----:R-:W-:Y:S05]  /*0940*/  @P0 BRA `(.L_x_19) ;  /* 0xfffffffc00d40947 */ /* 0x002fea000383ffff */
.L_x_18:
[----:B------:R-:W-:Y:S04]  /*0950*/  BSSY.RECONVERGENT B0, `(.L_x_20) ;  /* 0x000000f000007945 */ /* 0x000fe80003800200 */
[----:B------:R-:W-:Y:S05]  /*0960*/  @P1 BRA `(.L_x_21) ;  /* 0x0000000000341947 */ /* 0x000fea0003800000 */
[----:B------:R-:W1:Y:S01]  /*0970*/  S2UR UR6, SR_CgaCtaId ;  /* 0x00000000000679c3 */ /* 0x000e620000008800 */
[----:B------:R-:W-:-:S07]  /*0980*/  UMOV UR5, 0x400 ;  /* 0x0000040000057882 */ /* 0x000fce0000000000 */
[----:B------:R-:W3:Y:S08]  /*0990*/  LDC R5, c[0x0][0x3a0] ;  /* 0x0000e800ff057b82 */ /* 0x000ef00000000800 */
[----:B--2---:R-:W2:Y:S01]  /*09a0*/  LDC.64 R8, c[0x0][0x390] ;  /* 0x0000e400ff087b82 */ /* 0x004ea20000000a00 */
[----:B-1----:R-:W-:-:S07]  /*09b0*/  ULEA UR5, UR6, UR5, 0x18 ;  /* 0x0000000506057291 */ /* 0x002fce000f8ec0ff */
[----:B0-----:R-:W0:Y:S01]  /*09c0*/  LDC.64 R6, c[0x0][0x398] ;  /* 0x0000e600ff067b82 */ /* 0x001e220000000a00 */
[----:B---3--:R-:W-:Y:S01]  /*09d0*/  IMAD R5, R4, R5, R4 ;  /* 0x0000000504057224 */ /* 0x008fe200078e0204 */
[----:B------:R-:W1:Y:S03]  /*09e0*/  LDS R3, [UR5] ;  /* 0x00000005ff037984 */ /* 0x000e660008000800 */
[----:B--2---:R-:W-:-:S04]  /*09f0*/  IMAD.WIDE.U32 R8, R5, 0x4, R8 ;  /* 0x0000000405087825 */ /* 0x004fc800078e0008 */
[----:B------:R-:W-:Y:S02]  /*0a00*/  HFMA2 R5, -RZ, RZ, 1.875, 0 ;  /* 0x3f800000ff057431 */ /* 0x000fe400000001ff */
[----:B0-----:R-:W-:-:S05]  /*0a10*/  IMAD.WIDE.U32 R6, R4, 0x4, R6 ;  /* 0x0000000404067825 */ /* 0x001fca00078e0006 */
[----:B-1----:R1:W-:Y:S04]  /*0a20*/  STG.E desc[UR8][R6.64], R3 ;  /* 0x0000000306007986 */ /* 0x0023e8000c101908 */
[----:B------:R1:W-:Y:S02]  /*0a30*/  STG.E desc[UR8][R8.64], R5 ;  /* 0x0000000508007986 */ /* 0x0003e4000c101908 */
.L_x_21:
[----:B------:R-:W-:Y:S05]  /*0a40*/  BSYNC.RECONVERGENT B0 ;  /* 0x0000000000007941 */ /* 0x000fea0003800200 */
.L_x_20:
[----:B------:R-:W3:Y:S01]  /*0a50*/  LDCU UR10, c[0x0][0x3a0] ;  /* 0x00007400ff0a77ac */ /* 0x000ee20008000800 */
[----:B------:R-:W-:Y:S01]  /*0a60*/  VIADD R4, R4, 0x1 ;  /* 0x0000000104047836 */ /* 0x000fe20000000000 */
[----:B------:R-:W-:Y:S04]  /*0a70*/  BAR.SYNC.DEFER_BLOCKING 0x0 ;  /* 0x0000000000007b1d */ /* 0x000fe80000010000 */
[----:B---3--:R-:W-:-:S13]  /*0a80*/  ISETP.NE.AND P0, PT, R4, UR10, PT ;  /* 0x0000000a04007c0c */ /* 0x008fda000bf05270 */
[----:B------:R-:W-:Y:S05]  /*0a90*/  @P0 BRA `(.L_x_22) ;  /* 0xfffffff400cc0947 */ /* 0x000fea000383ffff */
.L_x_3:
[----:B------:R-:W-:Y:S02]  /*0aa0*/  UIMAD UR5, UR10, UR10, URZ ;  /* 0x0000000a0a0572a4 */ /* 0x000fe4000f8e02ff */
[----:B------:R-:W-:Y:S02]  /*0ab0*/  UISETP.GE.U32.AND UP0, UPT, UR10, 0x2, UPT ;  /* 0x000000020a00788c */ /* 0x000fe4000bf06070 */
[----:B------:R-:W-:-:S04]  /*0ac0*/  USHF.L.U32 UR5, UR5, 0x1, URZ ;  /* 0x0000000105057899 */ /* 0x000fc800080006ff */
[----:B------:R-:W-:-:S09]  /*0ad0*/  UISETP.LT.OR UP0, UPT, UR5, 0x1, !UP0 ;  /* 0x000000010500788c */ /* 0x000fd2000c701670 */
[----:B------:R-:W-:Y:S05]  /*0ae0*/  BRA.U UP0, `(.L_x_23) ;  /* 0x0000003500947547 */ /* 0x000fea000b800000 */
[----:B------:R-:W3:Y:S01]  /*0af0*/  LDCU.64 UR10, c[0x0][0x3b0] ;  /* 0x00007600ff0a77ac */ /* 0x000ee20008000a00 */
[----:B-12---:R-:W-:Y:S01]  /*0b00*/  HFMA2 R5, -RZ, RZ, 0, 5.9604644775390625e-08 ;  /* 0x00000001ff057431 */ /* 0x006fe200000001ff */
[----:B------:R-:W-:Y:S01]  /*0b10*/  BSSY.RECONVERGENT B0, `(.L_x_23) ;  /* 0x0000362000007945 */ /* 0x000fe20003800200 */
[----:B------:R-:W-:Y:S01]  /*0b20*/  MOV R4, RZ ;  /* 0x000000ff00047202 */ /* 0x000fe20000000f00 */
[----:B---3--:R-:W1:Y:S06]  /*0b30*/  F2F.F32.F64 R3, UR10 ;  /* 0x0000000a00037d10 */ /* 0x008e6c0008301000 */
.L_x_76:
[----:B0--3--:R-:W0:Y:S01]  /*0b40*/  LDC.64 R12, c[0x0][0x398] ;  /* 0x0000e600ff0c7b82 */ /* 0x009e220000000a00 */
[C---:B------:R-:W-:Y:S01]  /*0b50*/  IADD3 R6, PT, PT, R5.reuse, -0x1, RZ ;  /* 0xffffffff05067810 */ /* 0x040fe20007ffe0ff */
[----:B------:R-:W-:Y:S03]  /*0b60*/  BSSY.RECONVERGENT B2, `(.L_x_24) ;  /* 0x0000105000027945 */ /* 0x000fe60003800200 */
[----:B------:R-:W-:Y:S01]  /*0b70*/  ISETP.GE.AND P0, PT, R6, RZ, PT ;  /* 0x000000ff0600720c */ /* 0x000fe20003f06270 */
[----:B0-----:R-:W-:-:S12]  /*0b80*/  IMAD.WIDE.U32 R12, R5, 0x4, R12 ;  /* 0x00000004050c7825 */ /* 0x001fd800078e000c */
[----:B------:R-:W-:Y:S05]  /*0b90*/  @!P0 BRA `(.L_x_25) ;  /* 0x0000001000048947 */ /* 0x000fea0003800000 */
[----:B------:R-:W-:Y:S01]  /*0ba0*/  MOV R8, RZ ;  /* 0x000000ff00087202 */ /* 0x000fe20000000f00 */
[----:B------:R-:W-:Y:S01]  /*0bb0*/  IMAD.MOV.U32 R10, RZ, RZ, R6 ;  /* 0x000000ffff0a7224 */ /* 0x000fe200078e0006 */
[----:B------:R-:W-:Y:S02]  /*0bc0*/  PRMT R7, RZ, 0x7610, R7 ;  /* 0x00007610ff077816 */ /* 0x000fe40000000007 */
[----:B------:R-:W-:-:S07]  /*0bd0*/  PRMT R9, RZ, 0x7610, R9 ;  /* 0x00007610ff097816 */ /* 0x000fce0000000009 */
.L_x_46:
[----:B0-----:R-:W0:Y:S08]  /*0be0*/  LDC R11, c[0x0][0x3a0] ;  /* 0x0000e800ff0b7b82 */ /* 0x001e300000000800 */
[----:B--2---:R-:W2:Y:S01]  /*0bf0*/  LDC.64 R14, c[0x0][0x390] ;  /* 0x0000e400ff0e7b82 */ /* 0x004ea20000000a00 */
[----:B0-----:R-:W-:-:S04]  /*0c00*/  IMAD R19, R5, R11, R10 ;  /* 0x0000000b05137224 */ /* 0x001fc800078e020a */
[----:B--2---:R-:W-:-:S05]  /*0c10*/  IMAD.WIDE.U32 R18, R19, 0x4, R14 ;  /* 0x0000000413127825 */ /* 0x004fca00078e000e */
[----:B------:R-:W1:Y:S01]  /*0c20*/  LDG.E R26, desc[UR8][R18.64] ;  /* 0x00000008121a7981 */ /* 0x000e62000c1e1900 */
[----:B------:R-:W-:Y:S01]  /*0c30*/  BSSY.RECONVERGENT B1, `(.L_x_26) ;  /* 0x00000f1000017945 */ /* 0x000fe20003800200 */
[----:B-1----:R-:W-:-:S13]  /*0c40*/  FSETP.GT.AND P0, PT, |R26|, R3, PT ;  /* 0x000000031a00720b */ /* 0x002fda0003f04200 */
[----:B------:R-:W-:Y:S05]  /*0c50*/  @!P0 BRA `(.L_x_27) ;  /* 0x0000000c00b88947 */ /* 0x000fea0003800000 */
[----:B------:R-:W0:Y:S01]  /*0c60*/  LDC R25, c[0x0][0x3a4] ;  /* 0x0000e900ff197b82 */ /* 0x000e220000000800 */
[----:B------:R-:W-:Y:S01]  /*0c70*/  HFMA2 R17, -RZ, RZ, 1.75, 0 ;  /* 0x3f000000ff117431 */ /* 0x000fe200000001ff */
[----:B------:R-:W-:Y:S04]  /*0c80*/  BSSY.RECONVERGENT B3, `(.L_x_28) ;  /* 0x0000023000037945 */ /* 0x000fe80003800200 */
[----:B------:R-:W-:-:S05]  /*0c90*/  LOP3.LUT R17, R17, 0x80000000, R26, 0xb8, !PT ;  /* 0x8000000011117812 */ /* 0x000fca00078eb81a */
[----:B------:R-:W-:-:S04]  /*0ca0*/  FADD.RZ R17, R26, R17 ;  /* 0x000000111a117221 */ /* 0x000fc8000000c000 */
[----:B------:R1:W2:Y:S01]  /*0cb0*/  FRND.TRUNC R24, R17 ;  /* 0x0000001100187307 */ /* 0x0002a2000020d000 */
[----:B0-----:R-:W-:-:S13]  /*0cc0*/  ISETP.GE.U32.AND P0, PT, R0, R25, PT ;  /* 0x000000190000720c */ /* 0x001fda0003f06070 */
[----:B-12---:R-:W-:Y:S05]  /*0cd0*/  @P0 BRA `(.L_x_29) ;  /* 0x0000000000740947 */ /* 0x006fea0003800000 */
[----:B------:R-:W-:Y:S01]  /*0ce0*/  BSSY.RECONVERGENT B4, `(.L_x_30) ;  /* 0x0000010000047945 */ /* 0x000fe20003800200 */
[-CC-:B------:R-:W-:Y:S01]  /*0cf0*/  IMAD R27, R5, R25.reuse, R0.reuse ;  /* 0x00000019051b7224 */ /* 0x180fe200078e0200 */
[----:B------:R-:W-:Y:S01]  /*0d00*/  MOV R28, R0 ;  /* 0x00000000001c7202 */ /* 0x000fe20000000f00 */
[----:B------:R-:W-:-:S07]  /*0d10*/  IMAD R29, R10, R25, R0 ;  /* 0x000000190a1d7224 */ /* 0x000fce00078e0200 */
.L_x_31:
[----:B0-----:R-:W0:Y:S02]  /*0d20*/  LDC.64 R16, c[0x0][0x388] ;  /* 0x0000e200ff107b82 */ /* 0x001e240000000a00 */
[----:B0-----:R-:W-:-:S04]  /*0d30*/  IMAD.WIDE.U32 R22, R29, 0x4, R16 ;  /* 0x000000041d167825 */ /* 0x001fc800078e0010 */
[C---:B------:R-:W-:Y:S02]  /*0d40*/  IMAD.WIDE.U32 R20, R27.reuse, 0x4, R16 ;  /* 0x000000041b147825 */ /* 0x040fe400078e0010 */
[----:B------:R-:W2:Y:S04]  /*0d50*/  LDG.E R23, desc[UR8][R22.64] ;  /* 0x0000000816177981 */ /* 0x000ea8000c1e1900 */
[----:B------:R-:W2:Y:S01]  /*0d60*/  LDG.E R22, desc[UR8][R20.64] ;  /* 0x0000000814167981 */ /* 0x000ea2000c1e1900 */
[----:B------:R-:W-:Y:S01]  /*0d70*/  IADD3 R28, PT, PT, R28, UR7, RZ ;  /* 0x000000071c1c7c10 */ /* 0x000fe2000fffe0ff */
[----:B------:R-:W-:Y:S01]  /*0d80*/  VIADD R27, R27, UR7 ;  /* 0x000000071b1b7c36 */ /* 0x000fe20008000000 */
[----:B------:R-:W-:Y:S02]  /*0d90*/  IADD3 R29, PT, PT, R29, UR7, RZ ;  /* 0x000000071d1d7c10 */ /* 0x000fe4000fffe0ff */
[----:B------:R-:W-:Y:S01]  /*0da0*/  ISETP.GE.U32.AND P1, PT, R28, R25, PT ;  /* 0x000000191c00720c */ /* 0x000fe20003f26070 */
[----:B--2---:R-:W-:-:S05]  /*0db0*/  FFMA R23, -R24, R23, R22 ;  /* 0x0000001718177223 */ /* 0x004fca0000000116 */
[----:B------:R0:W-:Y:S07]  /*0dc0*/  STG.E desc[UR8][R20.64], R23 ;  /* 0x0000001714007986 */ /* 0x0001ee000c101908 */
[----:B------:R-:W-:Y:S05]  /*0dd0*/  @!P1 BRA `(.L_x_31) ;  /* 0xfffffffc00d09947 */ /* 0x000fea000383ffff */
[----:B------:R-:W-:Y:S05]  /*0de0*/  BSYNC.RECONVERGENT B4 ;  /* 0x0000000000047941 */ /* 0x000fea0003800200 */
.L_x_30:
[----:B------:R-:W-:-:S07]  /*0df0*/  MOV R28, R0 ;  /* 0x00000000001c7202 */ /* 0x000fce0000000f00 */
.L_x_32:
[-CC-:B0-----:R-:W-:Y:S02]  /*0e00*/  IMAD R23, R10, R25.reuse, R28.reuse ;  /* 0x000000190a177224 */ /* 0x181fe400078e021c */
[----:B-1----:R-:W-:Y:S02]  /*0e10*/  IMAD R21, R5, R25, R28 ;  /* 0x0000001905157224 */ /* 0x002fe400078e021c */
[----:B------:R-:W-:-:S04]  /*0e20*/  IMAD.WIDE.U32 R22, R23, 0x4, R16 ;  /* 0x0000000417167825 */ /* 0x000fc800078e0010 */
[----:B------:R-:W-:Y:S02]  /*0e30*/  IMAD.WIDE.U32 R20, R21, 0x4, R16 ;  /* 0x0000000415147825 */ /* 0x000fe400078e0010 */
[----:B------:R-:W2:Y:S04]  /*0e40*/  LDG.E R23, desc[UR8][R22.64] ;  /* 0x0000000816177981 */ /* 0x000ea8000c1e1900 */
[----:B------:R-:W2:Y:S01]  /*0e50*/  LDG.E R27, desc[UR8][R20.64] ;  /* 0x00000008141b7981 */ /* 0x000ea2000c1e1900 */
[----:B------:R-:W-:-:S04]  /*0e60*/  IADD3 R28, PT, PT, R28, UR7, RZ ;  /* 0x000000071c1c7c10 */ /* 0x000fc8000fffe0ff */
[----:B------:R-:W-:Y:S01]  /*0e70*/  ISETP.GE.U32.AND P1, PT, R28, R25, PT ;  /* 0x000000191c00720c */ /* 0x000fe20003f26070 */
[----:B--2---:R-:W-:-:S05]  /*0e80*/  FFMA R27, -R24, R23, R27 ;  /* 0x00000017181b7223 */ /* 0x004fca000000011b */
[----:B------:R1:W-:Y:S07]  /*0e90*/  STG.E desc[UR8][R20.64], R27 ;  /* 0x0000001b14007986 */ /* 0x0003ee000c101908 */
[----:B------:R-:W-:Y:S05]  /*0ea0*/  @!P1 BRA `(.L_x_32) ;  /* 0xfffffffc00d49947 */ /* 0x000fea000383ffff */
.L_x_29:
[----:B------:R-:W-:Y:S05]  /*0eb0*/  BSYNC.RECONVERGENT B3 ;  /* 0x0000000000037941 */ /* 0x000fea0003800200 */
.L_x_28:
[----:B------:R-:W-:Y:S01]  /*0ec0*/  BAR.SYNC.DEFER_BLOCKING 0x0 ;  /* 0x0000000000007b1d */ /* 0x000fe20000010000 */
[----:B------:R-:W-:-:S05]  /*0ed0*/  ISETP.NE.AND P1, PT, R0, RZ, PT ;  /* 0x000000ff0000720c */ /* 0x000fca0003f25270 */
[----:B------:R-:W-:Y:S08]  /*0ee0*/  BSSY.RECONVERGENT B3, `(.L_x_33) ;  /* 0x00000a0000037945 */ /* 0x000ff00003800200 */
[----:B------:R-:W-:Y:S05]  /*0ef0*/  @P1 BRA `(.L_x_34) ;  /* 0x0000000800781947 */ /* 0x000fea0003800000 */
[----:B------:R-:W-:Y:S01]  /*0f00*/  FADD R17, R26, -R24 ;  /* 0x800000181a117221 */ /* 0x000fe20000000000 */
[----:B------:R-:W-:-:S04]  /*0f10*/  ISETP.NE.AND P2, PT, R10, RZ, PT ;  /* 0x000000ff0a00720c */ /* 0x000fc80003f45270 */
[----:B------:R0:W-:Y:S09]  /*0f20*/  STG.E desc[UR8][R18.64], R17 ;  /* 0x0000001112007986 */ /* 0x0001f2000c101908 */
[----:B------:R-:W-:Y:S05]  /*0f30*/  @!P2 BRA `(.L_x_34) ;  /* 0x000000080068a947 */ /* 0x000fea0003800000 */
[----:B------:R-:W-:Y:S01]  /*0f40*/  IADD3 R16, PT, PT, R5, -0x2, -R8 ;  /* 0xfffffffe05107810 */ /* 0x000fe20007ffe808 */
[----:B------:R-:W-:Y:S01]  /*0f50*/  BSSY.RECONVERGENT B4, `(.L_x_35) ;  /* 0x000004c000047945 */ /* 0x000fe20003800200 */
[----:B------:R-:W-:Y:S02]  /*0f60*/  HFMA2 R26, -RZ, RZ, 0, 0 ;  /* 0x00000000ff1a7431 */ /* 0x000fe400000001ff */
[----:B------:R-:W-:-:S13]  /*0f70*/  ISETP.GE.U32.AND P2, PT, R16, 0x7, PT ;  /* 0x000000071000780c */ /* 0x000fda0003f46070 */
[----:B------:R-:W-:Y:S05]  /*0f80*/  @!P2 BRA `(.L_x_36) ;  /* 0x000000040020a947 */ /* 0x000fea0003800000 */
[----:B------:R-:W-:Y:S01]  /*0f90*/  BSSY.RECONVERGENT B5, `(.L_x_37) ;  /* 0x0000046000057945 */ /* 0x000fe20003800200 */
[----:B------:R-:W-:-:S07]  /*0fa0*/  MOV R26, RZ ;  /* 0x000000ff001a7202 */ /* 0x000fce0000000f00 */
.L_x_38:
[-CC-:B-12---:R-:W-:Y:S02]  /*0fb0*/  IMAD R27, R10, R11.reuse, R26.reuse ;  /* 0x0000000b0a1b7224 */ /* 0x186fe400078e021a */
[----:B------:R-:W-:Y:S02]  /*0fc0*/  IMAD R29, R5, R11, R26 ;  /* 0x0000000b051d7224 */ /* 0x000fe400078e021a */
[----:B0-----:R-:W-:-:S04]  /*0fd0*/  IMAD.WIDE.U32 R18, R27, 0x4, R14 ;  /* 0x000000041b127825 */ /* 0x001fc800078e000e */
[----:B------:R-:W-:Y:S02]  /*0fe0*/  IMAD.WIDE.U32 R16, R29, 0x4, R14 ;  /* 0x000000041d107825 */ /* 0x000fe400078e000e */
[----:B------:R-:W2:Y:S04]  /*0ff0*/  LDG.E R19, desc[UR8][R18.64] ;  /* 0x0000000812137981 */ /* 0x000ea8000c1e1900 */
[----:B------:R-:W2:Y:S01]  /*1000*/  LDG.E R21, desc[UR8][R16.64] ;  /* 0x0000000810157981 */ /* 0x000ea2000c1e1900 */
[----:B------:R-:W-:-:S04]  /*1010*/  VIADD R23, R27, 0x1 ;  /* 0x000000011b177836 */ /* 0x000fc80000000000 */
[----:B------:R-:W-:-:S04]  /*1020*/  IMAD.WIDE.U32 R22, R23, 0x4, R14 ;  /* 0x0000000417167825 */ /* 0x000fc800078e000e */
[----:B--2---:R-:W-:Y:S01]  /*1030*/  FFMA R28, -R24, R19, R21 ;  /* 0x00000013181c7223 */ /* 0x004fe20000000115 */
[----:B------:R-:W-:-:S04]  /*1040*/  IADD3 R21, PT, PT, R29, 0x1, RZ ;  /* 0x000000011d157810 */ /* 0x000fc80007ffe0ff */
[----:B------:R0:W-:Y:S01]  /*1050*/  STG.E desc[UR8][R16.64], R28 ;  /* 0x0000001c10007986 */ /* 0x0001e2000c101908 */
[----:B------:R-:W-:-:S03]  /*1060*/  IMAD.WIDE.U32 R20, R21, 0x4, R14 ;  /* 0x0000000415147825 */ /* 0x000fc600078e000e */
[----:B------:R-:W0:Y:S04]  /*1070*/  LDG.E R23, desc[UR8][R22.64] ;  /* 0x0000000816177981 */ /* 0x000e28000c1e1900 */
[----:B------:R-:W0:Y:S02]  /*1080*/  LDG.E R19, desc[UR8][R20.64] ;  /* 0x0000000814137981 */ /* 0x000e24000c1e1900 */
[----:B0-----:R-:W-:Y:S01]  /*1090*/  FFMA R28, -R24, R23, R19 ;  /* 0x00000017181c7223 */ /* 0x001fe20000000113 */
[----:B------:R-:W-:Y:S02]  /*10a0*/  IADD3 R19, PT, PT, R27, 0x2, RZ ;  /* 0x000000021b137810 */ /* 0x000fe40007ffe0ff */
[----:B------:R-:W-:Y:S02]  /*10b0*/  IADD3 R23, PT, PT, R29, 0x2, RZ ;  /* 0x000000021d177810 */ /* 0x000fe40007ffe0ff */
[----:B------:R0:W-:Y:S01]  /*10c0*/  STG.E desc[UR8][R20.64], R28 ;  /* 0x0000001c14007986 */ /* 0x0001e2000c101908 */
[----:B------:R-:W-:-:S04]  /*10d0*/  IMAD.WIDE.U32 R18, R19, 0x4, R14 ;  /* 0x0000000413127825 */ /* 0x000fc800078e000e */
[----:B------:R-:W-:Y:S02]  /*10e0*/  IMAD.WIDE.U32 R16, R23, 0x4, R14 ;  /* 0x0000000417107825 */ /* 0x000fe400078e000e */
[----:B------:R-:W0:Y:S04]  /*10f0*/  LDG.E R19, desc[UR8][R18.64] ;  /* 0x0000000812137981 */ /* 0x000e28000c1e1900 */
[----:B------:R-:W0:Y:S02]  /*1100*/  LDG.E R23, desc[UR8][R16.64] ;  /* 0x0000000810177981 */ /* 0x000e24000c1e1900 */
[----:B0-----:R-:W-:Y:S01]  /*1110*/  FFMA R28, -R24, R19, R23 ;  /* 0x00000013181c7223 */ /* 0x001fe20000000117 */
[----:B------:R-:W-:Y:S01]  /*1120*/  IADD3 R23, PT, PT, R27, 0x3, RZ ;  /* 0x000000031b177810 */ /* 0x000fe20007ffe0ff */
[----:B------:R-:W-:-:S03]  /*1130*/  VIADD R19, R29, 0x3 ;  /* 0x000000031d137836 */ /* 0x000fc60000000000 */
[----:B------:R0:W-:Y:S01]  /*1140*/  STG.E desc[UR8][R16.64], R28 ;  /* 0x0000001c10007986 */ /* 0x0001e2000c101908 */
[----:B------:R-:W-:-:S04]  /*1150*/  IMAD.WIDE.U32 R22, R23, 0x4, R14 ;  /* 0x0000000417167825 */ /* 0x000fc800078e000e */
[----:B------:R-:W-:Y:S02]  /*1160*/  IMAD.WIDE.U32 R20, R19, 0x4, R14 ;  /* 0x0000000413147825 */ /* 0x000fe400078e000e */
[----:B------:R-:W0:Y:S04]  /*1170*/  LDG.E R23, desc[UR8][R22.64] ;  /* 0x0000000816177981 */ /* 0x000e28000c1e1900 */
[----:B------:R-:W0:Y:S02]  /*1180*/  LDG.E R19, desc[UR8][R20.64] ;  /* 0x0000000814137981 */ /* 0x000e24000c1e1900 */
[----:B0-----:R-:W-:Y:S01]  /*1190*/  FFMA R28, -R24, R23, R19 ;  /* 0x00000017181c7223 */ /* 0x001fe20000000113 */
[----:B------:R-:W-:Y:S02]  /*11a0*/  IADD3 R19, PT, PT, R27, 0x4, RZ ;  /* 0x000000041b137810 */ /* 0x000fe40007ffe0ff */
[----:B------:R-:W-:-:S02]  /*11b0*/  IADD3 R23, PT, PT, R29, 0x4, RZ ;  /* 0x000000041d177810 */ /* 0x000fc40007ffe0ff */
        /* <DEDUP_REMOVED lines=11> */
[----:B------:R-:W2:Y:S04]  /*1270*/  LDG.E R23, desc[UR8][R22.64] ;  /* 0x0000000816177981 */ /* 0x000ea8000c1e1900 */
[----:B------:R-:W2:Y:S01]  /*1280*/  LDG.E R19, desc[UR8][R20.64] ;  /* 0x0000000814137981 */ /* 0x000ea2000c1e1900 */
[----:B------:R-:W-:Y:S02]  /*1290*/  VIADD R18, R27, 0x6 ;  /* 0x000000061b127836 */ /* 0x000fe40000000000 */
[----:B--2---:R-:W-:Y:S01]  /*12a0*/  FFMA R19, -R24, R23, R19 ;  /* 0x0000001718137223 */ /* 0x004fe20000000113 */
[----:B------:R-:W-:-:S04]  /*12b0*/  IADD3 R23, PT, PT, R29, 0x6, RZ ;  /* 0x000000061d177810 */ /* 0x000fc80007ffe0ff */
[----:B------:R1:W-:Y:S01]  /*12c0*/  STG.E desc[UR8][R20.64], R19 ;  /* 0x0000001314007986 */ /* 0x0003e2000c101908 */
[----:B0-----:R-:W-:-:S05]  /*12d0*/  IMAD.WIDE.U32 R16, R23, 0x4, R14 ;  /* 0x0000000417107825 */ /* 0x001fca00078e000e */
[----:B------:R-:W2:Y:S01]  /*12e0*/  LDG.E R28, desc[UR8][R16.64] ;  /* 0x00000008101c7981 */ /* 0x000ea2000c1e1900 */
[----:B-1----:R-:W-:-:S06]  /*12f0*/  IMAD.WIDE.U32 R18, R18, 0x4, R14 ;  /* 0x0000000412127825 */ /* 0x002fcc00078e000e */
[----:B------:R-:W2:Y:S01]  /*1300*/  LDG.E R18, desc[UR8][R18.64] ;  /* 0x0000000812127981 */ /* 0x000ea2000c1e1900 */
[----:B------:R-:W-:Y:S02]  /*1310*/  IADD3 R23, PT, PT, R27, 0x7, RZ ;  /* 0x000000071b177810 */ /* 0x000fe40007ffe0ff */
[----:B------:R-:W-:Y:S01]  /*1320*/  IADD3 R22, PT, PT, R29, 0x7, RZ ;  /* 0x000000071d167810 */ /* 0x000fe20007ffe0ff */
[----:B--2---:R-:W-:Y:S02]  /*1330*/  FFMA R27, -R24, R18, R28 ;  /* 0x00000012181b7223 */ /* 0x004fe4000000011c */
[----:B------:R-:W-:-:S04]  /*1340*/  IMAD.WIDE.U32 R28, R23, 0x4, R14 ;  /* 0x00000004171c7825 */ /* 0x000fc800078e000e */
[----:B------:R-:W-:Y:S01]  /*1350*/  IMAD.WIDE.U32 R22, R22, 0x4, R14 ;  /* 0x0000000416167825 */ /* 0x000fe200078e000e */
[----:B------:R2:W-:Y:S04]  /*1360*/  STG.E desc[UR8][R16.64], R27 ;  /* 0x0000001b10007986 */ /* 0x0005e8000c101908 */
[----:B------:R-:W3:Y:S04]  /*1370*/  LDG.E R29, desc[UR8][R28.64] ;  /* 0x000000081c1d7981 */ /* 0x000ee8000c1e1900 */
[----:B------:R-:W3:Y:S01]  /*1380*/  LDG.E R21, desc[UR8][R22.64] ;  /* 0x0000000816157981 */ /* 0x000ee2000c1e1900 */
[----:B------:R-:W-:-:S02]  /*1390*/  LOP3.LUT R19, R10, 0x7ffffff8, RZ, 0xc0, !PT ;  /* 0x7ffffff80a137812 */ /* 0x000fc400078ec0ff */
[----:B------:R-:W-:-:S04]  /*13a0*/  IADD3 R26, PT, PT, R26, 0x8, RZ ;  /* 0x000000081a1a7810 */ /* 0x000fc80007ffe0ff */
[----:B------:R-:W-:Y:S01]  /*13b0*/  ISETP.NE.AND P2, PT, R26, R19, PT ;  /* 0x000000131a00720c */ /* 0x000fe20003f45270 */
[----:B---3--:R-:W-:-:S05]  /*13c0*/  FFMA R21, -R24, R29, R21 ;  /* 0x0000001d18157223 */ /* 0x008fca0000000115 */
[----:B------:R2:W-:Y:S07]  /*13d0*/  STG.E desc[UR8][R22.64], R21 ;  /* 0x0000001516007986 */ /* 0x0005ee000c101908 */
[----:B------:R-:W-:Y:S05]  /*13e0*/  @P2 BRA `(.L_x_38) ;  /* 0xfffffff800f02947 */ /* 0x000fea000383ffff */
[----:B------:R-:W-:Y:S05]  /*13f0*/  BSYNC.RECONVERGENT B5 ;  /* 0x0000000000057941 */ /* 0x000fea0003800200 */
.L_x_37:
[----:B------:R-:W-:-:S07]  /*1400*/  MOV R26, R19 ;  /* 0x00000013001a7202 */ /* 0x000fce0000000f00 */
.L_x_36:
[----:B------:R-:W-:Y:S05]  /*1410*/  BSYNC.RECONVERGENT B4 ;  /* 0x0000000000047941 */ /* 0x000fea0003800200 */
.L_x_35:
[----:B------:R-:W-:-:S13]  /*1420*/  LOP3.LUT P2, RZ, R10, 0x7, RZ, 0xc0, !PT ;  /* 0x000000070aff7812 */ /* 0x000fda000784c0ff */
[----:B------:R-:W-:Y:S05]  /*1430*/  @!P2 BRA `(.L_x_34) ;  /* 0x000000040028a947 */ /* 0x000fea0003800000 */
[----:B--2---:R-:W-:Y:S01]  /*1440*/  LOP3.LUT R16, RZ, R9, RZ, 0x33, !PT ;  /* 0x00000009ff107212 */ /* 0x004fe200078e33ff */
[----:B------:R-:W-:Y:S04]  /*1450*/  BSSY.RECONVERGENT B4, `(.L_x_39) ;  /* 0x0000028000047945 */ /* 0x000fe80003800200 */
[----:B------:R-:W-:-:S05]  /*1460*/  IMAD.IADD R16, R16, 0x1, R5 ;  /* 0x0000000110107824 */ /* 0x000fca00078e0205 */
[----:B------:R-:W-:-:S04]  /*1470*/  LOP3.LUT R16, R16, 0x7, RZ, 0xc0, !PT ;  /* 0x0000000710107812 */ /* 0x000fc800078ec0ff */
[C---:B0-----:R-:W-:Y:S02]  /*1480*/  IADD3 R17, PT, PT, R16.reuse, -0x1, RZ ;  /* 0xffffffff10117810 */ /* 0x041fe40007ffe0ff */
[----:B------:R-:W-:Y:S02]  /*1490*/  LOP3.LUT P3, RZ, R16, 0x3, RZ, 0xc0, !PT ;  /* 0x0000000310ff7812 */ /* 0x000fe4000786c0ff */
[----:B------:R-:W-:-:S13]  /*14a0*/  ISETP.GE.U32.AND P2, PT, R17, 0x3, PT ;  /* 0x000000031100780c */ /* 0x000fda0003f46070 */
[----:B------:R-:W-:Y:S05]  /*14b0*/  @!P2 BRA `(.L_x_40) ;  /* 0x000000000084a947 */ /* 0x000fea0003800000 */
[-CC-:B-1----:R-:W-:Y:S02]  /*14c0*/  IMAD R27, R10, R11.reuse, R26.reuse ;  /* 0x0000000b0a1b7224 */ /* 0x182fe400078e021a */
[----:B------:R-:W-:Y:S02]  /*14d0*/  IMAD R29, R5, R11, R26 ;  /* 0x0000000b051d7224 */ /* 0x000fe400078e021a */
[----:B------:R-:W-:-:S04]  /*14e0*/  IMAD.WIDE.U32 R22, R27, 0x4, R14 ;  /* 0x000000041b167825 */ /* 0x000fc800078e000e */
[C---:B------:R-:W-:Y:S02]  /*14f0*/  IMAD.WIDE.U32 R20, R29.reuse, 0x4, R14 ;  /* 0x000000041d147825 */ /* 0x040fe400078e000e */
[----:B------:R-:W2:Y:S04]  /*1500*/  LDG.E R23, desc[UR8][R22.64] ;  /* 0x0000000816177981 */ /* 0x000ea8000c1e1900 */
[----:B------:R-:W2:Y:S01]  /*1510*/  LDG.E R17, desc[UR8][R20.64] ;  /* 0x0000000814117981 */ /* 0x000ea2000c1e1900 */
[----:B------:R-:W-:-:S05]  /*1520*/  IADD3 R19, PT, PT, R29, 0x1, RZ ;  /* 0x000000011d137810 */ /* 0x000fca0007ffe0ff */
[----:B------:R-:W-:-:S04]  /*1530*/  IMAD.WIDE.U32 R18, R19, 0x4, R14 ;  /* 0x0000000413127825 */ /* 0x000fc800078e000e */
[----:B--2---:R-:W-:Y:S01]  /*1540*/  FFMA R28, -R24, R23, R17 ;  /* 0x00000017181c7223 */ /* 0x004fe20000000111 */
[----:B------:R-:W-:-:S04]  /*1550*/  IADD3 R17, PT, PT, R27, 0x1, RZ ;  /* 0x000000011b117810 */ /* 0x000fc80007ffe0ff */
[----:B------:R0:W-:Y:S01]  /*1560*/  STG.E desc[UR8][R20.64], R28 ;  /* 0x0000001c14007986 */ /* 0x0001e2000c101908 */
[----:B------:R-:W-:-:S03]  /*1570*/  IMAD.WIDE.U32 R16, R17, 0x4, R14 ;  /* 0x0000000411107825 */ /* 0x000fc600078e000e */
[----:B------:R-:W2:Y:S04]  /*1580*/  LDG.E R23, desc[UR8][R18.64] ;  /* 0x0000000812177981 */ /* 0x000ea8000c1e1900 */
[----:B------:R-:W2:Y:S01]  /*1590*/  LDG.E R17, desc[UR8][R16.64] ;  /* 0x0000000810117981 */ /* 0x000ea2000c1e1900 */
[----:B------:R-:W-:Y:S01]  /*15a0*/  IADD3 R22, PT, PT, R29, 0x2, RZ ;  /* 0x000000021d167810 */ /* 0x000fe20007ffe0ff */
[----:B--2---:R-:W-:Y:S01]  /*15b0*/  FFMA R17, -R24, R17, R23 ;  /* 0x0000001118117223 */ /* 0x004fe20000000117 */
[----:B------:R-:W-:-:S05]  /*15c0*/  IADD3 R23, PT, PT, R27, 0x2, RZ ;  /* 0x000000021b177810 */ /* 0x000fca0007ffe0ff */
[----:B0-----:R-:W-:-:S04]  /*15d0*/  IMAD.WIDE.U32 R20, R23, 0x4, R14 ;  /* 0x0000000417147825 */ /* 0x001fc800078e000e */
[----:B------:R-:W-:Y:S01]  /*15e0*/  IMAD.WIDE.U32 R22, R22, 0x4, R14 ;  /* 0x0000000416167825 */ /* 0x000fe200078e000e */
[----:B------:R0:W-:Y:S04]  /*15f0*/  STG.E desc[UR8][R18.64], R17 ;  /* 0x0000001112007986 */ /* 0x0001e8000c101908 */
[----:B------:R-:W2:Y:S04]  /*1600*/  LDG.E R21, desc[UR8][R20.64] ;  /* 0x0000000814157981 */ /* 0x000ea8000c1e1900 */
[----:B------:R-:W2:Y:S01]  /*1610*/  LDG.E R28, desc[UR8][R22.64] ;  /* 0x00000008161c7981 */ /* 0x000ea2000c1e1900 */
[----:B------:R-:W-:Y:S01]  /*1620*/  VIADD R16, R27, 0x3 ;  /* 0x000000031b107836 */ /* 0x000fe20000000000 */
[----:B0-----:R-:W-:Y:S01]  /*1630*/  IADD3 R17, PT, PT, R29, 0x3, RZ ;  /* 0x000000031d117810 */ /* 0x001fe20007ffe0ff */
[----:B--2---:R-:W-:-:S02]  /*1640*/  FFMA R27, -R24, R21, R28 ;  /* 0x00000015181b7223 */ /* 0x004fc4000000011c */
[----:B------:R-:W-:-:S04]  /*1650*/  IMAD.WIDE.U32 R28, R16, 0x4, R14 ;  /* 0x00000004101c7825 */ /* 0x000fc800078e000e */
[----:B------:R-:W-:Y:S01]  /*1660*/  IMAD.WIDE.U32 R16, R17, 0x4, R14 ;  /* 0x0000000411107825 */ /* 0x000fe200078e000e */
[----:B------:R0:W-:Y:S04]  /*1670*/  STG.E desc[UR8][R22.64], R27 ;  /* 0x0000001b16007986 */ /* 0x0001e8000c101908 */
[----:B------:R-:W2:Y:S04]  /*1680*/  LDG.E R29, desc[UR8][R28.64] ;  /* 0x000000081c1d7981 */ /* 0x000ea8000c1e1900 */
[----:B------:R-:W2:Y:S01]  /*1690*/  LDG.E R19, desc[UR8][R16.64] ;  /* 0x0000000810137981 */ /* 0x000ea2000c1e1900 */
[----:B------:R-:W-:Y:S01]  /*16a0*/  IADD3 R26, PT, PT, R26, 0x4, RZ ;  /* 0x000000041a1a7810 */ /* 0x000fe20007ffe0ff */
[----:B--2---:R-:W-:-:S05]  /*16b0*/  FFMA R19, -R24, R29, R19 ;  /* 0x0000001d18137223 */ /* 0x004fca0000000113 */
[----:B------:R0:W-:Y:S02]  /*16c0*/  STG.E desc[UR8][R16.64], R19 ;  /* 0x0000001310007986 */ /* 0x0001e4000c101908 */
.L_x_40:
[----:B------:R-:W-:Y:S05]  /*16d0*/  BSYNC.RECONVERGENT B4 ;  /* 0x0000000000047941 */ /* 0x000fea0003800200 */
.L_x_39:
[----:B------:R-:W-:Y:S05]  /*16e0*/  @!P3 BRA `(.L_x_34) ;  /* 0x00000000007cb947 */ /* 0x000fea0003800000 */
[----:B0-----:R-:W-:-:S04]  /*16f0*/  LOP3.LUT R16, R7, 0x3, RZ, 0x3c, !PT ;  /* 0x0000000307107812 */ /* 0x001fc800078e3cff */
[----:B-1----:R-:W-:-:S04]  /*1700*/  IADD3 R27, PT, PT, R16, R5, RZ ;  /* 0x00000005101b7210 */ /* 0x002fc80007ffe0ff */
[----:B------:R-:W-:-:S04]  /*1710*/  LOP3.LUT R16, R27, 0x3, RZ, 0xc0, !PT ;  /* 0x000000031b107812 */ /* 0x000fc800078ec0ff */
[----:B------:R-:W-:-:S13]  /*1720*/  ISETP.NE.AND P2, PT, R16, 0x1, PT ;  /* 0x000000011000780c */ /* 0x000fda0003f45270 */
[-CC-:B------:R-:W-:Y:S02]  /*1730*/  @P2 IMAD R19, R10, R11.reuse, R26.reuse ;  /* 0x0000000b0a132224 */ /* 0x180fe400078e021a */
[----:B------:R-:W-:Y:S02]  /*1740*/  @P2 IMAD R16, R5, R11, R26 ;  /* 0x0000000b05102224 */ /* 0x000fe400078e021a */
[----:B------:R-:W-:-:S04]  /*1750*/  @P2 IMAD.WIDE.U32 R22, R19, 0x4, R14 ;  /* 0x0000000413162825 */ /* 0x000fc800078e000e */
[----:B------:R-:W-:Y:S02]  /*1760*/  @P2 IMAD.WIDE.U32 R20, R16, 0x4, R14 ;  /* 0x0000000410142825 */ /* 0x000fe400078e000e */
[----:B------:R-:W2:Y:S04]  /*1770*/  @P2 LDG.E R23, desc[UR8][R22.64] ;  /* 0x0000000816172981 */ /* 0x000ea8000c1e1900 */
[----:B------:R-:W2:Y:S01]  /*1780*/  @P2 LDG.E R17, desc[UR8][R20.64] ;  /* 0x0000000814112981 */ /* 0x000ea2000c1e1900 */
[----:B------:R-:W-:-:S05]  /*1790*/  @P2 IADD3 R19, PT, PT, R19, 0x1, RZ ;  /* 0x0000000113132810 */ /* 0x000fca0007ffe0ff */
[----:B------:R-:W-:Y:S01]  /*17a0*/  @P2 IMAD.WIDE.U32 R18, R19, 0x4, R14 ;  /* 0x0000000413122825 */ /* 0x000fe200078e000e */
[----:B------:R-:W-:-:S03]  /*17b0*/  LOP3.LUT R27, R27, 0x1, RZ, 0xc0, !PT ;  /* 0x000000011b1b7812 */ /* 0x000fc600078ec0ff */
[----:B--2---:R-:W-:Y:S01]  /*17c0*/  @P2 FFMA R29, -R24, R23, R17 ;  /* 0x00000017181d2223 */ /* 0x004fe20000000111 */
[----:B------:R-:W-:-:S04]  /*17d0*/  @P2 IADD3 R17, PT, PT, R16, 0x1, RZ ;  /* 0x0000000110112810 */ /* 0x000fc80007ffe0ff */
[----:B------:R0:W-:Y:S01]  /*17e0*/  @P2 STG.E desc[UR8][R20.64], R29 ;  /* 0x0000001d14002986 */ /* 0x0001e2000c101908 */
[----:B------:R-:W-:-:S03]  /*17f0*/  @P2 IMAD.WIDE.U32 R16, R17, 0x4, R14 ;  /* 0x0000000411102825 */ /* 0x000fc600078e000e */
[----:B------:R-:W2:Y:S04]  /*1800*/  @P2 LDG.E R19, desc[UR8][R18.64] ;  /* 0x0000000812132981 */ /* 0x000ea8000c1e1900 */
[----:B------:R-:W2:Y:S01]  /*1810*/  @P2 LDG.E R28, desc[UR8][R16.64] ;  /* 0x00000008101c2981 */ /* 0x000ea2000c1e1900 */
[----:B------:R-:W-:Y:S01]  /*1820*/  ISETP.NE.U32.AND P3, PT, R27, 0x1, PT ;  /* 0x000000011b00780c */ /* 0x000fe20003f65070 */
[----:B------:R-:W-:-:S12]  /*1830*/  @P2 VIADD R26, R26, 0x2 ;  /* 0x000000021a1a2836 */ /* 0x000fd80000000000 */
[-CC-:B------:R-:W-:Y:S02]  /*1840*/  @!P3 IMAD R23, R10, R11.reuse, R26.reuse ;  /* 0x0000000b0a17b224 */ /* 0x180fe400078e021a */
[----:B------:R-:W-:Y:S02]  /*1850*/  @!P3 IMAD R27, R5, R11, R26 ;  /* 0x0000000b051bb224 */ /* 0x000fe400078e021a */
[----:B0-----:R-:W-:-:S04]  /*1860*/  @!P3 IMAD.WIDE.U32 R20, R23, 0x4, R14 ;  /* 0x000000041714b825 */ /* 0x001fc800078e000e */
[----:B------:R-:W-:-:S04]  /*1870*/  @!P3 IMAD.WIDE.U32 R14, R27, 0x4, R14 ;  /* 0x000000041b0eb825 */ /* 0x000fc800078e000e */
[----:B--2---:R-:W-:-:S05]  /*1880*/  @P2 FFMA R11, -R24, R19, R28 ;  /* 0x00000013180b2223 */ /* 0x004fca000000011c */
[----:B------:R3:W-:Y:S04]  /*1890*/  @P2 STG.E desc[UR8][R16.64], R11 ;  /* 0x0000000b10002986 */ /* 0x0007e8000c101908 */
[----:B------:R-:W2:Y:S04]  /*18a0*/  @!P3 LDG.E R21, desc[UR8][R20.64] ;  /* 0x000000081415b981 */ /* 0x000ea8000c1e1900 */
[----:B------:R-:W2:Y:S02]  /*18b0*/  @!P3 LDG.E R19, desc[UR8][R14.64] ;  /* 0x000000080e13b981 */ /* 0x000ea4000c1e1900 */
[----:B--2---:R-:W-:-:S05]  /*18c0*/  @!P3 FFMA R19, -R24, R21, R19 ;  /* 0x000000151813b223 */ /* 0x004fca0000000113 */
[----:B------:R3:W-:Y:S02]  /*18d0*/  @!P3 STG.E desc[UR8][R14.64], R19 ;  /* 0x000000130e00b986 */ /* 0x0007e4000c101908 */
.L_x_34:
[----:B------:R-:W-:Y:S05]  /*18e0*/  BSYNC.RECONVERGENT B3 ;  /* 0x0000000000037941 */ /* 0x000fea0003800200 */
.L_x_33:
[----:B-1----:R-:W1:Y:S01]  /*18f0*/  @!P1 S2R R20, SR_CgaCtaId ;  /* 0x0000000000149919 */ /* 0x002e620000008800 */
[----:B------:R-:W-:Y:S01]  /*1900*/  BSSY.RECONVERGENT B3, `(.L_x_41) ;  /* 0x000000f000037945 */ /* 0x000fe20003800200 */
[----:B---3--:R-:W-:Y:S01]  /*1910*/  HFMA2 R11, -RZ, RZ, 0, 0 ;  /* 0x00000000ff0b7431 */ /* 0x008fe200000001ff */
[----:B0-----:R-:W-:Y:S01]  /*1920*/  @!P1 MOV R19, 0x400 ;  /* 0x0000040000139802 */ /* 0x001fe20000000f00 */
[----:B------:R-:W-:Y:S06]  /*1930*/  BAR.SYNC.DEFER_BLOCKING 0x0 ;  /* 0x0000000000007b1d */ /* 0x000fec0000010000 */
[----:B------:R-:W-:Y:S05]  /*1940*/  @P0 BRA `(.L_x_42) ;  /* 0x0000000000280947 */ /* 0x000fea0003800000 */
[----:B------:R-:W0:Y:S01]  /*1950*/  LDC.64 R14, c[0x0][0x388] ;  /* 0x0000e200ff0e7b82 */ /* 0x000e220000000a00 */
[----:B------:R-:W-:Y:S02]  /*1960*/  MOV R11, RZ ;  /* 0x000000ff000b7202 */ /* 0x000fe40000000f00 */
[----:B------:R-:W-:-:S07]  /*1970*/  MOV R18, R0 ;  /* 0x0000000000127202 */ /* 0x000fce0000000f00 */
.L_x_43:
[----:B--2---:R-:W-:-:S04]  /*1980*/  IMAD R17, R5, R25, R18 ;  /* 0x0000001905117224 */ /* 0x004fc800078e0212 */
[----:B0-----:R-:W-:-:S06]  /*1990*/  IMAD.WIDE.U32 R16, R17, 0x4, R14 ;  /* 0x0000000411107825 */ /* 0x001fcc00078e000e */
[----:B------:R-:W2:Y:S01]  /*19a0*/  LDG.E R16, desc[UR8][R16.64] ;  /* 0x0000000810107981 */ /* 0x000ea2000c1e1900 */
[----:B------:R-:W-:-:S04]  /*19b0*/  IADD3 R18, PT, PT, R18, UR7, RZ ;  /* 0x0000000712127c10 */ /* 0x000fc8000fffe0ff */
[----:B------:R-:W-:Y:S01]  /*19c0*/  ISETP.GE.U32.AND P0, PT, R18, R25, PT ;  /* 0x000000191200720c */ /* 0x000fe20003f06070 */
[----:B--2---:R-:W-:-:S12]  /*19d0*/  FFMA R11, R16, R16, R11 ;  /* 0x00000010100b7223 */ /* 0x004fd8000000000b */
[----:B------:R-:W-:Y:S05]  /*19e0*/  @!P0 BRA `(.L_x_43) ;  /* 0xfffffffc00e48947 */ /* 0x000fea000383ffff */
.L_x_42:
[----:B------:R-:W-:Y:S05]  /*19f0*/  BSYNC.RECONVERGENT B3 ;  /* 0x0000000000037941 */ /* 0x000fea0003800200 */
.L_x_41:
[----:B------:R0:W-:Y:S01]  /*1a00*/  STS [R2], R11 ;  /* 0x0000000b02007388 */ /* 0x0001e20000000800 */
[----:B------:R-:W-:Y:S01]  /*1a10*/  UISETP.GE.U32.AND UP0, UPT, UR7, 0x2, UPT ;  /* 0x000000020700788c */ /* 0x000fe2000bf06070 */
[----:B-1----:R-:W-:Y:S01]  /*1a20*/  @!P1 LEA R19, R20, R19, 0x18 ;  /* 0x0000001314139211 */ /* 0x002fe200078ec0ff */
[----:B------:R-:W-:Y:S07]  /*1a30*/  BAR.SYNC.DEFER_BLOCKING 0x0 ;  /* 0x0000000000007b1d */ /* 0x000fee0000010000 */
[----:B0-----:R-:W-:Y:S05]  /*1a40*/  BRA.U !UP0, `(.L_x_44) ;  /* 0x0000000108307547 */ /* 0x001fea000b800000 */
[----:B------:R-:W-:-:S07]  /*1a50*/  MOV R11, UR7 ;  /* 0x00000007000b7c02 */ /* 0x000fce0008000f00 */
.L_x_45:
[----:B--2---:R-:W-:-:S04]  /*1a60*/  SHF.R.U32.HI R17, RZ, 0x1, R11 ;  /* 0x00000001ff117819 */ /* 0x004fc8000001160b */
        /* <DEDUP_REMOVED lines=10> */
.L_x_44:
[----:B------:R-:W0:Y:S04]  /*1b10*/  @!P1 LDS R11, [R19] ;  /* 0x00000000130b9984 */ /* 0x000e280000000800 */
[----:B0-----:R0:W-:Y:S01]  /*1b20*/  @!P1 STG.E desc[UR8][R12.64], R11 ;  /* 0x0000000b0c009986 */ /* 0x0011e2000c101908 */
[----:B------:R-:W-:Y:S06]  /*1b30*/  BAR.SYNC.DEFER_BLOCKING 0x0 ;  /* 0x0000000000007b1d */ /* 0x000fec0000010000 */
.L_x_27:
[----:B------:R-:W-:Y:S05]  /*1b40*/  BSYNC.RECONVERGENT B1 ;  /* 0x0000000000017941 */ /* 0x000fea0003800200 */
.L_x_26:
[C---:B------:R-:W-:Y:S02]  /*1b50*/  ISETP.GT.AND P0, PT, R10.reuse, RZ, PT ;  /* 0x000000ff0a00720c */ /* 0x040fe40003f04270 */
[----:B------:R-:W-:Y:S02]  /*1b60*/  IADD3 R9, PT, PT, R9, 0x1, RZ ;  /* 0x0000000109097810 */ /* 0x000fe40007ffe0ff */
[----:B------:R-:W-:Y:S02]  /*1b70*/  IADD3 R7, PT, PT, R7, 0x1, RZ ;  /* 0x0000000107077810 */ /* 0x000fe40007ffe0ff */
[----:B------:R-:W-:Y:S02]  /*1b80*/  IADD3 R10, PT, PT, R10, -0x1, RZ ;  /* 0xffffffff0a0a7810 */ /* 0x000fe40007ffe0ff */
[----:B------:R-:W-:-:S05]  /*1b90*/  IADD3 R8, PT, PT, R8, 0x1, RZ ;  /* 0x0000000108087810 */ /* 0x000fca0007ffe0ff */
[----:B------:R-:W-:Y:S05]  /*1ba0*/  @P0 BRA `(.L_x_46) ;  /* 0xfffffff0000c0947 */ /* 0x000fea000383ffff */
.L_x_25:
[----:B------:R-:W-:Y:S05]  /*1bb0*/  BSYNC.RECONVERGENT B2 ;  /* 0x0000000000027941 */ /* 0x000fea0003800200 */
.L_x_24:
[----:B------:R-:W3:Y:S01]  /*1bc0*/  LDCU UR6, c[0x0][0x3a0] ;  /* 0x00007400ff0677ac */ /* 0x000ee20008000800 */
[----:B0-----:R-:W0:Y:S01]  /*1bd0*/  LDC.64 R10, c[0x0][0x390] ;  /* 0x0000e400ff0a7b82 */ /* 0x001e220000000a00 */
[----:B--2---:R-:W2:Y:S01]  /*1be0*/  LDG.E R23, desc[UR8][R12.64] ;  /* 0x000000080c177981 */ /* 0x004ea2000c1e1900 */
[----:B------:R-:W4:Y:S06]  /*1bf0*/  LDCU.64 UR10, c[0x0][0x3a8] ;  /* 0x00007500ff0a77ac */ /* 0x000f2c0008000a00 */
[----:B------:R-:W5:Y:S01]  /*1c00*/  LDC.64 R14, c[0x0][0x398] ;  /* 0x0000e600ff0e7b82 */ /* 0x000f620000000a00 */
[----:B---3--:R-:W-:-:S04]  /*1c10*/  IMAD.U32 R8, RZ, RZ, UR6 ;  /* 0x00000006ff087e24 */ /* 0x008fc8000f8e00ff */
[----:B------:R-:W-:-:S04]  /*1c20*/  IMAD R7, R5, R8, R6 ;  /* 0x0000000805077224 */ /* 0x000fc800078e0206 */
[----:B0-----:R-:W-:-:S05]  /*1c30*/  IMAD.WIDE.U32 R10, R7, 0x4, R10 ;  /* 0x00000004070a7825 */ /* 0x001fca00078e000a */
[----:B------:R-:W3:Y:S01]  /*1c40*/  LDG.E R7, desc[UR8][R10.64] ;  /* 0x000000080a077981 */ /* 0x000ee2000c1e1900 */
[----:B-----5:R-:W-:-:S05]  /*1c50*/  IMAD.WIDE.U32 R14, R6, 0x4, R14 ;  /* 0x00000004060e7825 */ /* 0x020fca00078e000e */
[----:B------:R-:W5:Y:S01]  /*1c60*/  LDG.E R22, desc[UR8][R14.64] ;  /* 0x000000080e167981 */ /* 0x000f62000c1e1900 */
[----:B----4-:R-:W0:Y:S01]  /*1c70*/  F2F.F32.F64 R16, UR10 ;  /* 0x0000000a00107d10 */ /* 0x010e220008301000 */
[----:B------:R-:W-:Y:S01]  /*1c80*/  BSSY.RECONVERGENT B1, `(.L_x_47) ;  /* 0x0000244000017945 */ /* 0x000fe20003800200 */
[----:B---3--:R-:W-:-:S04]  /*1c90*/  FMUL R9, R7, R7 ;  /* 0x0000000707097220 */ /* 0x008fc80000400000 */
[----:B0-----:R-:W-:-:S04]  /*1ca0*/  FADD R17, -R9, R16 ;  /* 0x0000001009117221 */ /* 0x001fc80000000100 */
[----:B-----5:R-:W-:-:S05]  /*1cb0*/  FMUL R16, R22, R17 ;  /* 0x0000001116107220 */ /* 0x020fca0000400000 */
[----:B--2---:R-:W-:Y:S01]  /*1cc0*/  FSETP.GEU.AND P0, PT, R23, R16, PT ;  /* 0x000000101700720b */ /* 0x004fe20003f0e000 */
[----:B------:R-:W-:-:S12]  /*1cd0*/  HFMA2 R16, -RZ, RZ, 0, 5.9604644775390625e-08 ;  /* 0x00000001ff107431 */ /* 0x000fd800000001ff */
[----:B------:R-:W-:Y:S05]  /*1ce0*/  @P0 BRA `(.L_x_48) ;  /* 0x0000002000f40947 */ /* 0x000fea0003800000 */
[----:B------:R-:W0:Y:S01]  /*1cf0*/  LDC R25, c[0x0][0x3a4] ;  /* 0x0000e900ff197b82 */ /* 0x000e220000000800 */
[----:B------:R-:W-:Y:S01]  /*1d00*/  BSSY.RECONVERGENT B2, `(.L_x_49) ;  /* 0x000001e000027945 */ /* 0x000fe20003800200 */
[----:B0-----:R-:W-:-:S13]  /*1d10*/  ISETP.GE.U32.AND P0, PT, R0, R25, PT ;  /* 0x000000190000720c */ /* 0x001fda0003f06070 */
[----:B------:R-:W-:Y:S05]  /*1d20*/  @P0 BRA `(.L_x_50) ;  /* 0x00000000006c0947 */ /* 0x000fea0003800000 */
[----:B------:R-:W-:Y:S01]  /*1d30*/  BSSY.RECONVERGENT B3, `(.L_x_51) ;  /* 0x000000e000037945 */ /* 0x000fe20003800200 */
[----:B------:R-:W-:-:S07]  /*1d40*/  MOV R24, R0 ;  /* 0x0000000000187202 */ /* 0x000fce0000000f00 */
.L_x_52:
[----:B0-----:R-:W0:Y:S01]  /*1d50*/  LDC.64 R16, c[0x0][0x388] ;  /* 0x0000e200ff107b82 */ /* 0x001e220000000a00 */
[----:B------:R-:W-:-:S05]  /*1d60*/  IMAD R20, R6, R25, R24 ;  /* 0x0000001906147224 */ /* 0x000fca00078e0218 */
[----:B------:R-:W-:-:S05]  /*1d70*/  IADD3 R19, PT, PT, R20, R25, RZ ;  /* 0x0000001914137210 */ /* 0x000fca0007ffe0ff */
[----:B0-----:R-:W-:-:S04]  /*1d80*/  IMAD.WIDE.U32 R18, R19, 0x4, R16 ;  /* 0x0000000413127825 */ /* 0x001fc800078e0010 */
[----:B------:R-:W-:Y:S01]  /*1d90*/  IMAD.WIDE.U32 R20, R20, 0x4, R16 ;  /* 0x0000000414147825 */ /* 0x000fe200078e0010 */
[----:B------:R-:W2:Y:S04]  /*1da0*/  LDG.E R29, desc[UR8][R18.64] ;  /* 0x00000008121d7981 */ /* 0x000ea8000c1e1900 */
[----:B------:R-:W3:Y:S01]  /*1db0*/  LDG.E R27, desc[UR8][R20.64] ;  /* 0x00000008141b7981 */ /* 0x000ee2000c1e1900 */
[----:B------:R-:W-:-:S04]  /*1dc0*/  IADD3 R24, PT, PT, R24, UR7, RZ ;  /* 0x0000000718187c10 */ /* 0x000fc8000fffe0ff */
[----:B------:R-:W-:Y:S01]  /*1dd0*/  ISETP.GE.U32.AND P0, PT, R24, R25, PT ;  /* 0x000000191800720c */ /* 0x000fe20003f06070 */
[----:B--2---:R0:W-:Y:S04]  /*1de0*/  STG.E desc[UR8][R20.64], R29 ;  /* 0x0000001d14007986 */ /* 0x0041e8000c101908 */
[----:B---3--:R0:W-:Y:S08]  /*1df0*/  STG.E desc[UR8][R18.64], R27 ;  /* 0x0000001b12007986 */ /* 0x0081f0000c101908 */
[----:B------:R-:W-:Y:S05]  /*1e00*/  @!P0 BRA `(.L_x_52) ;  /* 0xfffffffc00d08947 */ /* 0x000fea000383ffff */
[----:B------:R-:W-:Y:S05]  /*1e10*/  BSYNC.RECONVERGENT B3 ;  /* 0x0000000000037941 */ /* 0x000fea0003800200 */
.L_x_51:
[----:B------:R-:W-:-:S07]  /*1e20*/  MOV R24, R0 ;  /* 0x0000000000187202 */ /* 0x000fce0000000f00 */
.L_x_53:
[----:B0--3--:R-:W-:-:S04]  /*1e30*/  IMAD R20, R6, R25, R24 ;  /* 0x0000001906147224 */ /* 0x009fc800078e0218 */
[C---:B------:R-:W-:Y:S02]  /*1e40*/  IMAD.IADD R19, R20.reuse, 0x1, R25 ;  /* 0x0000000114137824 */ /* 0x040fe400078e0219 */
[----:B------:R-:W-:-:S04]  /*1e50*/  IMAD.WIDE.U32 R20, R20, 0x4, R16 ;  /* 0x0000000414147825 */ /* 0x000fc800078e0010 */
[----:B------:R-:W-:Y:S01]  /*1e60*/  IMAD.WIDE.U32 R18, R19, 0x4, R16 ;  /* 0x0000000413127825 */ /* 0x000fe200078e0010 */
[----:B------:R-:W2:Y:S04]  /*1e70*/  LDG.E R27, desc[UR8][R20.64] ;  /* 0x00000008141b7981 */ /* 0x000ea8000c1e1900 */
[----:B------:R-:W3:Y:S01]  /*1e80*/  LDG.E R29, desc[UR8][R18.64] ;  /* 0x00000008121d7981 */ /* 0x000ee2000c1e1900 */
[----:B------:R-:W-:-:S04]  /*1e90*/  IADD3 R24, PT, PT, R24, UR7, RZ ;  /* 0x0000000718187c10 */ /* 0x000fc8000fffe0ff */
[----:B------:R-:W-:Y:S01]  /*1ea0*/  ISETP.GE.U32.AND P0, PT, R24, R25, PT ;  /* 0x000000191800720c */ /* 0x000fe20003f06070 */
[----:B---3--:R3:W-:Y:S04]  /*1eb0*/  STG.E desc[UR8][R20.64], R29 ;  /* 0x0000001d14007986 */ /* 0x0087e8000c101908 */
[----:B--2---:R3:W-:Y:S08]  /*1ec0*/  STG.E desc[UR8][R18.64], R27 ;  /* 0x0000001b12007986 */ /* 0x0047f0000c101908 */
[----:B------:R-:W-:Y:S05]  /*1ed0*/  @!P0 BRA `(.L_x_53) ;  /* 0xfffffffc00d48947 */ /* 0x000fea000383ffff */
.L_x_50:
[----:B------:R-:W-:Y:S05]  /*1ee0*/  BSYNC.RECONVERGENT B2 ;  /* 0x0000000000027941 */ /* 0x000fea0003800200 */
.L_x_49:
[----:B------:R-:W-:Y:S01]  /*1ef0*/  BAR.SYNC.DEFER_BLOCKING 0x0 ;  /* 0x0000000000007b1d */ /* 0x000fe20000010000 */
[----:B------:R-:W-:-:S05]  /*1f00*/  ISETP.NE.AND P0, PT, R0, RZ, PT ;  /* 0x000000ff0000720c */ /* 0x000fca0003f05270 */
[----:B------:R-:W-:Y:S08]  /*1f10*/  BSSY.RECONVERGENT B2, `(.L_x_54) ;  /* 0x0000217000027945 */ /* 0x000ff00003800200 */
[----:B------:R-:W-:Y:S05]  /*1f20*/  @P0 BRA `(.L_x_55) ;  /* 0x0000002000540947 */ /* 0x000fea0003800000 */
[----:B------:R-:W-:Y:S01]  /*1f30*/  FFMA R9, R22, R9, R23 ;  /* 0x0000000916097223 */ /* 0x000fe20000000017 */
[----:B------:R-:W-:Y:S01]  /*1f40*/  FMUL R8, R23, R22 ;  /* 0x0000001617087220 */ /* 0x000fe20000400000 */
[----:B------:R-:W-:Y:S02]  /*1f50*/  BSSY.RECONVERGENT B3, `(.L_x_56) ;  /* 0x000000d000037945 */ /* 0x000fe40003800200 */
[----:B------:R-:W0:Y:S01]  /*1f60*/  MUFU.RCP R16, R9 ;  /* 0x0000000900107308 */ /* 0x000e220000001000 */
[----:B------:R2:W-:Y:S07]  /*1f70*/  STG.E desc[UR8][R14.64], R9 ;  /* 0x000000090e007986 */ /* 0x0005ee000c101908 */
[----:B------:R-:W4:Y:S01]  /*1f80*/  FCHK P0, R8, R9 ;  /* 0x0000000908007302 */ /* 0x000f220000000000 */
[----:B0-----:R-:W-:-:S04]  /*1f90*/  FFMA R17, -R9, R16, 1 ;  /* 0x3f80000009117423 */ /* 0x001fc80000000110 */
[----:B------:R-:W-:-:S04]  /*1fa0*/  FFMA R17, R16, R17, R16 ;  /* 0x0000001110117223 */ /* 0x000fc80000000010 */
[----:B------:R-:W-:-:S04]  /*1fb0*/  FFMA R16, R8, R17, RZ ;  /* 0x0000001108107223 */ /* 0x000fc800000000ff */
[----:B---3--:R-:W-:-:S04]  /*1fc0*/  FFMA R18, -R9, R16, R8 ;  /* 0x0000001009127223 */ /* 0x008fc80000000108 */
[----:B------:R-:W-:Y:S01]  /*1fd0*/  FFMA R17, R17, R18, R16 ;  /* 0x0000001211117223 */ /* 0x000fe20000000010 */
[----:B--2-4-:R-:W-:Y:S06]  /*1fe0*/  @!P0 BRA `(.L_x_57) ;  /* 0x00000000000c8947 */ /* 0x014fec0003800000 */
[----:B------:R-:W-:-:S07]  /*1ff0*/  MOV R14, 0x2010 ;  /* 0x00002010000e7802 */ /* 0x000fce0000000f00 */
[----:B-1----:R-:W-:Y:S05]  /*2000*/  CALL.REL.NOINC `($__internal_0_$__cuda_sm3x_div_rn_noftz_f32_slowpath) ;  /* 0x0000002000807944 */ /* 0x002fea0003c00000 */
[----:B------:R-:W-:-:S07]  /*2010*/  MOV R17, R8 ;  /* 0x0000000800117202 */ /* 0x000fce0000000f00 */
.L_x_57:
[----:B------:R-:W-:Y:S05]  /*2020*/  BSYNC.RECONVERGENT B3 ;  /* 0x0000000000037941 */ /* 0x000fea0003800200 */
.L_x_56:
[----:B------:R-:W0:Y:S01]  /*2030*/  MUFU.RCP R8, R9 ;  /* 0x0000000900087308 */ /* 0x000e220000001000 */
[----:B------:R-:W-:Y:S01]  /*2040*/  FMUL R22, R7, R22 ;  /* 0x0000001607167220 */ /* 0x000fe20000400000 */
[----:B------:R2:W-:Y:S01]  /*2050*/  STG.E desc[UR8][R12.64], R17 ;  /* 0x000000110c007986 */ /* 0x0005e2000c101908 */
[----:B------:R-:W-:Y:S05]  /*2060*/  BSSY.RECONVERGENT B3, `(.L_x_58) ;  /* 0x000000c000037945 */ /* 0x000fea0003800200 */
[----:B------:R-:W3:Y:S01]  /*2070*/  FCHK P0, R22, R9 ;  /* 0x0000000916007302 */ /* 0x000ee20000000000 */
[----:B0-----:R-:W-:-:S04]  /*2080*/  FFMA R15, -R9, R8, 1 ;  /* 0x3f800000090f7423 */ /* 0x001fc80000000108 */
[----:B------:R-:W-:-:S04]  /*2090*/  FFMA R8, R8, R15, R8 ;  /* 0x0000000f08087223 */ /* 0x000fc80000000008 */
[----:B------:R-:W-:-:S04]  /*20a0*/  FFMA R14, R8, R22, RZ ;  /* 0x00000016080e7223 */ /* 0x000fc800000000ff */
[----:B------:R-:W-:-:S04]  /*20b0*/  FFMA R15, -R9, R14, R22 ;  /* 0x0000000e090f7223 */ /* 0x000fc80000000116 */
[----:B------:R-:W-:Y:S01]  /*20c0*/  FFMA R15, R8, R15, R14 ;  /* 0x0000000f080f7223 */ /* 0x000fe2000000000e */
[----:B--23--:R-:W-:Y:S06]  /*20d0*/  @!P0 BRA `(.L_x_59) ;  /* 0x0000000000108947 */ /* 0x00cfec0003800000 */
[----:B------:R-:W-:Y:S02]  /*20e0*/  MOV R8, R22 ;  /* 0x0000001600087202 */ /* 0x000fe40000000f00 */
[----:B------:R-:W-:-:S07]  /*20f0*/  MOV R14, 0x2110 ;  /* 0x00002110000e7802 */ /* 0x000fce0000000f00 */
[----:B-1----:R-:W-:Y:S05]  /*2100*/  CALL.REL.NOINC `($__internal_0_$__cuda_sm3x_div_rn_noftz_f32_slowpath) ;  /* 0x0000002000407944 */ /* 0x002fea0003c00000 */
[----:B------:R-:W-:-:S07]  /*2110*/  MOV R15, R8 ;  /* 0x00000008000f7202 */ /* 0x000fce0000000f00 */
.L_x_59:
[----:B------:R-:W-:Y:S05]  /*2120*/  BSYNC.RECONVERGENT B3 ;  /* 0x0000000000037941 */ /* 0x000fea0003800200 */
.L_x_58:
[----:B------:R0:W-:Y:S01]  /*2130*/  STG.E desc[UR8][R10.64], R15 ;  /* 0x0000000f0a007986 */ /* 0x0001e2000c101908 */
[----:B------:R-:W-:Y:S01]  /*2140*/  ISETP.NE.AND P0, PT, R6, RZ, PT ;  /* 0x000000ff0600720c */ /* 0x000fe20003f05270 */
[----:B------:R-:W-:-:S12]  /*2150*/  BSSY.RECONVERGENT B3, `(.L_x_60) ;  /* 0x0000125000037945 */ /* 0x000fd80003800200 */
[----:B0-----:R-:W-:Y:S05]  /*2160*/  @!P0 BRA `(.L_x_61) ;  /* 0x00000010008c8947 */ /* 0x001fea0003800000 */
[----:B------:R-:W0:Y:S01]  /*2170*/  LDCU UR6, c[0x0][0x3a0] ;  /* 0x00007400ff0677ac */ /* 0x000e220008000800 */
[----:B------:R-:W-:Y:S01]  /*2180*/  IADD3 R8, PT, PT, R5, -0x2, RZ ;  /* 0xfffffffe05087810 */ /* 0x000fe20007ffe0ff */
[----:B------:R-:W-:Y:S01]  /*2190*/  BSSY.RECONVERGENT B4, `(.L_x_62) ;  /* 0x0000090000047945 */ /* 0x000fe20003800200 */
[----:B------:R-:W-:Y:S01]  /*21a0*/  LOP3.LUT R26, R6, 0xf, RZ, 0xc0, !PT ;  /* 0x0000000f061a7812 */ /* 0x000fe200078ec0ff */
[----:B------:R-:W-:Y:S01]  /*21b0*/  HFMA2 R25, -RZ, RZ, 0, 0 ;  /* 0x00000000ff197431 */ /* 0x000fe200000001ff */
[----:B------:R-:W-:Y:S02]  /*21c0*/  ISETP.GE.U32.AND P0, PT, R8, 0xf, PT ;  /* 0x0000000f0800780c */ /* 0x000fe40003f06070 */
[----:B------:R-:W-:Y:S01]  /*21d0*/  ISETP.NE.AND P1, PT, R26, RZ, PT ;  /* 0x000000ff1a00720c */ /* 0x000fe20003f25270 */
[----:B0-----:R-:W-:-:S04]  /*21e0*/  IMAD.U32 R8, RZ, RZ, UR6 ;  /* 0x00000006ff087e24 */ /* 0x001fc8000f8e00ff */
[----:B------:R-:W-:-:S06]  /*21f0*/  IMAD R24, R5, R8, -R8 ;  /* 0x0000000805187224 */ /* 0x000fcc00078e0a08 */
[----:B------:R-:W-:Y:S05]  /*2200*/  @!P0 BRA `(.L_x_63) ;  /* 0x0000000800208947 */ /* 0x000fea0003800000 */
[----:B------:R-:W-:Y:S02]  /*2210*/  LOP3.LUT R25, R6, 0xfffffff0, RZ, 0xc0, !PT ;  /* 0xfffffff006197812 */ /* 0x000fe400078ec0ff */
[----:B------:R-:W-:-:S07]  /*2220*/  MOV R9, RZ ;  /* 0x000000ff00097202 */ /* 0x000fce0000000f00 */
.L_x_64:
[----:B0-----:R-:W0:Y:S01]  /*2230*/  LDCU UR6, c[0x0][0x3a0] ;  /* 0x00007400ff0677ac */ /* 0x001e220008000800 */
[----:B------:R-:W2:Y:S01]  /*2240*/  LDC.64 R12, c[0x0][0x390] ;  /* 0x0000e400ff0c7b82 */ /* 0x000ea20000000a00 */
[----:B------:R-:W-:Y:S02]  /*2250*/  IADD3 R29, PT, PT, R24, R9, RZ ;  /* 0x00000009181d7210 */ /* 0x000fe40007ffe0ff */
[----:B0-----:R-:W-:-:S05]  /*2260*/  MOV R8, UR6 ;  /* 0x0000000600087c02 */ /* 0x001fca0008000f00 */
[----:B------:R-:W-:Y:S02]  /*2270*/  IMAD R27, R5, R8, R9 ;  /* 0x00000008051b7224 */ /* 0x000fe400078e0209 */
[----:B--2---:R-:W-:-:S04]  /*2280*/  IMAD.WIDE.U32 R16, R29, 0x4, R12 ;  /* 0x000000041d107825 */ /* 0x004fc800078e000c */
[C---:B------:R-:W-:Y:S01]  /*2290*/  IMAD.WIDE.U32 R20, R27.reuse, 0x4, R12 ;  /* 0x000000041b147825 */ /* 0x040fe200078e000c */
[----:B------:R-:W2:Y:S04]  /*22a0*/  LDG.E R28, desc[UR8][R16.64] ;  /* 0x00000008101c7981 */ /* 0x000ea8000c1e1900 */
[----:B------:R-:W3:Y:S01]  /*22b0*/  LDG.E R15, desc[UR8][R20.64] ;  /* 0x00000008140f7981 */ /* 0x000ee2000c1e1900 */
[----:B------:R-:W-:Y:S01]  /*22c0*/  IADD3 R19, PT, PT, R27, 0x1, RZ ;  /* 0x000000011b137810 */ /* 0x000fe20007ffe0ff */
[----:B------:R-:W-:-:S04]  /*22d0*/  VIADD R23, R29, 0x1 ;  /* 0x000000011d177836 */ /* 0x000fc80000000000 */
[----:B------:R-:W-:-:S04]  /*22e0*/  IMAD.WIDE.U32 R18, R19, 0x4, R12 ;  /* 0x0000000413127825 */ /* 0x000fc800078e000c */
[----:B------:R-:W-:Y:S01]  /*22f0*/  IMAD.WIDE.U32 R22, R23, 0x4, R12 ;  /* 0x0000000417167825 */ /* 0x000fe200078e000c */
[----:B---3--:R-:W-:Y:S04]  /*2300*/  STG.E desc[UR8][R16.64], R15 ;  /* 0x0000000f10007986 */ /* 0x008fe8000c101908 */
[----:B--2---:R0:W-:Y:S04]  /*2310*/  STG.E desc[UR8][R20.64], R28 ;  /* 0x0000001c14007986 */ /* 0x0041e8000c101908 */
[----:B------:R-:W2:Y:S04]  /*2320*/  LDG.E R14, desc[UR8][R18.64] ;  /* 0x00000008120e7981 */ /* 0x000ea8000c1e1900 */
[----:B0-----:R-:W3:Y:S01]  /*2330*/  LDG.E R28, desc[UR8][R22.64] ;  /* 0x00000008161c7981 */ /* 0x001ee2000c1e1900 */
[----:B------:R-:W-:-:S02]  /*2340*/  IADD3 R15, PT, PT, R27, 0x2, RZ ;  /* 0x000000021b0f7810 */ /* 0x000fc40007ffe0ff */
[----:B------:R-:W-:-:S05]  /*2350*/  IADD3 R17, PT, PT, R29, 0x2, RZ ;  /* 0x000000021d117810 */ /* 0x000fca0007ffe0ff */
[--C-:B------:R-:W-:Y:S01]  /*2360*/  IMAD.WIDE.U32 R16, R17, 0x4, R12.reuse ;  /* 0x0000000411107825 */ /* 0x100fe200078e000c */
[----:B--2---:R0:W-:Y:S04]  /*2370*/  STG.E desc[UR8][R22.64], R14 ;  /* 0x0000000e16007986 */ /* 0x0041e8000c101908 */
[----:B---3--:R2:W-:Y:S01]  /*2380*/  STG.E desc[UR8][R18.64], R28 ;  /* 0x0000001c12007986 */ /* 0x0085e2000c101908 */
[----:B0-----:R-:W-:-:S05]  /*2390*/  IMAD.WIDE.U32 R14, R15, 0x4, R12 ;  /* 0x000000040f0e7825 */ /* 0x001fca00078e000c */
[----:B------:R-:W3:Y:S04]  /*23a0*/  LDG.E R21, desc[UR8][R14.64] ;  /* 0x000000080e157981 */ /* 0x000ee8000c1e1900 */
[----:B--2---:R-:W2:Y:S01]  /*23b0*/  LDG.E R28, desc[UR8][R16.64] ;  /* 0x00000008101c7981 */ /* 0x004ea2000c1e1900 */
[----:B------:R-:W-:Y:S02]  /*23c0*/  IADD3 R20, PT, PT, R27, 0x3, RZ ;  /* 0x000000031b147810 */ /* 0x000fe40007ffe0ff */
[----:B------:R-:W-:-:S05]  /*23d0*/  IADD3 R23, PT, PT, R29, 0x3, RZ ;  /* 0x000000031d177810 */ /* 0x000fca0007ffe0ff */
[--C-:B------:R-:W-:Y:S01]  /*23e0*/  IMAD.WIDE.U32 R22, R23, 0x4, R12.reuse ;  /* 0x0000000417167825 */ /* 0x100fe200078e000c */
[----:B---3--:R0:W-:Y:S04]  /*23f0*/  STG.E desc[UR8][R16.64], R21 ;  /* 0x0000001510007986 */ /* 0x0081e8000c101908 */
[----:B--2---:R2:W-:Y:S01]  /*2400*/  STG.E desc[UR8][R14.64], R28 ;  /* 0x0000001c0e007986 */ /* 0x0045e2000c101908 */
[----:B0-----:R-:W-:-:S03]  /*2410*/  IMAD.WIDE.U32 R20, R20, 0x4, R12 ;  /* 0x0000000414147825 */ /* 0x001fc600078e000c */
[----:B--2---:R-:W2:Y:S04]  /*2420*/  LDG.E R28, desc[UR8][R22.64] ;  /* 0x00000008161c7981 */ /* 0x004ea8000c1e1900 */
[----:B------:R-:W3:Y:S01]  /*2430*/  LDG.E R19, desc[UR8][R20.64] ;  /* 0x0000000814137981 */ /* 0x000ee2000c1e1900 */
[----:B------:R-:W-:Y:S01]  /*2440*/  IADD3 R18, PT, PT, R27, 0x4, RZ ;  /* 0x000000041b127810 */ /* 0x000fe20007ffe0ff */
[----:B------:R-:W-:-:S04]  /*2450*/  VIADD R17, R29, 0x4 ;  /* 0x000000041d117836 */ /* 0x000fc80000000000 */
[--C-:B------:R-:W-:Y:S01]  /*2460*/  IMAD.WIDE.U32 R16, R17, 0x4, R12.reuse ;  /* 0x0000000411107825 */ /* 0x100fe200078e000c */
[----:B---3--:R0:W-:Y:S04]  /*2470*/  STG.E desc[UR8][R22.64], R19 ;  /* 0x0000001316007986 */ /* 0x0081e8000c101908 */
[----:B--2---:R2:W-:Y:S01]  /*2480*/  STG.E desc[UR8][R20.64], R28 ;  /* 0x0000001c14007986 */ /* 0x0045e2000c101908 */
[----:B0-----:R-:W-:-:S03]  /*2490*/  IMAD.WIDE.U32 R18, R18, 0x4, R12 ;  /* 0x0000000412127825 */ /* 0x001fc600078e000c */
[----:B--2---:R-:W2:Y:S04]  /*24a0*/  LDG.E R28, desc[UR8][R16.64] ;  /* 0x00000008101c7981 */ /* 0x004ea8000c1e1900 */
[----:B------:R-:W3:Y:S01]  /*24b0*/  LDG.E R15, desc[UR8][R18.64] ;  /* 0x00000008120f7981 */ /* 0x000ee2000c1e1900 */
        /* <DEDUP_REMOVED lines=81> */
[----:B------:R-:W-:-:S03]  /*29d0*/  IADD3 R29, PT, PT, R29, 0xf, RZ ;  /* 0x0000000f1d1d7810 */ /* 0x000fc60007ffe0ff */
[----:B------:R-:W-:-:S04]  /*29e0*/  IMAD.WIDE.U32 R20, R21, 0x4, R12 ;  /* 0x0000000415147825 */ /* 0x000fc800078e000c */
[----:B------:R-:W-:Y:S01]  /*29f0*/  IMAD.WIDE.U32 R12, R29, 0x4, R12 ;  /* 0x000000041d0c7825 */ /* 0x000fe200078e000c */
[----:B---3--:R0:W-:Y:S04]  /*2a00*/  STG.E desc[UR8][R16.64], R19 ;  /* 0x0000001310007986 */ /* 0x0081e8000c101908 */
[----:B--2---:R0:W-:Y:S04]  /*2a10*/  STG.E desc[UR8][R14.64], R28 ;  /* 0x0000001c0e007986 */ /* 0x0041e8000c101908 */
[----:B------:R-:W2:Y:S04]  /*2a20*/  LDG.E R27, desc[UR8][R20.64] ;  /* 0x00000008141b7981 */ /* 0x000ea8000c1e1900 */
[----:B------:R-:W3:Y:S01]  /*2a30*/  LDG.E R23, desc[UR8][R12.64] ;  /* 0x000000080c177981 */ /* 0x000ee2000c1e1900 */
[----:B------:R-:W-:-:S04]  /*2a40*/  IADD3 R9, PT, PT, R9, 0x10, RZ ;  /* 0x0000001009097810 */ /* 0x000fc80007ffe0ff */
[----:B------:R-:W-:Y:S01]  /*2a50*/  ISETP.NE.AND P0, PT, R9, R25, PT ;  /* 0x000000190900720c */ /* 0x000fe20003f05270 */
[----:B--2---:R0:W-:Y:S04]  /*2a60*/  STG.E desc[UR8][R12.64], R27 ;  /* 0x0000001b0c007986 */ /* 0x0041e8000c101908 */
[----:B---3--:R0:W-:Y:S08]  /*2a70*/  STG.E desc[UR8][R20.64], R23 ;  /* 0x0000001714007986 */ /* 0x0081f0000c101908 */
[----:B------:R-:W-:Y:S05]  /*2a80*/  @P0 BRA `(.L_x_64) ;  /* 0xfffffff400e80947 */ /* 0x000fea000383ffff */
.L_x_63:
[----:B------:R-:W-:Y:S05]  /*2a90*/  BSYNC.RECONVERGENT B4 ;  /* 0x0000000000047941 */ /* 0x000fea0003800200 */
.L_x_62:
[----:B------:R-:W-:Y:S05]  /*2aa0*/  @!P1 BRA `(.L_x_61) ;  /* 0x00000008003c9947 */ /* 0x000fea0003800000 */
[----:B------:R-:W-:Y:S01]  /*2ab0*/  ISETP.GE.U32.AND P0, PT, R26, 0x8, PT ;  /* 0x000000081a00780c */ /* 0x000fe20003f06070 */
[----:B------:R-:W-:Y:S01]  /*2ac0*/  BSSY.RECONVERGENT B4, `(.L_x_65) ;  /* 0x0000046000047945 */ /* 0x000fe20003800200 */
[----:B------:R-:W-:-:S04]  /*2ad0*/  LOP3.LUT R9, R6, 0x7, RZ, 0xc0, !PT ;  /* 0x0000000706097812 */ /* 0x000fc800078ec0ff */
[----:B------:R-:W-:-:S07]  /*2ae0*/  ISETP.NE.AND P1, PT, R9, RZ, PT ;  /* 0x000000ff0900720c */ /* 0x000fce0003f25270 */
[----:B------:R-:W-:Y:S06]  /*2af0*/  @!P0 BRA `(.L_x_66) ;  /* 0x0000000400088947 */ /* 0x000fec0003800000 */
[----:B0-----:R-:W0:Y:S01]  /*2b00*/  LDC.64 R14, c[0x0][0x390] ;  /* 0x0000e400ff0e7b82 */ /* 0x001e220000000a00 */
[--C-:B------:R-:W-:Y:S02]  /*2b10*/  IMAD R27, R5, R8, R25.reuse ;  /* 0x00000008051b7224 */ /* 0x100fe400078e0219 */
[----:B------:R-:W-:Y:S02]  /*2b20*/  IMAD.IADD R29, R24, 0x1, R25 ;  /* 0x00000001181d7824 */ /* 0x000fe400078e0219 */
[----:B0-----:R-:W-:-:S04]  /*2b30*/  IMAD.WIDE.U32 R20, R27, 0x4, R14 ;  /* 0x000000041b147825 */ /* 0x001fc800078e000e */
[----:B------:R-:W-:Y:S01]  /*2b40*/  IMAD.WIDE.U32 R22, R29, 0x4, R14 ;  /* 0x000000041d167825 */ /* 0x000fe200078e000e */
[----:B------:R-:W2:Y:S04]  /*2b50*/  LDG.E R28, desc[UR8][R20.64] ;  /* 0x00000008141c7981 */ /* 0x000ea8000c1e1900 */
[----:B------:R-:W3:Y:S01]  /*2b60*/  LDG.E R26, desc[UR8][R22.64] ;  /* 0x00000008161a7981 */ /* 0x000ee2000c1e1900 */
[----:B------:R-:W-:Y:S02]  /*2b70*/  IADD3 R17, PT, PT, R27, 0x1, RZ ;  /* 0x000000011b117810 */ /* 0x000fe40007ffe0ff */
[----:B------:R-:W-:-:S03]  /*2b80*/  IADD3 R19, PT, PT, R29, 0x1, RZ ;  /* 0x000000011d137810 */ /* 0x000fc60007ffe0ff */
[----:B------:R-:W-:-:S04]  /*2b90*/  IMAD.WIDE.U32 R16, R17, 0x4, R14 ;  /* 0x0000000411107825 */ /* 0x000fc800078e000e */
[----:B------:R-:W-:Y:S01]  /*2ba0*/  IMAD.WIDE.U32 R18, R19, 0x4, R14 ;  /* 0x0000000413127825 */ /* 0x000fe200078e000e */
[----:B--2---:R-:W-:Y:S04]  /*2bb0*/  STG.E desc[UR8][R22.64], R28 ;  /* 0x0000001c16007986 */ /* 0x004fe8000c101908 */
[----:B---3--:R0:W-:Y:S04]  /*2bc0*/  STG.E desc[UR8][R20.64], R26 ;  /* 0x0000001a14007986 */ /* 0x0081e8000c101908 */
[----:B------:R-:W2:Y:S04]  /*2bd0*/  LDG.E R13, desc[UR8][R16.64] ;  /* 0x00000008100d7981 */ /* 0x000ea8000c1e1900 */
[----:B0-----:R-:W3:Y:S01]  /*2be0*/  LDG.E R26, desc[UR8][R18.64] ;  /* 0x00000008121a7981 */ /* 0x001ee2000c1e1900 */
[----:B------:R-:W-:-:S02]  /*2bf0*/  IADD3 R12, PT, PT, R27, 0x2, RZ ;  /* 0x000000021b0c7810 */ /* 0x000fc40007ffe0ff */
[----:B------:R-:W-:-:S05]  /*2c00*/  IADD3 R23, PT, PT, R29, 0x2, RZ ;  /* 0x000000021d177810 */ /* 0x000fca0007ffe0ff */
[--C-:B------:R-:W-:Y:S01]  /*2c10*/  IMAD.WIDE.U32 R22, R23, 0x4, R14.reuse ;  /* 0x0000000417167825 */ /* 0x100fe200078e000e */
[----:B--2---:R0:W-:Y:S04]  /*2c20*/  STG.E desc[UR8][R18.64], R13 ;  /* 0x0000000d12007986 */ /* 0x0041e8000c101908 */
[----:B---3--:R2:W-:Y:S01]  /*2c30*/  STG.E desc[UR8][R16.64], R26 ;  /* 0x0000001a10007986 */ /* 0x0085e2000c101908 */
[----:B0-----:R-:W-:-:S03]  /*2c40*/  IMAD.WIDE.U32 R12, R12, 0x4, R14 ;  /* 0x000000040c0c7825 */ /* 0x001fc600078e000e */
[----:B------:R-:W3:Y:S04]  /*2c50*/  LDG.E R28, desc[UR8][R22.64] ;  /* 0x00000008161c7981 */ /* 0x000ee8000c1e1900 */
[----:B------:R-:W4:Y:S01]  /*2c60*/  LDG.E R21, desc[UR8][R12.64] ;  /* 0x000000080c157981 */ /* 0x000f22000c1e1900 */
[----:B------:R-:W-:Y:S01]  /*2c70*/  IADD3 R20, PT, PT, R27, 0x3, RZ ;  /* 0x000000031b147810 */ /* 0x000fe20007ffe0ff */
[----:B------:R-:W-:-:S04]  /*2c80*/  VIADD R19, R29, 0x3 ;  /* 0x000000031d137836 */ /* 0x000fc80000000000 */
[--C-:B------:R-:W-:Y:S01]  /*2c90*/  IMAD.WIDE.U32 R18, R19, 0x4, R14.reuse ;  /* 0x0000000413127825 */ /* 0x100fe200078e000e */
[----:B----4-:R0:W-:Y:S04]  /*2ca0*/  STG.E desc[UR8][R22.64], R21 ;  /* 0x0000001516007986 */ /* 0x0101e8000c101908 */
[----:B---3--:R3:W-:Y:S04]  /*2cb0*/  STG.E desc[UR8][R12.64], R28 ;  /* 0x0000001c0c007986 */ /* 0x0087e8000c101908 */
[----:B--2---:R-:W2:Y:S01]  /*2cc0*/  LDG.E R26, desc[UR8][R18.64] ;  /* 0x00000008121a7981 */ /* 0x004ea2000c1e1900 */
[----:B0-----:R-:W-:-:S05]  /*2cd0*/  IMAD.WIDE.U32 R20, R20, 0x4, R14 ;  /* 0x0000000414147825 */ /* 0x001fca00078e000e */
[----:B---3--:R-:W3:Y:S01]  /*2ce0*/  LDG.E R28, desc[UR8][R20.64] ;  /* 0x00000008141c7981 */ /* 0x008ee2000c1e1900 */
[----:B------:R-:W-:Y:S02]  /*2cf0*/  IADD3 R17, PT, PT, R27, 0x4, RZ ;  /* 0x000000041b117810 */ /* 0x000fe40007ffe0ff */
[----:B------:R-:W-:-:S03]  /*2d00*/  IADD3 R23, PT, PT, R29, 0x4, RZ ;  /* 0x000000041d177810 */ /* 0x000fc60007ffe0ff */
        /* <DEDUP_REMOVED lines=15> */
[----:B--2---:R-:W-:-:S04]  /*2e00*/  VIADD R17, R29, 0x6 ;  /* 0x000000061d117836 */ /* 0x004fc80000000000 */
[--C-:B------:R-:W-:Y:S01]  /*2e10*/  IMAD.WIDE.U32 R22, R17, 0x4, R14.reuse ;  /* 0x0000000411167825 */ /* 0x100fe200078e000e */
[----:B----4-:R0:W-:Y:S04]  /*2e20*/  STG.E desc[UR8][R18.64], R21 ;  /* 0x0000001512007986 */ /* 0x0101e8000c101908 */
[----:B---3--:R2:W-:Y:S04]  /*2e30*/  STG.E desc[UR8][R12.64], R28 ;  /* 0x0000001c0c007986 */ /* 0x0085e8000c101908 */
[----:B------:R-:W3:Y:S01]  /*2e40*/  LDG.E R26, desc[UR8][R22.64] ;  /* 0x00000008161a7981 */ /* 0x000ee2000c1e1900 */
[----:B0-----:R-:W-:-:S05]  /*2e50*/  IMAD.WIDE.U32 R20, R20, 0x4, R14 ;  /* 0x0000000414147825 */ /* 0x001fca00078e000e */
[----:B--2---:R-:W2:Y:S01]  /*2e60*/  LDG.E R28, desc[UR8][R20.64] ;  /* 0x00000008141c7981 */ /* 0x004ea2000c1e1900 */
[----:B------:R-:W-:Y:S02]  /*2e70*/  IADD3 R17, PT, PT, R27, 0x7, RZ ;  /* 0x000000071b117810 */ /* 0x000fe40007ffe0ff */
[----:B------:R-:W-:-:S03]  /*2e80*/  IADD3 R29, PT, PT, R29, 0x7, RZ ;  /* 0x000000071d1d7810 */ /* 0x000fc60007ffe0ff */
[----:B------:R-:W-:-:S04]  /*2e90*/  IMAD.WIDE.U32 R16, R17, 0x4, R14 ;  /* 0x0000000411107825 */ /* 0x000fc800078e000e */
[----:B------:R-:W-:Y:S01]  /*2ea0*/  IMAD.WIDE.U32 R14, R29, 0x4, R14 ;  /* 0x000000041d0e7825 */ /* 0x000fe200078e000e */
[----:B--2---:R2:W-:Y:S04]  /*2eb0*/  STG.E desc[UR8][R22.64], R28 ;  /* 0x0000001c16007986 */ /* 0x0045e8000c101908 */
[----:B---3--:R2:W-:Y:S04]  /*2ec0*/  STG.E desc[UR8][R20.64], R26 ;  /* 0x0000001a14007986 */ /* 0x0085e8000c101908 */
[----:B------:R-:W3:Y:S04]  /*2ed0*/  LDG.E R27, desc[UR8][R16.64] ;  /* 0x00000008101b7981 */ /* 0x000ee8000c1e1900 */
[----:B------:R-:W4:Y:S01]  /*2ee0*/  LDG.E R19, desc[UR8][R14.64] ;  /* 0x000000080e137981 */ /* 0x000f22000c1e1900 */
[----:B------:R-:W-:-:S03]  /*2ef0*/  IADD3 R25, PT, PT, R25, 0x8, RZ ;  /* 0x0000000819197810 */ /* 0x000fc60007ffe0ff */
[----:B---3--:R2:W-:Y:S04]  /*2f00*/  STG.E desc[UR8][R14.64], R27 ;  /* 0x0000001b0e007986 */ /* 0x0085e8000c101908 */
[----:B----4-:R2:W-:Y:S02]  /*2f10*/  STG.E desc[UR8][R16.64], R19 ;  /* 0x0000001310007986 */ /* 0x0105e4000c101908 */
.L_x_66:
[----:B------:R-:W-:Y:S05]  /*2f20*/  BSYNC.RECONVERGENT B4 ;  /* 0x0000000000047941 */ /* 0x000fea0003800200 */
.L_x_65:
[----:B------:R-:W-:Y:S05]  /*2f30*/  @!P1 BRA `(.L_x_61) ;  /* 0x0000000400189947 */ /* 0x000fea0003800000 */
[----:B------:R-:W-:Y:S01]  /*2f40*/  ISETP.GE.U32.AND P0, PT, R9, 0x4, PT ;  /* 0x000000040900780c */ /* 0x000fe20003f06070 */
[----:B------:R-:W-:Y:S01]  /*2f50*/  BSSY.RECONVERGENT B4, `(.L_x_67) ;  /* 0x0000026000047945 */ /* 0x000fe20003800200 */
[----:B--2---:R-:W-:-:S04]  /*2f60*/  LOP3.LUT R26, R6, 0x3, RZ, 0xc0, !PT ;  /* 0x00000003061a7812 */ /* 0x004fc800078ec0ff */
[----:B------:R-:W-:-:S07]  /*2f70*/  ISETP.NE.AND P1, PT, R26, RZ, PT ;  /* 0x000000ff1a00720c */ /* 0x000fce0003f25270 */
[----:B------:R-:W-:Y:S06]  /*2f80*/  @!P0 BRA `(.L_x_68) ;  /* 0x0000000000888947 */ /* 0x000fec0003800000 */
[----:B0-----:R-:W0:Y:S01]  /*2f90*/  LDC.64 R16, c[0x0][0x390] ;  /* 0x0000e400ff107b82 */ /* 0x001e220000000a00 */
[----:B------:R-:W-:Y:S01]  /*2fa0*/  IMAD R9, R5, R8, R25 ;  /* 0x0000000805097224 */ /* 0x000fe200078e0219 */
[----:B------:R-:W-:-:S03]  /*2fb0*/  IADD3 R27, PT, PT, R24, R25, RZ ;  /* 0x00000019181b7210 */ /* 0x000fc60007ffe0ff */
[----:B0-----:R-:W-:-:S04]  /*2fc0*/  IMAD.WIDE.U32 R14, R9, 0x4, R16 ;  /* 0x00000004090e7825 */ /* 0x001fc800078e0010 */
[----:B------:R-:W-:Y:S01]  /*2fd0*/  IMAD.WIDE.U32 R18, R27, 0x4, R16 ;  /* 0x000000041b127825 */ /* 0x000fe200078e0010 */
[----:B------:R-:W2:Y:S04]  /*2fe0*/  LDG.E R28, desc[UR8][R14.64] ;  /* 0x000000080e1c7981 */ /* 0x000ea8000c1e1900 */
[----:B------:R-:W3:Y:S01]  /*2ff0*/  LDG.E R29, desc[UR8][R18.64] ;  /* 0x00000008121d7981 */ /* 0x000ee2000c1e1900 */
[----:B------:R-:W-:Y:S01]  /*3000*/  IADD3 R21, PT, PT, R9, 0x1, RZ ;  /* 0x0000000109157810 */ /* 0x000fe20007ffe0ff */
[----:B------:R-:W-:-:S04]  /*3010*/  VIADD R23, R27, 0x1 ;  /* 0x000000011b177836 */ /* 0x000fc80000000000 */
        /* <DEDUP_REMOVED lines=25> */
.L_x_68:
[----:B------:R-:W-:Y:S05]  /*31b0*/  BSYNC.RECONVERGENT B4 ;  /* 0x0000000000047941 */ /* 0x000fea0003800200 */
.L_x_67:
[----:B------:R-:W-:Y:S05]  /*31c0*/  @!P1 BRA `(.L_x_61) ;  /* 0x0000000000749947 */ /* 0x000fea0003800000 */
[----:B0-2---:R-:W0:Y:S01]  /*31d0*/  LDC.64 R12, c[0x0][0x390] ;  /* 0x0000e400ff0c7b82 */ /* 0x005e220000000a00 */
[--C-:B------:R-:W-:Y:S02]  /*31e0*/  IMAD.IADD R17, R24, 0x1, R25.reuse ;  /* 0x0000000118117824 */ /* 0x100fe400078e0219 */
[----:B------:R-:W-:-:S04]  /*31f0*/  IMAD R25, R5, R8, R25 ;  /* 0x0000000805197224 */ /* 0x000fc800078e0219 */
[----:B0-----:R-:W-:-:S04]  /*3200*/  IMAD.WIDE.U32 R14, R25, 0x4, R12 ;  /* 0x00000004190e7825 */ /* 0x001fc800078e000c */
[----:B------:R-:W-:Y:S01]  /*3210*/  IMAD.WIDE.U32 R8, R17, 0x4, R12 ;  /* 0x0000000411087825 */ /* 0x000fe200078e000c */
[----:B------:R-:W2:Y:S04]  /*3220*/  LDG.E R21, desc[UR8][R14.64] ;  /* 0x000000080e157981 */ /* 0x000ea8000c1e1900 */
[----:B------:R-:W3:Y:S01]  /*3230*/  LDG.E R19, desc[UR8][R8.64] ;  /* 0x0000000808137981 */ /* 0x000ee2000c1e1900 */
[----:B------:R-:W-:-:S03]  /*3240*/  ISETP.NE.AND P0, PT, R26, 0x1, PT ;  /* 0x000000011a00780c */ /* 0x000fc60003f05270 */
[----:B--2---:R4:W-:Y:S04]  /*3250*/  STG.E desc[UR8][R8.64], R21 ;  /* 0x0000001508007986 */ /* 0x0049e8000c101908 */
[----:B---3--:R4:W-:Y:S06]  /*3260*/  STG.E desc[UR8][R14.64], R19 ;  /* 0x000000130e007986 */ /* 0x0089ec000c101908 */
[----:B------:R-:W-:Y:S05]  /*3270*/  @!P0 BRA `(.L_x_61) ;  /* 0x0000000000488947 */ /* 0x000fea0003800000 */
[----:B----4-:R-:W-:Y:S02]  /*3280*/  IADD3 R9, PT, PT, R25, 0x1, RZ ;  /* 0x0000000119097810 */ /* 0x010fe40007ffe0ff */
[----:B------:R-:W-:-:S03]  /*3290*/  IADD3 R15, PT, PT, R17, 0x1, RZ ;  /* 0x00000001110f7810 */ /* 0x000fc60007ffe0ff */
[----:B------:R-:W-:-:S04]  /*32a0*/  IMAD.WIDE.U32 R8, R9, 0x4, R12 ;  /* 0x0000000409087825 */ /* 0x000fc800078e000c */
[----:B------:R-:W-:Y:S01]  /*32b0*/  IMAD.WIDE.U32 R14, R15, 0x4, R12 ;  /* 0x000000040f0e7825 */ /* 0x000fe200078e000c */
[----:B------:R-:W2:Y:S04]  /*32c0*/  LDG.E R21, desc[UR8][R8.64] ;  /* 0x0000000808157981 */ /* 0x000ea8000c1e1900 */
[----:B------:R-:W3:Y:S01]  /*32d0*/  LDG.E R19, desc[UR8][R14.64] ;  /* 0x000000080e137981 */ /* 0x000ee2000c1e1900 */
[----:B------:R-:W-:-:S03]  /*32e0*/  ISETP.NE.AND P0, PT, R26, 0x2, PT ;  /* 0x000000021a00780c */ /* 0x000fc60003f05270 */
[----:B--2---:R0:W-:Y:S04]  /*32f0*/  STG.E desc[UR8][R14.64], R21 ;  /* 0x000000150e007986 */ /* 0x0041e8000c101908 */
[----:B---3--:R0:W-:Y:S06]  /*3300*/  STG.E desc[UR8][R8.64], R19 ;  /* 0x0000001308007986 */ /* 0x0081ec000c101908 */
[----:B------:R-:W-:Y:S05]  /*3310*/  @!P0 BRA `(.L_x_61) ;  /* 0x0000000000208947 */ /* 0x000fea0003800000 */
[----:B0-----:R-:W-:Y:S02]  /*3320*/  IADD3 R9, PT, PT, R25, 0x2, RZ ;  /* 0x0000000219097810 */ /* 0x001fe40007ffe0ff */
[----:B------:R-:W-:-:S03]  /*3330*/  IADD3 R17, PT, PT, R17, 0x2, RZ ;  /* 0x0000000211117810 */ /* 0x000fc60007ffe0ff */
[----:B------:R-:W-:-:S04]  /*3340*/  IMAD.WIDE.U32 R8, R9, 0x4, R12 ;  /* 0x0000000409087825 */ /* 0x000fc800078e000c */
[----:B------:R-:W-:Y:S02]  /*3350*/  IMAD.WIDE.U32 R12, R17, 0x4, R12 ;  /* 0x00000004110c7825 */ /* 0x000fe400078e000c */
[----:B------:R-:W2:Y:S04]  /*3360*/  LDG.E R17, desc[UR8][R8.64] ;  /* 0x0000000808117981 */ /* 0x000ea8000c1e1900 */
[----:B------:R-:W3:Y:S04]  /*3370*/  LDG.E R15, desc[UR8][R12.64] ;  /* 0x000000080c0f7981 */ /* 0x000ee8000c1e1900 */
[----:B--2---:R0:W-:Y:S04]  /*3380*/  STG.E desc[UR8][R12.64], R17 ;  /* 0x000000110c007986 */ /* 0x0041e8000c101908 */
[----:B---3--:R0:W-:Y:S02]  /*3390*/  STG.E desc[UR8][R8.64], R15 ;  /* 0x0000000f08007986 */ /* 0x0081e4000c101908 */
.L_x_61:
[----:B------:R-:W-:Y:S05]  /*33a0*/  BSYNC.RECONVERGENT B3 ;  /* 0x0000000000037941 */ /* 0x000fea0003800200 */
.L_x_60:
[----:B------:R-:W4:Y:S01]  /*33b0*/  LDCU UR6, c[0x0][0x3a0] ;  /* 0x00007400ff0677ac */ /* 0x000f220008000800 */
[----:B0-2---:R-:W-:Y:S01]  /*33c0*/  IADD3 R27, PT, PT, R5, 0x1, RZ ;  /* 0x00000001051b7810 */ /* 0x005fe20007ffe0ff */
[----:B----4-:R-:W-:-:S05]  /*33d0*/  IMAD.U32 R8, RZ, RZ, UR6 ;  /* 0x00000006ff087e24 */ /* 0x010fca000f8e00ff */
[----:B------:R-:W-:-:S13]  /*33e0*/  ISETP.GE.U32.AND P0, PT, R27, R8, PT ;  /* 0x000000081b00720c */ /* 0x000fda0003f06070 */
[----:B------:R-:W-:Y:S05]  /*33f0*/  @P0 BRA `(.L_x_55) ;  /* 0x0000000c00200947 */ /* 0x000fea0003800000 */
[----:B------:R-:W-:Y:S01]  /*3400*/  IADD3 R12, PT, PT, -R5, -0x2, R8 ;  /* 0xfffffffe050c7810 */ /* 0x000fe20007ffe108 */
[----:B------:R-:W-:Y:S01]  /*3410*/  BSSY.RECONVERGENT B3, `(.L_x_69) ;  /* 0x0000065000037945 */ /* 0x000fe20003800200 */
[----:B------:R-:W-:Y:S02]  /*3420*/  LOP3.LUT R9, RZ, R5, RZ, 0x33, !PT ;  /* 0x00000005ff097212 */ /* 0x000fe400078e33ff */
[----:B------:R-:W-:Y:S02]  /*3430*/  ISETP.GE.U32.AND P0, PT, R12, 0x7, PT ;  /* 0x000000070c00780c */ /* 0x000fe40003f06070 */
[----:B------:R-:W-:-:S04]  /*3440*/  IADD3 R24, PT, PT, R9, R8, RZ ;  /* 0x0000000809187210 */ /* 0x000fc80007ffe0ff */
[----:B------:R-:W-:-:S04]  /*3450*/  LOP3.LUT R25, R24, 0x7, RZ, 0xc0, !PT ;  /* 0x0000000718197812 */ /* 0x000fc800078ec0ff */
[----:B------:R-:W-:-:S03]  /*3460*/  ISETP.NE.AND P1, PT, R25, RZ, PT ;  /* 0x000000ff1900720c */ /* 0x000fc60003f25270 */
[----:B------:R-:W-:Y:S10]  /*3470*/  @!P0 BRA `(.L_x_70) ;  /* 0x0000000400788947 */ /* 0x000ff40003800000 */
[----:B------:R-:W-:-:S07]  /*3480*/  LOP3.LUT R26, R24, 0xfffffff8, RZ, 0xc0, !PT ;  /* 0xfffffff8181a7812 */ /* 0x000fce00078ec0ff */
.L_x_71:
[----:B--2---:R-:W0:Y:S01]  /*3490*/  LDC.64 R14, c[0x0][0x390] ;  /* 0x0000e400ff0e7b82 */ /* 0x004e220000000a00 */
[CC--:B------:R-:W-:Y:S02]  /*34a0*/  IMAD R19, R27.reuse, R8.reuse, R6 ;  /* 0x000000081b137224 */ /* 0x0c0fe400078e0206 */
[----:B------:R-:W-:Y:S02]  /*34b0*/  IMAD R23, R27, R8, R5 ;  /* 0x000000081b177224 */ /* 0x000fe400078e0205 */
[----:B0-----:R-:W-:-:S04]  /*34c0*/  IMAD.WIDE.U32 R16, R19, 0x4, R14 ;  /* 0x0000000413107825 */ /* 0x001fc800078e000e */
[----:B------:R-:W-:Y:S01]  /*34d0*/  IMAD.WIDE.U32 R22, R23, 0x4, R14 ;  /* 0x0000000417167825 */ /* 0x000fe200078e000e */
[----:B------:R-:W2:Y:S04]  /*34e0*/  LDG.E R12, desc[UR8][R16.64] ;  /* 0x00000008100c7981 */ /* 0x000ea8000c1e1900 */
[----:B------:R-:W2:Y:S01]  /*34f0*/  LDG.E R18, desc[UR8][R22.64] ;  /* 0x0000000816127981 */ /* 0x000ea2000c1e1900 */
[----:B------:R-:W-:Y:S01]  /*3500*/  IADD3 R19, PT, PT, R19, R8, RZ ;  /* 0x0000000813137210 */ /* 0x000fe20007ffe0ff */
[----:B--2---:R-:W-:-:S05]  /*3510*/  FFMA R29, R7, R12, R18 ;  /* 0x0000000c071d7223 */ /* 0x004fca0000000012 */
[----:B------:R0:W-:Y:S04]  /*3520*/  STG.E desc[UR8][R16.64], R29 ;  /* 0x0000001d10007986 */ /* 0x0001e8000c101908 */
[----:B------:R-:W2:Y:S01]  /*3530*/  LDG.E R13, desc[UR8][R10.64] ;  /* 0x000000080a0d7981 */ /* 0x000ea2000c1e1900 */
[----:B------:R-:W-:-:S05]  /*3540*/  IADD3 R21, PT, PT, R19, 0x1, RZ ;  /* 0x0000000113157810 */ /* 0x000fca0007ffe0ff */
[----:B------:R-:W-:-:S04]  /*3550*/  IMAD.WIDE.U32 R20, R21, 0x4, R14 ;  /* 0x0000000415147825 */ /* 0x000fc800078e000e */
[----:B--2---:R-:W-:Y:S01]  /*3560*/  FFMA R28, -R29, R13, R12 ;  /* 0x0000000d1d1c7223 */ /* 0x004fe2000000010c */
[----:B------:R-:W-:-:S04]  /*3570*/  IMAD.WIDE.U32 R12, R19, 0x4, R14 ;  /* 0x00000004130c7825 */ /* 0x000fc800078e000e */
[----:B------:R2:W-:Y:S04]  /*3580*/  STG.E desc[UR8][R22.64], R28 ;  /* 0x0000001c16007986 */ /* 0x0005e8000c101908 */
[----:B------:R-:W2:Y:S04]  /*3590*/  LDG.E R18, desc[UR8][R12.64] ;  /* 0x000000080c127981 */ /* 0x000ea8000c1e1900 */
[----:B0-----:R-:W2:Y:S01]  /*35a0*/  LDG.E R16, desc[UR8][R20.64] ;  /* 0x0000000814107981 */ /* 0x001ea2000c1e1900 */
[----:B------:R-:W-:Y:S01]  /*35b0*/  IADD3 R29, PT, PT, R19, R8, RZ ;  /* 0x00000008131d7210 */ /* 0x000fe20007ffe0ff */
[----:B--2---:R-:W-:-:S05]  /*35c0*/  FFMA R23, R7, R18, R16 ;  /* 0x0000001207177223 */ /* 0x004fca0000000010 */
[----:B------:R0:W-:Y:S04]  /*35d0*/  STG.E desc[UR8][R12.64], R23 ;  /* 0x000000170c007986 */ /* 0x0001e8000c101908 */
[----:B------:R-:W2:Y:S01]  /*35e0*/  LDG.E R16, desc[UR8][R10.64] ;  /* 0x000000080a107981 */ /* 0x000ea2000c1e1900 */
[----:B------:R-:W-:Y:S01]  /*35f0*/  IADD3 R19, PT, PT, R29, 0x1, RZ ;  /* 0x000000011d137810 */ /* 0x000fe20007ffe0ff */
[----:B--2---:R-:W-:Y:S01]  /*3600*/  FFMA R28, -R23, R16, R18 ;  /* 0x00000010171c7223 */ /* 0x004fe20000000112 */
[----:B------:R-:W-:-:S04]  /*3610*/  IMAD.WIDE.U32 R16, R29, 0x4, R14 ;  /* 0x000000041d107825 */ /* 0x000fc800078e000e */
[----:B------:R-:W-:Y:S01]  /*3620*/  IMAD.WIDE.U32 R18, R19, 0x4, R14 ;  /* 0x0000000413127825 */ /* 0x000fe200078e000e */
[----:B------:R2:W-:Y:S04]  /*3630*/  STG.E desc[UR8][R20.64], R28 ;  /* 0x0000001c14007986 */ /* 0x0005e8000c101908 */
[----:B------:R-:W2:Y:S04]  /*3640*/  LDG.E R22, desc[UR8][R16.64] ;  /* 0x0000000810167981 */ /* 0x000ea8000c1e1900 */
[----:B0-----:R-:W2:Y:S01]  /*3650*/  LDG.E R12, desc[UR8][R18.64] ;  /* 0x00000008120c7981 */ /* 0x001ea2000c1e1900 */
[----:B------:R-:W-:-:S02]  /*3660*/  IMAD.IADD R29, R29, 0x1, R8 ;  /* 0x000000011d1d7824 */ /* 0x000fc400078e0208 */
        /* <DEDUP_REMOVED lines=23> */
[----:B------:R-:W-:Y:S04]  /*37e0*/  STG.E desc[UR8][R20.64], R23 ;  /* 0x0000001714007986 */ /* 0x000fe8000c101908 */
        /* <DEDUP_REMOVED lines=28> */
[----:B------:R-:W3:Y:S04]  /*39b0*/  LDG.E R12, desc[UR8][R16.64] ;  /* 0x00000008100c7981 */ /* 0x000ee8000c1e1900 */
[----:B------:R-:W3:Y:S02]  /*39c0*/  LDG.E R18, desc[UR8][R14.64] ;  /* 0x000000080e127981 */ /* 0x000ee4000c1e1900 */
[----:B---3--:R-:W-:-:S05]  /*39d0*/  FFMA R29, R7, R12, R18 ;  /* 0x0000000c071d7223 */ /* 0x008fca0000000012 */
[----:B------:R2:W-:Y:S04]  /*39e0*/  STG.E desc[UR8][R16.64], R29 ;  /* 0x0000001d10007986 */ /* 0x0005e8000c101908 */
[----:B0-----:R-:W3:Y:S01]  /*39f0*/  LDG.E R13, desc[UR8][R10.64] ;  /* 0x000000080a0d7981 */ /* 0x001ee2000c1e1900 */
[----:B------:R-:W-:-:S04]  /*3a00*/  IADD3 R27, PT, PT, R27, 0x8, RZ ;  /* 0x000000081b1b7810 */ /* 0x000fc80007ffe0ff */
[----:B------:R-:W-:-:S04]  /*3a10*/  IADD3 R21, PT, PT, R9, R27, RZ ;  /* 0x0000001b09157210 */ /* 0x000fc80007ffe0ff */
[----:B------:R-:W-:Y:S01]  /*3a20*/  ISETP.NE.AND P0, PT, R21, R26, PT ;  /* 0x0000001a1500720c */ /* 0x000fe20003f05270 */
[----:B---3--:R-:W-:-:S05]  /*3a30*/  FFMA R13, -R29, R13, R12 ;  /* 0x0000000d1d0d7223 */ /* 0x008fca000000010c */
[----:B------:R2:W-:Y:S07]  /*3a40*/  STG.E desc[UR8][R14.64], R13 ;  /* 0x0000000d0e007986 */ /* 0x0005ee000c101908 */
[----:B------:R-:W-:Y:S05]  /*3a50*/  @P0 BRA `(.L_x_71) ;  /* 0xfffffff8008c0947 */ /* 0x000fea000383ffff */
.L_x_70:
[----:B------:R-:W-:Y:S05]  /*3a60*/  BSYNC.RECONVERGENT B3 ;  /* 0x0000000000037941 */ /* 0x000fea0003800200 */
.L_x_69:
[----:B------:R-:W-:Y:S05]  /*3a70*/  @!P1 BRA `(.L_x_55) ;  /* 0x0000000400809947 */ /* 0x000fea0003800000 */
[----:B------:R-:W-:Y:S01]  /*3a80*/  ISETP.GE.U32.AND P0, PT, R25, 0x4, PT ;  /* 0x000000041900780c */ /* 0x000fe20003f06070 */
[----:B------:R-:W-:Y:S01]  /*3a90*/  BSSY.RECONVERGENT B3, `(.L_x_72) ;  /* 0x0000032000037945 */ /* 0x000fe20003800200 */
[----:B------:R-:W-:-:S04]  /*3aa0*/  LOP3.LUT R9, R24, 0x3, RZ, 0xc0, !PT ;  /* 0x0000000318097812 */ /* 0x000fc800078ec0ff */
[----:B------:R-:W-:-:S07]  /*3ab0*/  ISETP.NE.AND P1, PT, R9, RZ, PT ;  /* 0x000000ff0900720c */ /* 0x000fce0003f25270 */
[----:B------:R-:W-:Y:S06]  /*3ac0*/  @!P0 BRA `(.L_x_73) ;  /* 0x0000000000b88947 */ /* 0x000fec0003800000 */
[----:B--2---:R-:W0:Y:S01]  /*3ad0*/  LDC.64 R12, c[0x0][0x390] ;  /* 0x0000e400ff0c7b82 */ /* 0x004e220000000a00 */
[CC--:B------:R-:W-:Y:S02]  /*3ae0*/  IMAD R17, R27.reuse, R8.reuse, R6 ;  /* 0x000000081b117224 */ /* 0x0c0fe400078e0206 */
[----:B------:R-:W-:Y:S02]  /*3af0*/  IMAD R23, R27, R8, R5 ;  /* 0x000000081b177224 */ /* 0x000fe400078e0205 */
[----:B0-----:R-:W-:-:S04]  /*3b00*/  IMAD.WIDE.U32 R14, R17, 0x4, R12 ;  /* 0x00000004110e7825 */ /* 0x001fc800078e000c */
[----:B------:R-:W-:Y:S01]  /*3b10*/  IMAD.WIDE.U32 R22, R23, 0x4, R12 ;  /* 0x0000000417167825 */ /* 0x000fe200078e000c */
[----:B------:R-:W2:Y:S04]  /*3b20*/  LDG.E R16, desc[UR8][R14.64] ;  /* 0x000000080e107981 */ /* 0x000ea8000c1e1900 */
[----:B------:R-:W2:Y:S01]  /*3b30*/  LDG.E R18, desc[UR8][R22.64] ;  /* 0x0000000816127981 */ /* 0x000ea2000c1e1900 */
[----:B------:R-:W-:Y:S02]  /*3b40*/  IMAD.IADD R17, R17, 0x1, R8 ;  /* 0x0000000111117824 */ /* 0x000fe400078e0208 */
[----:B--2---:R-:W-:-:S05]  /*3b50*/  FFMA R25, R7, R16, R18 ;  /* 0x0000001007197223 */ /* 0x004fca0000000012 */
[----:B------:R0:W-:Y:S04]  /*3b60*/  STG.E desc[UR8][R14.64], R25 ;  /* 0x000000190e007986 */ /* 0x0001e8000c101908 */
[----:B------:R-:W2:Y:S01]  /*3b70*/  LDG.E R18, desc[UR8][R10.64] ;  /* 0x000000080a127981 */ /* 0x000ea2000c1e1900 */
[C---:B------:R-:W-:Y:S01]  /*3b80*/  IADD3 R19, PT, PT, R17.reuse, 0x1, RZ ;  /* 0x0000000111137810 */ /* 0x040fe20007ffe0ff */
[----:B------:R-:W-:-:S04]  /*3b90*/  IMAD.WIDE.U32 R20, R17, 0x4, R12 ;  /* 0x0000000411147825 */ /* 0x000fc800078e000c */
[----:B--2---:R-:W-:Y:S01]  /*3ba0*/  FFMA R29, -R25, R18, R16 ;  /* 0x00000012191d7223 */ /* 0x004fe20000000110 */
[----:B------:R-:W-:-:S04]  /*3bb0*/  IMAD.WIDE.U32 R18, R19, 0x4, R12 ;  /* 0x0000000413127825 */ /* 0x000fc800078e000c */
[----:B------:R2:W-:Y:S04]  /*3bc0*/  STG.E desc[UR8][R22.64], R29 ;  /* 0x0000001d16007986 */ /* 0x0005e8000c101908 */
[----:B------:R-:W3:Y:S04]  /*3bd0*/  LDG.E R16, desc[UR8][R20.64] ;  /* 0x0000000814107981 */ /* 0x000ee8000c1e1900 */
[----:B------:R-:W3:Y:S01]  /*3be0*/  LDG.E R26, desc[UR8][R18.64] ;  /* 0x00000008121a7981 */ /* 0x000ee2000c1e1900 */
[----:B0-----:R-:W-:Y:S01]  /*3bf0*/  IADD3 R25, PT, PT, R17, R8, RZ ;  /* 0x0000000811197210 */ /* 0x001fe20007ffe0ff */
[----:B---3--:R-:W-:-:S05]  /*3c00*/  FFMA R26, R7, R16, R26 ;  /* 0x00000010071a7223 */ /* 0x008fca000000001a */
[----:B------:R0:W-:Y:S04]  /*3c10*/  STG.E desc[UR8][R20.64], R26 ;  /* 0x0000001a14007986 */ /* 0x0001e8000c101908 */
[----:B------:R-:W3:Y:S01]  /*3c20*/  LDG.E R15, desc[UR8][R10.64] ;  /* 0x000000080a0f7981 */ /* 0x000ee2000c1e1900 */
[C---:B------:R-:W-:Y:S01]  /*3c30*/  IADD3 R17, PT, PT, R25.reuse, 0x1, RZ ;  /* 0x0000000119117810 */ /* 0x040fe20007ffe0ff */
[----:B---3--:R-:W-:Y:S01]  /*3c40*/  FFMA R28, -R26, R15, R16 ;  /* 0x0000000f1a1c7223 */ /* 0x008fe20000000110 */
[----:B------:R-:W-:-:S04]  /*3c50*/  IMAD.WIDE.U32 R14, R25, 0x4, R12 ;  /* 0x00000004190e7825 */ /* 0x000fc800078e000c */
[----:B------:R-:W-:Y:S01]  /*3c60*/  IMAD.WIDE.U32 R16, R17, 0x4, R12 ;  /* 0x0000000411107825 */ /* 0x000fe200078e000c */
[----:B------:R3:W-:Y:S04]  /*3c70*/  STG.E desc[UR8][R18.64], R28 ;  /* 0x0000001c12007986 */ /* 0x0007e8000c101908 */
[----:B--2---:R-:W2:Y:S04]  /*3c80*/  LDG.E R22, desc[UR8][R14.64] ;  /* 0x000000080e167981 */ /* 0x004ea8000c1e1900 */
[----:B------:R-:W2:Y:S01]  /*3c90*/  LDG.E R23, desc[UR8][R16.64] ;  /* 0x0000000810177981 */ /* 0x000ea2000c1e1900 */
[----:B0-----:R-:W-:Y:S01]  /*3ca0*/  IADD3 R21, PT, PT, R25, R8, RZ ;  /* 0x0000000819157210 */ /* 0x001fe20007ffe0ff */
        /* <DEDUP_REMOVED lines=8> */
[----:B---3--:R-:W2:Y:S04]  /*3d30*/  LDG.E R18, desc[UR8][R20.64] ;  /* 0x0000000814127981 */ /* 0x008ea8000c1e1900 */
[----:B------:R-:W2:Y:S02]  /*3d40*/  LDG.E R22, desc[UR8][R12.64] ;  /* 0x000000080c167981 */ /* 0x000ea4000c1e1900 */
[----:B--2---:R-:W-:-:S05]  /*3d50*/  FFMA R19, R7, R18, R22 ;  /* 0x0000001207137223 */ /* 0x004fca0000000016 */
[----:B------:R4:W-:Y:S04]  /*3d60*/  STG.E desc[UR8][R20.64], R19 ;  /* 0x0000001314007986 */ /* 0x0009e8000c101908 */
[----:B0-----:R-:W2:Y:S01]  /*3d70*/  LDG.E R14, desc[UR8][R10.64] ;  /* 0x000000080a0e7981 */ /* 0x001ea2000c1e1900 */
[----:B------:R-:W-:Y:S02]  /*3d80*/  VIADD R27, R27, 0x4 ;  /* 0x000000041b1b7836 */ /* 0x000fe40000000000 */
[----:B--2---:R-:W-:-:S05]  /*3d90*/  FFMA R15, -R19, R14, R18 ;  /* 0x0000000e130f7223 */ /* 0x004fca0000000112 */
[----:B------:R4:W-:Y:S02]  /*3da0*/  STG.E desc[UR8][R12.64], R15 ;  /* 0x0000000f0c007986 */ /* 0x0009e4000c101908 */
.L_x_73:
[----:B------:R-:W-:Y:S05]  /*3db0*/  BSYNC.RECONVERGENT B3 ;  /* 0x0000000000037941 */ /* 0x000fea0003800200 */
.L_x_72:
[----:B------:R-:W-:Y:S05]  /*3dc0*/  @!P1 BRA `(.L_x_55) ;  /* 0x0000000000ac9947 */ /* 0x000fea0003800000 */
[----:B------:R-:W-:Y:S01]  /*3dd0*/  ISETP.NE.AND P0, PT, R9, 0x1, PT ;  /* 0x000000010900780c */ /* 0x000fe20003f05270 */
[----:B------:R-:W-:Y:S01]  /*3de0*/  BSSY.RECONVERGENT B3, `(.L_x_74) ;  /* 0x000001c000037945 */ /* 0x000fe20003800200 */
[----:B------:R-:W-:-:S04]  /*3df0*/  LOP3.LUT R24, R24, 0x1, RZ, 0xc0, !PT ;  /* 0x0000000118187812 */ /* 0x000fc800078ec0ff */
[----:B------:R-:W-:-:S07]  /*3e00*/  ISETP.NE.U32.AND P1, PT, R24, 0x1, PT ;  /* 0x000000011800780c */ /* 0x000fce0003f25070 */
[----:B------:R-:W-:Y:S06]  /*3e10*/  @!P0 BRA `(.L_x_75) ;  /* 0x0000000000608947 */ /* 0x000fec0003800000 */
[----:B--2-4-:R-:W0:Y:S01]  /*3e20*/  LDC.64 R14, c[0x0][0x390] ;  /* 0x0000e400ff0e7b82 */ /* 0x014e220000000a00 */
        /* <DEDUP_REMOVED lines=16> */
[----:B------:R-:W2:Y:S02]  /*3f30*/  LDG.E R22, desc[UR8][R14.64] ;  /* 0x000000080e167981 */ /* 0x000ea4000c1e1900 */
[----:B--2---:R-:W-:-:S05]  /*3f40*/  FFMA R23, R7, R20, R22 ;  /* 0x0000001407177223 */ /* 0x004fca0000000016 */
[----:B------:R3:W-:Y:S04]  /*3f50*/  STG.E desc[UR8][R18.64], R23 ;  /* 0x0000001712007986 */ /* 0x0007e8000c101908 */
[----:B0-----:R-:W2:Y:S01]  /*3f60*/  LDG.E R9, desc[UR8][R10.64] ;  /* 0x000000080a097981 */ /* 0x001ea2000c1e1900 */
[----:B------:R-:W-:Y:S01]  /*3f70*/  IADD3 R27, PT, PT, R27, 0x2, RZ ;  /* 0x000000021b1b7810 */ /* 0x000fe20007ffe0ff */
[----:B--2---:R-:W-:-:S05]  /*3f80*/  FFMA R9, -R23, R9, R20 ;  /* 0x0000000917097223 */ /* 0x004fca0000000114 */
[----:B------:R3:W-:Y:S02]  /*3f90*/  STG.E desc[UR8][R14.64], R9 ;  /* 0x000000090e007986 */ /* 0x0007e4000c101908 */
.L_x_75:
[----:B------:R-:W-:Y:S05]  /*3fa0*/  BSYNC.RECONVERGENT B3 ;  /* 0x0000000000037941 */ /* 0x000fea0003800200 */
.L_x_74:
[----:B------:R-:W-:Y:S05]  /*3fb0*/  @P1 BRA `(.L_x_55) ;  /* 0x0000000000301947 */ /* 0x000fea0003800000 */
[----:B--234-:R-:W0:Y:S01]  /*3fc0*/  LDC.64 R14, c[0x0][0x390] ;  /* 0x0000e400ff0e7b82 */ /* 0x01ce220000000a00 */
[CC--:B------:R-:W-:Y:S02]  /*3fd0*/  IMAD R13, R27.reuse, R8.reuse, R6 ;  /* 0x000000081b0d7224 */ /* 0x0c0fe400078e0206 */
[----:B------:R-:W-:Y:S02]  /*3fe0*/  IMAD R27, R27, R8, R5 ;  /* 0x000000081b1b7224 */ /* 0x000fe400078e0205 */
[----:B0-----:R-:W-:-:S04]  /*3ff0*/  IMAD.WIDE.U32 R12, R13, 0x4, R14 ;  /* 0x000000040d0c7825 */ /* 0x001fc800078e000e */
[----:B------:R-:W-:Y:S01]  /*4000*/  IMAD.WIDE.U32 R14, R27, 0x4, R14 ;  /* 0x000000041b0e7825 */ /* 0x000fe200078e000e */
[----:B------:R-:W2:Y:S04]  /*4010*/  LDG.E R6, desc[UR8][R12.64] ;  /* 0x000000080c067981 */ /* 0x000ea8000c1e1900 */
[----:B------:R-:W2:Y:S02]  /*4020*/  LDG.E R16, desc[UR8][R14.64] ;  /* 0x000000080e107981 */ /* 0x000ea4000c1e1900 */
[----:B--2---:R-:W-:-:S05]  /*4030*/  FFMA R7, R7, R6, R16 ;  /* 0x0000000607077223 */ /* 0x004fca0000000010 */
[----:B------:R0:W-:Y:S04]  /*4040*/  STG.E desc[UR8][R12.64], R7 ;  /* 0x000000070c007986 */ /* 0x0001e8000c101908 */
[----:B------:R-:W2:Y:S02]  /*4050*/  LDG.E R10, desc[UR8][R10.64] ;  /* 0x000000080a0a7981 */ /* 0x000ea4000c1e1900 */
[----:B--2---:R-:W-:-:S05]  /*4060*/  FFMA R9, -R7, R10, R6 ;  /* 0x0000000a07097223 */ /* 0x004fca0000000106 */
[----:B------:R0:W-:Y:S02]  /*4070*/  STG.E desc[UR8][R14.64], R9 ;  /* 0x000000090e007986 */ /* 0x0001e4000c101908 */
.L_x_55:
[----:B------:R-:W-:Y:S05]  /*4080*/  BSYNC.RECONVERGENT B2 ;  /* 0x0000000000027941 */ /* 0x000fea0003800200 */
.L_x_54:
[----:B------:R-:W-:Y:S01]  /*4090*/  BAR.SYNC.DEFER_BLOCKING 0x0 ;  /* 0x0000000000007b1d */ /* 0x000fe20000010000 */
[----:B------:R-:W-:-:S04]  /*40a0*/  ISETP.GT.U32.AND P0, PT, R5, 0x1, PT ;  /* 0x000000010500780c */ /* 0x000fc80003f04070 */
[----:B--2-4-:R-:W-:-:S09]  /*40b0*/  SEL R16, RZ, 0xffffffff, !P0 ;  /* 0xffffffffff107807 */ /* 0x014fd20004000000 */
.L_x_48:
[----:B------:R-:W-:Y:S05]  /*40c0*/  BSYNC.RECONVERGENT B1 ;  /* 0x0000000000017941 */ /* 0x000fea0003800200 */
.L_x_47:
[----:B------:R-:W-:Y:S01]  /*40d0*/  IADD3 R5, PT, PT, R16, R5, RZ ;  /* 0x0000000510057210 */ /* 0x000fe20007ffe0ff */
[----:B------:R-:W-:Y:S01]  /*40e0*/  BAR.SYNC.DEFER_BLOCKING 0x0 ;  /* 0x0000000000007b1d */ /* 0x000fe20000010000 */
[----:B------:R-:W-:Y:S02]  /*40f0*/  IADD3 R4, PT, PT, R4, 0x1, RZ ;  /* 0x0000000104047810 */ /* 0x000fe40007ffe0ff */
[----:B------:R-:W-:Y:S02]  /*4100*/  ISETP.LT.U32.AND P1, PT, R5, R8, PT ;  /* 0x000000080500720c */ /* 0x000fe40003f21070 */
[----:B------:R-:W-:-:S13]  /*4110*/  ISETP.GE.AND P0, PT, R4, UR5, PT ;  /* 0x0000000504007c0c */ /* 0x000fda000bf06270 */
[----:B------:R-:W-:Y:S05]  /*4120*/  @!P0 BRA P1, `(.L_x_76) ;  /* 0xffffffc800848947 */ /* 0x000fea000083ffff */
[----:B------:R-:W-:Y:S05]  /*4130*/  BSYNC.RECONVERGENT B0 ;  /* 0x0000000000007941 */ /* 0x000fea0003800200 */
.L_x_23:
[----:B------:R-:W4:Y:S01]  /*4140*/  LDC.64 R10, c[0x0][0x380] ;  /* 0x0000e000ff0a7b82 */ /* 0x000f220000000a00 */
[----:B------:R-:W-:-:S07]  /*4150*/  ISETP.GE.U32.AND P0, PT, R0, UR4, PT ;  /* 0x0000000400007c0c */ /* 0x000fce000bf06070 */
[----:B0123--:R-:W0:Y:S06]  /*4160*/  LDC.64 R8, c[0x0][0x388] ;  /* 0x0000e200ff087b82 */ /* 0x00fe2c0000000a00 */
[----:B------:R-:W-:Y:S05]  /*4170*/  @P0 EXIT ;  /* 0x000000000000094d */ /* 0x000fea0003800000 */
.L_x_77:
[----:B0-----:R-:W-:-:S06]  /*4180*/  IMAD.WIDE.U32 R2, R0, 0x4, R8 ;  /* 0x0000000400027825 */ /* 0x001fcc00078e0008 */
[----:B------:R-:W2:Y:S01]  /*4190*/  LDG.E R2, desc[UR8][R2.64] ;  /* 0x0000000802027981 */ /* 0x000ea2000c1e1900 */
[----:B-1--4-:R-:W-:-:S04]  /*41a0*/  IMAD.WIDE.U32 R6, R0, 0x8, R10 ;  /* 0x0000000800067825 */ /* 0x012fc800078e000a */
[----:B------:R-:W-:-:S05]  /*41b0*/  VIADD R0, R0, UR7 ;  /* 0x0000000700007c36 */ /* 0x000fca0008000000 */
[----:B------:R-:W-:Y:S01]  /*41c0*/  ISETP.GE.U32.AND P0, PT, R0, UR4, PT ;  /* 0x0000000400007c0c */ /* 0x000fe2000bf06070 */
[----:B--2---:R-:W0:Y:S02]  /*41d0*/  F2F.F64.F32 R4, R2 ;  /* 0x0000000200047310 */ /* 0x004e240000201800 */
[----:B0-----:R1:W-:Y:S10]  /*41e0*/  STG.E.64 desc[UR8][R6.64], R4 ;  /* 0x0000000406007986 */ /* 0x0013f4000c101b08 */
[----:B------:R-:W-:Y:S05]  /*41f0*/  @!P0 BRA `(.L_x_77) ;  /* 0xfffffffc00e08947 */ /* 0x000fea000383ffff */
[----:B------:R-:W-:Y:S05]  /*4200*/  EXIT ;  /* 0x000000000000794d */ /* 0x000fea0003800000 */
        .weak           $__internal_0_$__cuda_sm3x_div_rn_noftz_f32_slowpath
        .type           $__internal_0_$__cuda_sm3x_div_rn_noftz_f32_slowpath,@function
        .size           $__internal_0_$__cuda_sm3x_div_rn_noftz_f32_slowpath,(.L_x_225 - $__internal_0_$__cuda_sm3x_div_rn_noftz_f32_slowpath)
$__internal_0_$__cuda_sm3x_div_rn_noftz_f32_slowpath:
[----:B------:R-:W-:Y:S01]  /*4210*/  SHF.R.U32.HI R15, RZ, 0x17, R9 ;  /* 0x00000017ff0f7819 */ /* 0x000fe20000011609 */
[----:B------:R-:W-:Y:S01]  /*4220*/  BSSY.RECONVERGENT B4, `(.L_x_78) ;  /* 0x0000063000047945 */ /* 0x000fe20003800200 */
[----:B------:R-:W-:Y:S02]  /*4230*/  SHF.R.U32.HI R16, RZ, 0x17, R8 ;  /* 0x00000017ff107819 */ /* 0x000fe40000011608 */
[----:B------:R-:W-:Y:S02]  /*4240*/  LOP3.LUT R15, R15, 0xff, RZ, 0xc0, !PT ;  /* 0x000000ff0f0f7812 */ /* 0x000fe400078ec0ff */
[----:B------:R-:W-:Y:S02]  /*4250*/  LOP3.LUT R20, R16, 0xff, RZ, 0xc0, !PT ;  /* 0x000000ff10147812 */ /* 0x000fe400078ec0ff */
[----:B------:R-:W-:Y:S02]  /*4260*/  IADD3 R19, PT, PT, R15, -0x1, RZ ;  /* 0xffffffff0f137810 */ /* 0x000fe40007ffe0ff */
[----:B------:R-:W-:-:S02]  /*4270*/  IADD3 R18, PT, PT, R20, -0x1, RZ ;  /* 0xffffffff14127810 */ /* 0x000fc40007ffe0ff */
[----:B------:R-:W-:Y:S02]  /*4280*/  ISETP.GT.U32.AND P0, PT, R19, 0xfd, PT ;  /* 0x000000fd1300780c */ /* 0x000fe40003f04070 */
[----:B------:R-:W-:Y:S02]  /*4290*/  MOV R17, R9 ;  /* 0x0000000900117202 */ /* 0x000fe40000000f00 */
[----:B------:R-:W-:-:S13]  /*42a0*/  ISETP.GT.U32.OR P0, PT, R18, 0xfd, P0 ;  /* 0x000000fd1200780c */ /* 0x000fda0000704470 */
[----:B------:R-:W-:Y:S01]  /*42b0*/  @!P0 MOV R16, RZ ;  /* 0x000000ff00108202 */ /* 0x000fe20000000f00 */
[----:B------:R-:W-:Y:S06]  /*42c0*/  @!P0 BRA `(.L_x_79) ;  /* 0x00000000005c8947 */ /* 0x000fec0003800000 */
[----:B------:R-:W-:Y:S02]  /*42d0*/  FSETP.GTU.FTZ.AND P0, PT, |R8|, +INF , PT ;  /* 0x7f8000000800780b */ /* 0x000fe40003f1c200 */
[----:B------:R-:W-:-:S04]  /*42e0*/  FSETP.GTU.FTZ.AND P1, PT, |R9|, +INF , PT ;  /* 0x7f8000000900780b */ /* 0x000fc80003f3c200 */
[----:B------:R-:W-:-:S13]  /*42f0*/  PLOP3.LUT P0, PT, P0, P1, PT, 0xf8, 0x8f ;  /* 0x00000000008f781c */ /* 0x000fda0000703f70 */
[----:B------:R-:W-:Y:S05]  /*4300*/  @P0 BRA `(.L_x_80) ;  /* 0x00000004004c0947 */ /* 0x000fea0003800000 */
[----:B------:R-:W-:-:S13]  /*4310*/  LOP3.LUT P0, RZ, R17, 0x7fffffff, R8, 0xc8, !PT ;  /* 0x7fffffff11ff7812 */ /* 0x000fda000780c808 */
[----:B------:R-:W-:Y:S05]  /*4320*/  @!P0 BRA `(.L_x_81) ;  /* 0x00000004003c8947 */ /* 0x000fea0003800000 */
[C---:B------:R-:W-:Y:S02]  /*4330*/  FSETP.NEU.FTZ.AND P3, PT, |R8|.reuse, +INF , PT ;  /* 0x7f8000000800780b */ /* 0x040fe40003f7d200 */
[----:B------:R-:W-:Y:S02]  /*4340*/  FSETP.NEU.FTZ.AND P1, PT, |R9|, +INF , PT ;  /* 0x7f8000000900780b */ /* 0x000fe40003f3d200 */
[----:B------:R-:W-:-:S11]  /*4350*/  FSETP.NEU.FTZ.AND P0, PT, |R8|, +INF , PT ;  /* 0x7f8000000800780b */ /* 0x000fd60003f1d200 */
[----:B------:R-:W-:Y:S05]  /*4360*/  @!P1 BRA !P3, `(.L_x_81) ;  /* 0x00000004002c9947 */ /* 0x000fea0005800000 */
[----:B------:R-:W-:-:S04]  /*4370*/  LOP3.LUT P3, RZ, R8, 0x7fffffff, RZ, 0xc0, !PT ;  /* 0x7fffffff08ff7812 */ /* 0x000fc8000786c0ff */
[----:B------:R-:W-:-:S13]  /*4380*/  PLOP3.LUT P1, PT, P1, P3, PT, 0x2f, 0xf2 ;  /* 0x0000000000f2781c */ /* 0x000fda0000f26577 */
[----:B------:R-:W-:Y:S05]  /*4390*/  @P1 BRA `(.L_x_82) ;  /* 0x0000000400181947 */ /* 0x000fea0003800000 */
[----:B------:R-:W-:-:S04]  /*43a0*/  LOP3.LUT P1, RZ, R17, 0x7fffffff, RZ, 0xc0, !PT ;  /* 0x7fffffff11ff7812 */ /* 0x000fc8000782c0ff */
[----:B------:R-:W-:-:S13]  /*43b0*/  PLOP3.LUT P0, PT, P0, P1, PT, 0x2f, 0xf2 ;  /* 0x0000000000f2781c */ /* 0x000fda0000702577 */
[----:B------:R-:W-:Y:S05]  /*43c0*/  @P0 BRA `(.L_x_83) ;  /* 0x0000000400000947 */ /* 0x000fea0003800000 */
[----:B------:R-:W-:Y:S02]  /*43d0*/  ISETP.GE.AND P0, PT, R18, RZ, PT ;  /* 0x000000ff1200720c */ /* 0x000fe40003f06270 */
[----:B------:R-:W-:-:S11]  /*43e0*/  ISETP.GE.AND P1, PT, R19, RZ, PT ;  /* 0x000000ff1300720c */ /* 0x000fd60003f26270 */
[----:B------:R-:W-:Y:S01]  /*43f0*/  @P0 MOV R16, RZ ;  /* 0x000000ff00100202 */ /* 0x000fe20000000f00 */
[----:B------:R-:W-:Y:S02]  /*4400*/  @!P0 IMAD.MOV.U32 R16, RZ, RZ, -0x40 ;  /* 0xffffffc0ff108424 */ /* 0x000fe400078e00ff */
[----:B------:R-:W-:Y:S01]  /*4410*/  @!P0 FFMA R8, R8, 1.84467440737095516160e+19, RZ ;  /* 0x5f80000008088823 */ /* 0x000fe200000000ff */
[----:B------:R-:W-:Y:S02]  /*4420*/  @!P1 FFMA R17, R9, 1.84467440737095516160e+19, RZ ;  /* 0x5f80000009119823 */ /* 0x000fe400000000ff */
[----:B------:R-:W-:-:S07]  /*4430*/  @!P1 IADD3 R16, PT, PT, R16, 0x40, RZ ;  /* 0x0000004010109810 */ /* 0x000fce0007ffe0ff */
.L_x_79:
[----:B------:R-:W-:Y:S01]  /*4440*/  LEA R18, R15, 0xc0800000, 0x17 ;  /* 0xc08000000f127811 */ /* 0x000fe200078eb8ff */
[----:B------:R-:W-:Y:S03]  /*4450*/  BSSY.RECONVERGENT B5, `(.L_x_84) ;  /* 0x0000036000057945 */ /* 0x000fe60003800200 */
[----:B------:R-:W-:Y:S02]  /*4460*/  IADD3 R21, PT, PT, -R18, R17, RZ ;  /* 0x0000001112157210 */ /* 0x000fe40007ffe1ff */
[----:B------:R-:W-:Y:S02]  /*4470*/  IADD3 R18, PT, PT, R20, -0x7f, RZ ;  /* 0xffffff8114127810 */ /* 0x000fe40007ffe0ff */
[----:B------:R0:W1:Y:S01]  /*4480*/  MUFU.RCP R17, R21 ;  /* 0x0000001500117308 */ /* 0x0000620000001000 */
[----:B------:R-:W-:Y:S02]  /*4490*/  FADD.FTZ R19, -R21, -RZ ;  /* 0x800000ff15137221 */ /* 0x000fe40000010100 */
[C---:B------:R-:W-:Y:S01]  /*44a0*/  IMAD R8, R18.reuse, -0x800000, R8 ;  /* 0xff80000012087824 */ /* 0x040fe200078e0208 */
[----:B0-----:R-:W-:-:S04]  /*44b0*/  IADD3 R21, PT, PT, R18, 0x7f, -R15 ;  /* 0x0000007f12157810 */ /* 0x001fc80007ffe80f */
[----:B------:R-:W-:Y:S01]  /*44c0*/  IADD3 R21, PT, PT, R21, R16, RZ ;  /* 0x0000001015157210 */ /* 0x000fe20007ffe0ff */
[----:B-1----:R-:W-:-:S04]  /*44d0*/  FFMA R20, R17, R19, 1 ;  /* 0x3f80000011147423 */ /* 0x002fc80000000013 */
[----:B------:R-:W-:-:S04]  /*44e0*/  FFMA R17, R17, R20, R17 ;  /* 0x0000001411117223 */ /* 0x000fc80000000011 */
[----:B------:R-:W-:-:S04]  /*44f0*/  FFMA R20, R8, R17, RZ ;  /* 0x0000001108147223 */ /* 0x000fc800000000ff */
[----:B------:R-:W-:-:S04]  /*4500*/  FFMA R23, R19, R20, R8 ;  /* 0x0000001413177223 */ /* 0x000fc80000000008 */
[----:B------:R-:W-:-:S04]  /*4510*/  FFMA R20, R17, R23, R20 ;  /* 0x0000001711147223 */ /* 0x000fc80000000014 */
[----:B------:R-:W-:-:S04]  /*4520*/  FFMA R19, R19, R20, R8 ;  /* 0x0000001413137223 */ /* 0x000fc80000000008 */
[----:B------:R-:W-:-:S05]  /*4530*/  FFMA R8, R17, R19, R20 ;  /* 0x0000001311087223 */ /* 0x000fca0000000014 */
[----:B------:R-:W-:-:S04]  /*4540*/  SHF.R.U32.HI R15, RZ, 0x17, R8 ;  /* 0x00000017ff0f7819 */ /* 0x000fc80000011608 */
[----:B------:R-:W-:-:S04]  /*4550*/  LOP3.LUT R15, R15, 0xff, RZ, 0xc0, !PT ;  /* 0x000000ff0f0f7812 */ /* 0x000fc800078ec0ff */
[----:B------:R-:W-:-:S05]  /*4560*/  IADD3 R18, PT, PT, R15, R21, RZ ;  /* 0x000000150f127210 */ /* 0x000fca0007ffe0ff */
[----:B------:R-:W-:-:S05]  /*4570*/  VIADD R15, R18, 0xffffffff ;  /* 0xffffffff120f7836 */ /* 0x000fca0000000000 */
[----:B------:R-:W-:-:S13]  /*4580*/  ISETP.GE.U32.AND P0, PT, R15, 0xfe, PT ;  /* 0x000000fe0f00780c */ /* 0x000fda0003f06070 */
[----:B------:R-:W-:Y:S05]  /*4590*/  @!P0 BRA `(.L_x_85) ;  /* 0x0000000000808947 */ /* 0x000fea0003800000 */
[----:B------:R-:W-:-:S13]  /*45a0*/  ISETP.GT.AND P0, PT, R18, 0xfe, PT ;  /* 0x000000fe1200780c */ /* 0x000fda0003f04270 */
[----:B------:R-:W-:Y:S05]  /*45b0*/  @P0 BRA `(.L_x_86) ;  /* 0x00000000006c0947 */ /* 0x000fea0003800000 */
[----:B------:R-:W-:-:S13]  /*45c0*/  ISETP.GE.AND P0, PT, R18, 0x1, PT ;  /* 0x000000011200780c */ /* 0x000fda0003f06270 */
[----:B------:R-:W-:Y:S05]  /*45d0*/  @P0 BRA `(.L_x_87) ;  /* 0x0000000000740947 */ /* 0x000fea0003800000 */
[----:B------:R-:W-:Y:S02]  /*45e0*/  ISETP.GE.AND P0, PT, R18, -0x18, PT ;  /* 0xffffffe81200780c */ /* 0x000fe40003f06270 */
[----:B------:R-:W-:-:S11]  /*45f0*/  LOP3.LUT R8, R8, 0x80000000, RZ, 0xc0, !PT ;  /* 0x8000000008087812 */ /* 0x000fd600078ec0ff */
[----:B------:R-:W-:Y:S05]  /*4600*/  @!P0 BRA `(.L_x_87) ;  /* 0x0000000000688947 */ /* 0x000fea0003800000 */
[-CC-:B------:R-:W-:Y:S01]  /*4610*/  FFMA.RZ R15, R17, R19.reuse, R20.reuse ;  /* 0x00000013110f7223 */ /* 0x180fe2000000c014 */
[C---:B------:R-:W-:Y:S02]  /*4620*/  ISETP.NE.AND P3, PT, R18.reuse, RZ, PT ;  /* 0x000000ff1200720c */ /* 0x040fe40003f65270 */
[C---:B------:R-:W-:Y:S02]  /*4630*/  ISETP.NE.AND P1, PT, R18.reuse, RZ, PT ;  /* 0x000000ff1200720c */ /* 0x040fe40003f25270 */
[----:B------:R-:W-:Y:S01]  /*4640*/  LOP3.LUT R16, R15, 0x7fffff, RZ, 0xc0, !PT ;  /* 0x007fffff0f107812 */ /* 0x000fe200078ec0ff */
[CCC-:B------:R-:W-:Y:S01]  /*4650*/  FFMA.RP R15, R17.reuse, R19.reuse, R20.reuse ;  /* 0x00000013110f7223 */ /* 0x1c0fe20000008014 */
[----:B------:R-:W-:Y:S01]  /*4660*/  FFMA.RM R20, R17, R19, R20 ;  /* 0x0000001311147223 */ /* 0x000fe20000004014 */
[----:B------:R-:W-:Y:S02]  /*4670*/  IADD3 R17, PT, PT, R18, 0x20, RZ ;  /* 0x0000002012117810 */ /* 0x000fe40007ffe0ff */
[----:B------:R-:W-:-:S02]  /*4680*/  LOP3.LUT R16, R16, 0x800000, RZ, 0xfc, !PT ;  /* 0x0080000010107812 */ /* 0x000fc400078efcff */
[----:B------:R-:W-:Y:S02]  /*4690*/  IADD3 R18, PT, PT, -R18, RZ, RZ ;  /* 0x000000ff12127210 */ /* 0x000fe40007ffe1ff */
[----:B------:R-:W-:Y:S02]  /*46a0*/  SHF.L.U32 R17, R16, R17, RZ ;  /* 0x0000001110117219 */ /* 0x000fe400000006ff */
[----:B------:R-:W-:Y:S02]  /*46b0*/  FSETP.NEU.FTZ.AND P0, PT, R15, R20, PT ;  /* 0x000000140f00720b */ /* 0x000fe40003f1d000 */
[----:B------:R-:W-:Y:S02]  /*46c0*/  SEL R15, R18, RZ, P3 ;  /* 0x000000ff120f7207 */ /* 0x000fe40001800000 */
[----:B------:R-:W-:Y:S02]  /*46d0*/  ISETP.NE.AND P1, PT, R17, RZ, P1 ;  /* 0x000000ff1100720c */ /* 0x000fe40000f25270 */
[----:B------:R-:W-:-:S02]  /*46e0*/  SHF.R.U32.HI R15, RZ, R15, R16 ;  /* 0x0000000fff0f7219 */ /* 0x000fc40000011610 */
[----:B------:R-:W-:Y:S02]  /*46f0*/  PLOP3.LUT P0, PT, P0, P1, PT, 0xf8, 0x8f ;  /* 0x00000000008f781c */ /* 0x000fe40000703f70 */
[----:B------:R-:W-:Y:S02]  /*4700*/  SHF.R.U32.HI R17, RZ, 0x1, R15 ;  /* 0x00000001ff117819 */ /* 0x000fe4000001160f */
[----:B------:R-:W-:-:S04]  /*4710*/  SEL R16, RZ, 0x1, !P0 ;  /* 0x00000001ff107807 */ /* 0x000fc80004000000 */
[----:B------:R-:W-:-:S04]  /*4720*/  LOP3.LUT R16, R16, 0x1, R17, 0xf8, !PT ;  /* 0x0000000110107812 */ /* 0x000fc800078ef811 */
[----:B------:R-:W-:-:S04]  /*4730*/  LOP3.LUT R16, R16, R15, RZ, 0xc0, !PT ;  /* 0x0000000f10107212 */ /* 0x000fc800078ec0ff */
[----:B------:R-:W-:-:S04]  /*4740*/  IADD3 R17, PT, PT, R17, R16, RZ ;  /* 0x0000001011117210 */ /* 0x000fc80007ffe0ff */
[----:B------:R-:W-:Y:S01]  /*4750*/  LOP3.LUT R8, R17, R8, RZ, 0xfc, !PT ;  /* 0x0000000811087212 */ /* 0x000fe200078efcff */
[----:B------:R-:W-:Y:S06]  /*4760*/  BRA `(.L_x_87) ;  /* 0x0000000000107947 */ /* 0x000fec0003800000 */
.L_x_86:
[----:B------:R-:W-:-:S04]  /*4770*/  LOP3.LUT R8, R8, 0x80000000, RZ, 0xc0, !PT ;  /* 0x8000000008087812 */ /* 0x000fc800078ec0ff */
[----:B------:R-:W-:Y:S01]  /*4780*/  LOP3.LUT R8, R8, 0x7f800000, RZ, 0xfc, !PT ;  /* 0x7f80000008087812 */ /* 0x000fe200078efcff */
[----:B------:R-:W-:Y:S06]  /*4790*/  BRA `(.L_x_87) ;  /* 0x0000000000047947 */ /* 0x000fec0003800000 */
.L_x_85:
[----:B------:R-:W-:-:S07]  /*47a0*/  LEA R8, R21, R8, 0x17 ;  /* 0x0000000815087211 */ /* 0x000fce00078eb8ff */
.L_x_87:
[----:B------:R-:W-:Y:S05]  /*47b0*/  BSYNC.RECONVERGENT B5 ;  /* 0x0000000000057941 */ /* 0x000fea0003800200 */
.L_x_84:
[----:B------:R-:W-:Y:S05]  /*47c0*/  BRA `(.L_x_88) ;  /* 0x0000000000207947 */ /* 0x000fea0003800000 */
.L_x_83:
[----:B------:R-:W-:-:S04]  /*47d0*/  LOP3.LUT R8, R17, 0x80000000, R8, 0x48, !PT ;  /* 0x8000000011087812 */ /* 0x000fc800078e4808 */
[----:B------:R-:W-:Y:S01]  /*47e0*/  LOP3.LUT R8, R8, 0x7f800000, RZ, 0xfc, !PT ;  /* 0x7f80000008087812 */ /* 0x000fe200078efcff */
[----:B------:R-:W-:Y:S06]  /*47f0*/  BRA `(.L_x_88) ;  /* 0x0000000000147947 */ /* 0x000fec0003800000 */
.L_x_82:
[----:B------:R-:W-:Y:S01]  /*4800*/  LOP3.LUT R8, R17, 0x80000000, R8, 0x48, !PT ;  /* 0x8000000011087812 */ /* 0x000fe200078e4808 */
[----:B------:R-:W-:Y:S06]  /*4810*/  BRA `(.L_x_88) ;  /* 0x00000000000c7947 */ /* 0x000fec0003800000 */
.L_x_81:
[----:B------:R-:W0:Y:S01]  /*4820*/  MUFU.RSQ R8, -QNAN ;  /* 0xffc0000000087908 */ /* 0x000e220000001400 */
[----:B------:R-:W-:Y:S05]  /*4830*/  BRA `(.L_x_88) ;  /* 0x0000000000047947 */ /* 0x000fea0003800000 */
.L_x_80:
[----:B------:R-:W-:-:S07]  /*4840*/  FADD.FTZ R8, R8, R9 ;  /* 0x0000000908087221 */ /* 0x000fce0000010000 */
.L_x_88:
[----:B------:R-:W-:Y:S05]  /*4850*/  BSYNC.RECONVERGENT B4 ;  /* 0x0000000000047941 */ /* 0x000fea0003800200 */
.L_x_78:
[----:B------:R-:W-:-:S04]  /*4860*/  HFMA2 R15, -RZ, RZ, 0, 0 ;  /* 0x00000000ff0f7431 */ /* 0x000fc800000001ff */
[----:B0-----:R-:W-:Y:S05]  /*4870*/  RET.REL.NODEC R14 `(lll_kernel) ;  /* 0xffffffb40ee07950 */ /* 0x001fea0003c3ffff */
.L_x_89:
[----:B------:R-:W-:-:S00]  /*4880*/  BRA `(.L_x_89) ;  /* 0xfffffffc00fc7947 */ /* 0x000fc0000383ffff */
[----:B------:R-:W-:-:S00]  /*4890*/  NOP ;  /* 0x0000000000007918 */ /* 0x000fc00000000000 */
        /* <DEDUP_REMOVED lines=14> */
.L_x_225:


//--------------------- .text.bigint_gram_schmidt_approx_kernel --------------------------
	.section	.text.bigint_gram_schmidt_approx_kernel,"ax",@progbits
	.align	128
        .global         bigint_gram_schmidt_approx_kernel
        .type           bigint_gram_schmidt_approx_kernel,@function
        .size           bigint_gram_schmidt_approx_kernel,(.L_x_226 - bigint_gram_schmidt_approx_kernel)
        .other          bigint_gram_schmidt_approx_kernel,@"STO_CUDA_ENTRY STV_DEFAULT"
bigint_gram_schmidt_approx_kernel:
.text.bigint_gram_schmidt_approx_kernel:
[----:B------:R-:W-:Y:S08]  /*0000*/  LDC R1, c[0x0][0x37c] ;  /* 0x0000df00ff017b82 */ /* 0x000ff00000000800 */
[----:B------:R-:W0:Y:S08]  /*0010*/  S2UR UR56, SR_CTAID.X ;  /* 0x00000000003879c3 */ /* 0x000e300000002500 */
[----:B------:R-:W0:Y:S02]  /*0020*/  LDC R0, c[0x0][0x398] ;  /* 0x0000e600ff007b82 */ /* 0x000e240000000800 */
[----:B0-----:R-:W-:-:S13]  /*0030*/  ISETP.LE.U32.AND P0, PT, R0, UR56, PT ;  /* 0x0000003800007c0c */ /* 0x001fda000bf03070 */
[----:B------:R-:W-:Y:S05]  /*0040*/  @P0 EXIT ;  /* 0x000000000000094d */ /* 0x000fea0003800000 */
[----:B------:R-:W0:Y:S01]  /*0050*/  S2R R3, SR_TID.X ;  /* 0x0000000000037919 */ /* 0x000e220000002100 */
[----:B------:R-:W1:Y:S01]  /*0060*/  LDCU UR4, c[0x0][0x39c] ;  /* 0x00007380ff0477ac */ /* 0x000e620008000800 */
[----:B------:R-:W-:Y:S01]  /*0070*/  BSSY.RECONVERGENT B0, `(.L_x_90) ;  /* 0x0000017000007945 */ /* 0x000fe20003800200 */
[----:B------:R-:W2:Y:S01]  /*0080*/  LDCU.64 UR36, c[0x0][0x358] ;  /* 0x00006b00ff2477ac */ /* 0x000ea20008000a00 */
[----:B-1----:R-:W-:Y:S01]  /*0090*/  IMAD.U32 R5, RZ, RZ, UR4 ;  /* 0x00000004ff057e24 */ /* 0x002fe2000f8e00ff */
[----:B------:R-:W1:Y:S04]  /*00a0*/  LDCU UR4, c[0x0][0x360] ;  /* 0x00006c00ff0477ac */ /* 0x000e680008000800 */
[----:B0-----:R-:W-:-:S13]  /*00b0*/  ISETP.GE.U32.AND P0, PT, R3, R5, PT ;  /* 0x000000050300720c */ /* 0x001fda0003f06070 */
[----:B-12---:R-:W-:Y:S05]  /*00c0*/  @P0 BRA `(.L_x_91) ;  /* 0x0000000000440947 */ /* 0x006fea0003800000 */
[----:B------:R-:W-:-:S07]  /*00d0*/  IMAD.MOV.U32 R0, RZ, RZ, R3 ;  /* 0x000000ffff007224 */ /* 0x000fce00078e0003 */
.L_x_92:
[----:B0-----:R-:W0:Y:S01]  /*00e0*/  LDC.64 R8, c[0x0][0x380] ;  /* 0x0000e000ff087b82 */ /* 0x001e220000000a00 */
[----:B------:R-:W-:-:S07]  /*00f0*/  IMAD R19, R5, UR56, R0 ;  /* 0x0000003805137c24 */ /* 0x000fce000f8e0200 */
[----:B------:R-:W1:Y:S01]  /*0100*/  LDC.64 R6, c[0x0][0x388] ;  /* 0x0000e200ff067b82 */ /* 0x000e620000000a00 */
[----:B0-----:R-:W-:-:S05]  /*0110*/  IMAD.WIDE.U32 R8, R19, 0x20, R8 ;  /* 0x0000002013087825 */ /* 0x001fca00078e0008 */
[----:B------:R-:W2:Y:S04]  /*0120*/  LDG.E.64.CONSTANT R10, desc[UR36][R8.64] ;  /* 0x00000024080a7981 */ /* 0x000ea8000c1e9b00 */
[----:B------:R-:W3:Y:S04]  /*0130*/  LDG.E.64.CONSTANT R12, desc[UR36][R8.64+0x8] ;  /* 0x00000824080c7981 */ /* 0x000ee8000c1e9b00 */
[----:B------:R-:W4:Y:S04]  /*0140*/  LDG.E.64.CONSTANT R14, desc[UR36][R8.64+0x10] ;  /* 0x00001024080e7981 */ /* 0x000f28000c1e9b00 */
[----:B------:R-:W5:Y:S01]  /*0150*/  LDG.E.64.CONSTANT R16, desc[UR36][R8.64+0x18] ;  /* 0x0000182408107981 */ /* 0x000f62000c1e9b00 */
[----:B-1----:R-:W-:-:S04]  /*0160*/  IMAD.WIDE.U32 R6, R19, 0x20, R6 ;  /* 0x0000002013067825 */ /* 0x002fc800078e0006 */
[----:B------:R-:W-:-:S05]  /*0170*/  VIADD R0, R0, UR4 ;  /* 0x0000000400007c36 */ /* 0x000fca0008000000 */
[----:B------:R-:W-:Y:S01]  /*0180*/  ISETP.GE.U32.AND P0, PT, R0, R5, PT ;  /* 0x000000050000720c */ /* 0x000fe20003f06070 */
[----:B--2---:R0:W-:Y:S04]  /*0190*/  STG.E.64 desc[UR36][R6.64], R10 ;  /* 0x0000000a06007986 */ /* 0x0041e8000c101b24 */
[----:B---3--:R0:W-:Y:S04]  /*01a0*/  STG.E.64 desc[UR36][R6.64+0x8], R12 ;  /* 0x0000080c06007986 */ /* 0x0081e8000c101b24 */
[----:B----4-:R0:W-:Y:S04]  /*01b0*/  STG.E.64 desc[UR36][R6.64+0x10], R14 ;  /* 0x0000100e06007986 */ /* 0x0101e8000c101b24 */
[----:B-----5:R0:W-:Y:S01]  /*01c0*/  STG.E.64 desc[UR36][R6.64+0x18], R16 ;  /* 0x0000181006007986 */ /* 0x0201e2000c101b24 */
[----:B------:R-:W-:Y:S05]  /*01d0*/  @!P0 BRA `(.L_x_92) ;  /* 0xfffffffc00c08947 */ /* 0x000fea000383ffff */
.L_x_91:
[----:B------:R-:W-:Y:S05]  /*01e0*/  BSYNC.RECONVERGENT B0 ;  /* 0x0000000000007941 */ /* 0x000fea0003800200 */
.L_x_90:
[----:B------:R-:W-:Y:S01]  /*01f0*/  BAR.SYNC.DEFER_BLOCKING 0x0 ;  /* 0x0000000000007b1d */ /* 0x000fe20000010000 */
[----:B------:R-:W-:-:S05]  /*0200*/  LOP3.LUT P0, RZ, R3, UR56, RZ, 0xfc, !PT ;  /* 0x0000003803ff7c12 */ /* 0x000fca000f80fcff */
[----:B------:R-:W-:Y:S08]  /*0210*/  BSSY.RECONVERGENT B0, `(.L_x_93) ;  /* 0x00000dc000007945 */ /* 0x000ff00003800200 */
[----:B------:R-:W-:Y:S05]  /*0220*/  @P0 BRA `(.L_x_94) ;  /* 0x0000000c00680947 */ /* 0x000fea0003800000 */
[----:B------:R-:W-:Y:S02]  /*0230*/  ISETP.NE.AND P0, PT, R5, RZ, PT ;  /* 0x000000ff0500720c */ /* 0x000fe40003f05270 */
[----:B0-----:R-:W-:-:S11]  /*0240*/  CS2R R6, SRZ ;  /* 0x0000000000067805 */ /* 0x001fd6000001ff00 */
[----:B------:R-:W-:Y:S05]  /*0250*/  @!P0 BRA `(.L_x_95) ;  /* 0x0000000c00548947 */ /* 0x000fea0003800000 */
[----:B------:R-:W0:Y:S01]  /*0260*/  LDCU.64 UR22, c[0x0][0x388] ;  /* 0x00007100ff1677ac */ /* 0x000e220008000a00 */
[----:B------:R-:W-:Y:S01]  /*0270*/  IMAD.MOV R0, RZ, RZ, -R5 ;  /* 0x000000ffff007224 */ /* 0x000fe200078e0a05 */
[----:B------:R-:W-:Y:S01]  /*0280*/  UMOV UR10, URZ ;  /* 0x000000ff000a7c82 */ /* 0x000fe20008000000 */
[----:B------:R-:W-:Y:S01]  /*0290*/  UMOV UR7, URZ ;  /* 0x000000ff00077c82 */ /* 0x000fe20008000000 */
[----:B------:R-:W-:Y:S01]  /*02a0*/  UMOV UR11, URZ ;  /* 0x000000ff000b7c82 */ /* 0x000fe20008000000 */
[----:B------:R-:W-:Y:S01]  /*02b0*/  UMOV UR6, URZ ;  /* 0x000000ff00067c82 */ /* 0x000fe20008000000 */
[----:B------:R-:W-:Y:S01]  /*02c0*/  UMOV UR12, URZ ;  /* 0x000000ff000c7c82 */ /* 0x000fe20008000000 */
[----:B------:R-:W-:Y:S01]  /*02d0*/  UMOV UR8, URZ ;  /* 0x000000ff00087c82 */ /* 0x000fe20008000000 */
[----:B------:R-:W-:Y:S01]  /*02e0*/  UMOV UR5, URZ ;  /* 0x000000ff00057c82 */ /* 0x000fe20008000000 */
[----:B------:R-:W-:Y:S01]  /*02f0*/  UMOV UR15, URZ ;  /* 0x000000ff000f7c82 */ /* 0x000fe20008000000 */
[----:B0-----:R-:W-:-:S04]  /*0300*/  UIADD3 UR22, UP0, UPT, UR22, 0x10, URZ ;  /* 0x0000001016167890 */ /* 0x001fc8000ff1e0ff */
[----:B------:R-:W-:-:S12]  /*0310*/  UIADD3.X UR23, UPT, UPT, URZ, UR23, URZ, UP0, !UPT ;  /* 0x00000017ff177290 */ /* 0x000fd800087fe4ff */
.L_x_96:
[----:B------:R-:W-:Y:S02]  /*0320*/  IMAD.U32 R6, RZ, RZ, UR22 ;  /* 0x00000016ff067e24 */ /* 0x000fe4000f8e00ff */
[----:B------:R-:W-:Y:S02]  /*0330*/  IMAD.U32 R7, RZ, RZ, UR23 ;  /* 0x00000017ff077e24 */ /* 0x000fe4000f8e00ff */
[----:B------:R-:W-:Y:S02]  /*0340*/  IMAD.U32 R8, RZ, RZ, UR22 ;  /* 0x00000016ff087e24 */ /* 0x000fe4000f8e00ff */
[----:B------:R-:W-:Y:S02]  /*0350*/  IMAD.U32 R9, RZ, RZ, UR23 ;  /* 0x00000017ff097e24 */ /* 0x000fe4000f8e00ff */
[----:B------:R-:W2:Y:S01]  /*0360*/  LDG.E.64 R6, desc[UR36][R6.64+-0x10] ;  /* 0xfffff02406067981 */ /* 0x000ea2000c1e1b00 */
[----:B------:R-:W-:-:S03]  /*0370*/  IMAD.U32 R10, RZ, RZ, UR22 ;  /* 0x00000016ff0a7e24 */ /* 0x000fc6000f8e00ff */
[----:B------:R-:W3:Y:S01]  /*0380*/  LDG.E.64 R8, desc[UR36][R8.64+-0x8] ;  /* 0xfffff82408087981 */ /* 0x000ee2000c1e1b00 */
[----:B------:R-:W-:Y:S02]  /*0390*/  IMAD.U32 R11, RZ, RZ, UR23 ;  /* 0x00000017ff0b7e24 */ /* 0x000fe4000f8e00ff */
[----:B------:R-:W-:Y:S02]  /*03a0*/  IMAD.U32 R12, RZ, RZ, UR22 ;  /* 0x00000016ff0c7e24 */ /* 0x000fe4000f8e00ff */
[----:B------:R-:W-:Y:S02]  /*03b0*/  IMAD.U32 R13, RZ, RZ, UR23 ;  /* 0x00000017ff0d7e24 */ /* 0x000fe4000f8e00ff */
[----:B------:R-:W4:Y:S04]  /*03c0*/  LDG.E.64 R10, desc[UR36][R10.64] ;  /* 0x000000240a0a7981 */ /* 0x000f28000c1e1b00 */
[----:B------:R-:W5:Y:S01]  /*03d0*/  LDG.E.64 R12, desc[UR36][R12.64+0x8] ;  /* 0x000008240c0c7981 */ /* 0x000f62000c1e1b00 */
        /* <DEDUP_REMOVED lines=9> */
[----:B------:R-:W-:-:S05]  /*0470*/  VIADD R0, R0, 0x1 ;  /* 0x0000000100007836 */ /* 0x000fca0000000000 */
[----:B------:R-:W-:Y:S02]  /*0480*/  ISETP.NE.AND P0, PT, R0, RZ, PT ;  /* 0x000000ff0000720c */ /* 0x000fe40003f05270 */
[----:B--2---:R-:W-:Y:S02]  /*0490*/  R2UR UR24, R6 ;  /* 0x00000000061872ca */ /* 0x004fe400000e0000 */
[----:B------:R-:W-:Y:S02]  /*04a0*/  R2UR UR25, R7 ;  /* 0x00000000071972ca */ /* 0x000fe400000e0000 */
[----:B---3--:R-:W-:Y:S02]  /*04b0*/  R2UR UR29, R9 ;  /* 0x00000000091d72ca */ /* 0x008fe400000e0000 */
[----:B------:R-:W-:Y:S02]  /*04c0*/  R2UR UR28, R8 ;  /* 0x00000000081c72ca */ /* 0x000fe400000e0000 */
[----:B----4-:R-:W-:-:S05]  /*04d0*/  R2UR UR30, R10 ;  /* 0x000000000a1e72ca */ /* 0x010fca00000e0000 */
[----:B------:R-:W-:Y:S01]  /*04e0*/  UIMAD.WIDE.U32 UR44, UR24, UR24, URZ ;  /* 0x00000018182c72a5 */ /* 0x000fe2000f8e00ff */
[----:B------:R-:W-:Y:S01]  /*04f0*/  R2UR UR31, R11 ;  /* 0x000000000b1f72ca */ /* 0x000fe200000e0000 */
[----:B------:R-:W-:Y:S01]  /*0500*/  UIMAD.WIDE.U32 UR46, UR24, UR24, URZ ;  /* 0x00000018182e72a5 */ /* 0x000fe2000f8e00ff */
[----:B-----5:R-:W-:Y:S01]  /*0510*/  R2UR UR26, R12 ;  /* 0x000000000c1a72ca */ /* 0x020fe200000e0000 */
[----:B------:R-:W-:Y:S01]  /*0520*/  UIMAD.WIDE.U32 UR42, UR29, UR24, URZ ;  /* 0x000000181d2a72a5 */ /* 0x000fe2000f8e00ff */
[----:B------:R-:W-:Y:S01]  /*0530*/  R2UR UR27, R13 ;  /* 0x000000000d1b72ca */ /* 0x000fe200000e0000 */
[----:B------:R-:W-:Y:S02]  /*0540*/  UIMAD.WIDE.U32 UR40, UR28, UR25, URZ ;  /* 0x000000191c2872a5 */ /* 0x000fe4000f8e00ff */
[----:B------:R-:W-:Y:S02]  /*0550*/  UIMAD.WIDE.U32 UR38, UR28, UR24, URZ ;  /* 0x000000181c2672a5 */ /* 0x000fe4000f8e00ff */
[----:B------:R-:W-:-:S02]  /*0560*/  UIMAD.WIDE.U32 UR48, UR29, UR28, URZ ;  /* 0x0000001c1d3072a5 */ /* 0x000fc4000f8e00ff */
[----:B------:R-:W-:Y:S02]  /*0570*/  UIADD3 UR45, UPT, UPT, UR45, UR4, URZ ;  /* 0x000000042d2d7290 */ /* 0x000fe4000fffe0ff */
[----:B------:R-:W-:Y:S02]  /*0580*/  ULOP3.LUT UR60, URZ, UR44, URZ, 0x33, !UPT ;  /* 0x0000002cff3c7292 */ /* 0x000fe4000f8e33ff */
[----:B------:R-:W-:Y:S02]  /*0590*/  UIADD3 UR4, UPT, UPT, UR43, UR18, URZ ;  /* 0x000000122b047290 */ /* 0x000fe4000fffe0ff */
[----:B------:R-:W-:Y:S02]  /*05a0*/  UIADD3 UR40, UPT, UPT, UR16, UR41, URZ ;  /* 0x0000002910287290 */ /* 0x000fe4000fffe0ff */
[----:B------:R-:W-:Y:S02]  /*05b0*/  ULOP3.LUT UR43, URZ, UR38, URZ, 0x33, !UPT ;  /* 0x00000026ff2b7292 */ /* 0x000fe4000f8e33ff */
[----:B------:R-:W-:-:S02]  /*05c0*/  UIADD3 UR18, UPT, UPT, UR14, UR49, URZ ;  /* 0x000000310e127290 */ /* 0x000fc4000fffe0ff */
[----:B------:R-:W-:Y:S02]  /*05d0*/  UIMAD.WIDE.U32 UR54, UR25, UR24, URZ ;  /* 0x00000018193672a5 */ /* 0x000fe4000f8e00ff */
[----:B------:R-:W-:Y:S02]  /*05e0*/  UIMAD UR58, UR29, UR24, URZ ;  /* 0x000000181d3a72a4 */ /* 0x000fe4000f8e02ff */
[----:B------:R-:W-:Y:S02]  /*05f0*/  UIMAD UR59, UR28, UR25, URZ ;  /* 0x000000191c3b72a4 */ /* 0x000fe4000f8e02ff */
[----:B------:R-:W-:Y:S02]  /*0600*/  UIADD3 UR44, UP1, UPT, URZ, UR44, URZ ;  /* 0x0000002cff2c7290 */ /* 0x000fe4000ff3e0ff */
[----:B------:R-:W-:Y:S02]  /*0610*/  UIADD3 UR41, UPT, UPT, UR39, UR16, URZ ;  /* 0x0000001027297290 */ /* 0x000fe4000fffe0ff */
[----:B------:R-:W-:-:S02]  /*0620*/  UIADD3 UR38, UP2, UPT, URZ, UR38, URZ ;  /* 0x00000026ff267290 */ /* 0x000fc4000ff5e0ff */
[----:B------:R-:W-:Y:S02]  /*0630*/  UISETP.GT.U32.AND UP3, UPT, URZ, UR60, UPT ;  /* 0x0000003cff00728c */ /* 0x000fe4000bf64070 */
[----:B------:R-:W-:Y:S02]  /*0640*/  ULOP3.LUT UR49, URZ, UR45, URZ, 0x33, !UPT ;  /* 0x0000002dff317292 */ /* 0x000fe4000f8e33ff */
[----:B------:R-:W-:Y:S02]  /*0650*/  UIMAD.WIDE.U32 UR34, UR28, UR28, URZ ;  /* 0x0000001c1c2272a5 */ /* 0x000fe4000f8e00ff */
[----:B------:R-:W-:Y:S02]  /*0660*/  UIMAD.WIDE.U32 UR50, UR30, UR25, URZ ;  /* 0x000000191e3272a5 */ /* 0x000fe4000f8e00ff */
[----:B------:R-:W-:Y:S02]  /*0670*/  UIADD3 UR20, UPT, UPT, UR47, UR20, URZ ;  /* 0x000000142f147290 */ /* 0x000fe4000fffe0ff */
[----:B------:R-:W-:-:S02]  /*0680*/  UIMAD.WIDE.U32 UR32, UR30, UR24, URZ ;  /* 0x000000181e2072a5 */ /* 0x000fc4000f8e00ff */
[----:B------:R-:W-:Y:S02]  /*0690*/  ULEA.X UR47, UR54, UR45, 0x1, UP1 ;  /* 0x0000002d362f7291 */ /* 0x000fe400088e0cff */
[----:B------:R-:W-:Y:S02]  /*06a0*/  UIADD3.X UR39, UPT, UPT, UR41, UR58, UR59, UP2, !UPT ;  /* 0x0000003a29277290 */ /* 0x000fe400097fe43b */
[----:B------:R-:W-:Y:S02]  /*06b0*/  UISETP.GT.U32.AND.EX UP3, UPT, UR54, UR49, UPT, UP3 ;  /* 0x000000313600728c */ /* 0x000fe4000bf64130 */
[----:B------:R-:W-:Y:S02]  /*06c0*/  UIMAD UR21, UR25, UR24, URZ ;  /* 0x00000018191572a4 */ /* 0x000fe4000f8e02ff */
[----:B------:R-:W-:Y:S02]  /*06d0*/  UIADD3 UR46, UP5, UPT, URZ, UR46, URZ ;  /* 0x0000002eff2e7290 */ /* 0x000fe4000ffbe0ff */
[----:B------:R-:W-:-:S02]  /*06e0*/  ULOP3.LUT UR45, URZ, UR41, URZ, 0x33, !UPT ;  /* 0x00000029ff2d7292 */ /* 0x000fc4000f8e33ff */
[----:B------:R-:W-:Y:S02]  /*06f0*/  UISETP.GT.U32.AND UP2, UPT, URZ, UR43, UPT ;  /* 0x0000002bff00728c */ /* 0x000fe4000bf44070 */
[----:B------:R-:W-:Y:S02]  /*0700*/  UIADD3 UR19, UPT, UPT, UR19, UR35, URZ ;  /* 0x0000002313137290 */ /* 0x000fe4000fffe0ff */
[----:B------:R-:W-:Y:S02]  /*0710*/  UISETP.GE.U32.AND UP1, UPT, UR44, URZ, UPT ;  /* 0x000000ff2c00728c */ /* 0x000fe4000bf26070 */
[----:B------:R-:W-:Y:S02]  /*0720*/  UIMAD UR42, UR25, UR26, URZ ;  /* 0x0000001a192a72a4 */ /* 0x000fe4000f8e02ff */
[----:B------:R-:W-:Y:S02]  /*0730*/  UIADD3 UR35, UPT, UPT, UR17, UR51, URZ ;  /* 0x0000003311237290 */ /* 0x000fe4000fffe0ff */
[----:B------:R-:W-:-:S02]  /*0740*/  ULOP3.LUT UR61, URZ, UR34, URZ, 0x33, !UPT ;  /* 0x00000022ff3d7292 */ /* 0x000fc4000f8e33ff */
[----:B------:R-:W-:Y:S02]  /*0750*/  ULOP3.LUT UR51, URZ, UR32, URZ, 0x33, !UPT ;  /* 0x00000020ff337292 */ /* 0x000fe4000f8e33ff */
[----:B------:R-:W-:Y:S02]  /*0760*/  USEL UR44, URZ, 0x1, !UP3 ;  /* 0x00000001ff2c7887 */ /* 0x000fe4000d800000 */
[----:B------:R-:W-:Y:S02]  /*0770*/  UIMAD.WIDE.U32 UR52, UR31, UR24, URZ ;  /* 0x000000181f3472a5 */ /* 0x000fe4000f8e00ff */
[----:B------:R-:W-:Y:S02]  /*0780*/  UIADD3 UR34, UP4, UPT, URZ, UR34, URZ ;  /* 0x00000022ff227290 */ /* 0x000fe4000ff9e0ff */
[----:B------:R-:W-:Y:S02]  /*0790*/  UIADD3 UR17, UPT, UPT, UR33, UR17, URZ ;  /* 0x0000001121117290 */ /* 0x000fe4000fffe0ff */
[----:B------:R-:W-:-:S02]  /*07a0*/  UIADD3 UR32, UP0, UPT, URZ, UR32, URZ ;  /* 0x00000020ff207290 */ /* 0x000fc4000ff1e0ff */
[----:B------:R-:W-:Y:S02]  /*07b0*/  ULEA.X UR60, UR21, UR20, 0x1, UP5 ;  /* 0x00000014153c7291 */ /* 0x000fe4000a8e0cff */
[----:B------:R-:W-:Y:S02]  /*07c0*/  UISETP.GT.U32.AND.EX UP3, UPT, UR58, UR45, UPT, UP2 ;  /* 0x0000002d3a00728c */ /* 0x000fe4000bf64120 */
[----:B------:R-:W-:Y:S02]  /*07d0*/  UISETP.GE.U32.AND UP5, UPT, UR38, URZ, UPT ;  /* 0x000000ff2600728c */ /* 0x000fe4000bfa6070 */
[----:B------:R-:W-:Y:S02]  /*07e0*/  UISETP.GE.U32.AND.EX UP1, UPT, UR47, UR54, UPT, UP1 ;  /* 0x000000362f00728c */ /* 0x000fe4000bf26110 */
[----:B------:R-:W-:Y:S02]  /*07f0*/  UIMAD UR57, UR29, UR30, URZ ;  /* 0x0000001e1d3972a4 */ /* 0x000fe4000f8e02ff */
[----:B------:R-:W-:-:S02]  /*0800*/  UIMAD UR27, UR24, UR27, UR42 ;  /* 0x0000001b181b72a4 */ /* 0x000fc4000f8e022a */
[----:B------:R-:W-:Y:S02]  /*0810*/  UISETP.GT.U32.AND.EX UP2, UPT, UR59, UR45, UPT, UP2 ;  /* 0x0000002d3b00728c */ /* 0x000fe4000bf44120 */
[----:B------:R-:W-:Y:S02]  /*0820*/  UIADD3 UR55, UPT, UPT, UR55, UR9, URZ ;  /* 0x0000000937377290 */ /* 0x000fe4000fffe0ff */
[----:B------:R-:W-:Y:S02]  /*0830*/  UIADD3 UR42, UP6, UPT, UR5, UR46, URZ ;  /* 0x0000002e052a7290 */ /* 0x000fe4000ffde0ff */
[----:B------:R-:W-:Y:S02]  /*0840*/  ULEA.X UR41, UR48, UR19, 0x1, UP4 ;  /* 0x0000001330297291 */ /* 0x000fe4000a0e0cff */
[----:B------:R-:W-:Y:S02]  /*0850*/  UIADD3.X UR43, UPT, UPT, UR17, UR52, UR50, UP0, !UPT ;  /* 0x00000034112b7290 */ /* 0x000fe400087fe432 */
[----:B------:R-:W-:-:S02]  /*0860*/  USEL UR47, URZ, 0x1, !UP3 ;  /* 0x00000001ff2f7887 */ /* 0x000fc4000d800000 */
[----:B------:R-:W-:Y:S02]  /*0870*/  UISETP.GT.U32.AND UP0, UPT, URZ, UR61, UPT ;  /* 0x0000003dff00728c */ /* 0x000fe4000bf04070 */
[----:B------:R-:W-:Y:S02]  /*0880*/  ULOP3.LUT UR20, URZ, UR19, URZ, 0x33, !UPT ;  /* 0x00000013ff147292 */ /* 0x000fe4000f8e33ff */
[----:B------:R-:W-:Y:S02]  /*0890*/  USEL UR46, URZ, 0x1, UP1 ;  /* 0x00000001ff2e7887 */ /* 0x000fe40008800000 */
[----:B------:R-:W-:Y:S02]  /*08a0*/  UISETP.GE.U32.AND.EX UP3, UPT, UR39, UR59, UPT, UP5 ;  /* 0x0000003b2700728c */ /* 0x000fe4000bf66150 */
[----:B------:R-:W-:Y:S02]  /*08b0*/  UISETP.GT.U32.AND UP4, UPT, URZ, UR51, UPT ;  /* 0x00000033ff00728c */ /* 0x000fe4000bf84070 */
[----:B------:R-:W-:-:S02]  /*08c0*/  UIMAD UR33, UR28, UR31, UR57 ;  /* 0x0000001f1c2172a4 */ /* 0x000fc4000f8e0239 */
[----:B------:R-:W-:Y:S02]  /*08d0*/  UISETP.GE.U32.AND UP1, UPT, UR34, URZ, UPT ;  /* 0x000000ff2200728c */ /* 0x000fe4000bf26070 */
[----:B------:R-:W-:Y:S02]  /*08e0*/  USEL UR51, URZ, 0x1, !UP2 ;  /* 0x00000001ff337887 */ /* 0x000fe4000d000000 */
[----:B------:R-:W-:Y:S02]  /*08f0*/  USHF.R.U64 UR57, UR54, 0x1f, UR55 ;  /* 0x0000001f36397899 */ /* 0x000fe40008001237 */
[----:B------:R-:W-:Y:S02]  /*0900*/  UISETP.GE.U32.AND UP2, UPT, UR42, UR5, UPT ;  /* 0x000000052a00728c */ /* 0x000fe4000bf46070 */
[----:B------:R-:W-:Y:S02]  /*0910*/  UISETP.GE.U32.AND.EX UP5, UPT, UR39, UR58, UPT, UP5 ;  /* 0x0000003a2700728c */ /* 0x000fe4000bfa6150 */
[----:B------:R-:W-:-:S02]  /*0920*/  UIADD3 UR16, UPT, UPT, UR53, UR13, URZ ;  /* 0x0000000d35107290 */ /* 0x000fc4000fffe0ff */
[----:B------:R-:W-:Y:S02]  /*0930*/  USHF.R.U64 UR21, UR48, 0x1f, UR18 ;  /* 0x0000001f30157899 */ /* 0x000fe40008001212 */
[----:B------:R-:W-:Y:S02]  /*0940*/  ULOP3.LUT UR54, URZ, UR17, URZ, 0x33, !UPT ;  /* 0x00000011ff367292 */ /* 0x000fe4000f8e33ff */
[----:B------:R-:W-:Y:S01]  /*0950*/  UIADD3.X UR45, UPT, UPT, UR15, UR60, URZ, UP6, !UPT ;  /* 0x0000003c0f2d7290 */ /* 0x000fe2000b7fe4ff */
[----:B------:R-:W-:Y:S01]  /*0960*/  UMOV UR5, URZ ;  /* 0x000000ff00057c82 */ /* 0x000fe20008000000 */
[----:B------:R-:W-:Y:S02]  /*0970*/  USHF.R.U32.HI UR55, URZ, 0x1f, UR55 ;  /* 0x0000001fff377899 */ /* 0x000fe40008011637 */
[----:B------:R-:W-:Y:S02]  /*0980*/  USHF.R.U32.HI UR53, URZ, 0x1f, UR18 ;  /* 0x0000001fff357899 */ /* 0x000fe40008011612 */
[----:B------:R-:W-:-:S02]  /*0990*/  USEL UR49, URZ, 0x1, UP3 ;  /* 0x00000001ff317887 */ /* 0x000fc40009800000 */
[----:B------:R-:W-:Y:S02]  /*09a0*/  UISETP.GT.U32.AND.EX UP0, UPT, UR48, UR20, UPT, UP0 ;  /* 0x000000143000728c */ /* 0x000fe4000bf04100 */
[----:B------:R-:W-:Y:S02]  /*09b0*/  UISETP.GE.U32.AND UP3, UPT, UR32, URZ, UPT ;  /* 0x000000ff2000728c */ /* 0x000fe4000bf66070 */
[----:B------:R-:W-:Y:S02]  /*09c0*/  UIMAD.WIDE.U32 UR4, UR25, UR29, UR4 ;  /* 0x0000001d190472a5 */ /* 0x000fe4000f8e0004 */
[----:B------:R-:W-:Y:S01]  /*09d0*/  UISETP.GE.U32.AND.EX UP1, UPT, UR41, UR48, UPT, UP1 ;  /* 0x000000302900728c */ /* 0x000fe2000bf26110 */
[----:B------:R-:W-:Y:S01]  /*09e0*/  UMOV UR17, URZ ;  /* 0x000000ff00117c82 */ /* 0x000fe20008000000 */
[----:B------:R-:W-:Y:S02]  /*09f0*/  USEL UR48, URZ, 0x1, UP5 ;  /* 0x00000001ff307887 */ /* 0x000fe4000a800000 */
[----:B------:R-:W-:-:S02]  /*0a00*/  ULOP3.LUT UR20, UR21, 0xfffffffe, URZ, 0xc0, !UPT ;  /* 0xfffffffe15147892 */ /* 0x000fc4000f8ec0ff */
[----:B------:R-:W-:Y:S02]  /*0a10*/  UIMAD.WIDE.U32 UR16, UR25, UR31, UR16 ;  /* 0x0000001f191072a5 */ /* 0x000fe4000f8e0010 */
[----:B------:R-:W-:Y:S02]  /*0a20*/  UISETP.GT.U32.AND.EX UP5, UPT, UR52, UR54, UPT, UP4 ;  /* 0x000000363400728c */ /* 0x000fe4000bfa4140 */
[----:B------:R-:W-:Y:S02]  /*0a30*/  UISETP.GE.U32.AND.EX UP2, UPT, UR45, UR15, UPT, UP2 ;  /* 0x0000000f2d00728c */ /* 0x000fe4000bf46120 */
[----:B------:R-:W-:Y:S02]  /*0a40*/  ULOP3.LUT UR18, UR57, 0xfffffffe, URZ, 0xc0, !UPT ;  /* 0xfffffffe39127892 */ /* 0x000fe4000f8ec0ff */
[----:B------:R-:W-:Y:S02]  /*0a50*/  ULOP3.LUT UR19, UR55, 0x1, URZ, 0xc0, !UPT ;  /* 0x0000000137137892 */ /* 0x000fe4000f8ec0ff */
[----:B------:R-:W-:-:S02]  /*0a60*/  ULOP3.LUT UR21, UR53, 0x1, URZ, 0xc0, !UPT ;  /* 0x0000000135157892 */ /* 0x000fc4000f8ec0ff */
[----:B------:R-:W-:Y:S02]  /*0a70*/  UISETP.GT.U32.AND.EX UP4, UPT, UR50, UR54, UPT, UP4 ;  /* 0x000000363200728c */ /* 0x000fe4000bf84140 */
[----:B------:R-:W-:Y:S02]  /*0a80*/  USEL UR15, URZ, 0x1, !UP0 ;  /* 0x00000001ff0f7887 */ /* 0x000fe4000c000000 */
[----:B------:R-:W-:Y:S02]  /*0a90*/  UISETP.GE.U32.AND.EX UP6, UPT, UR43, UR50, UPT, UP3 ;  /* 0x000000322b00728c */ /* 0x000fe4000bfc6130 */
[----:B------:R-:W-:Y:S02]  /*0aa0*/  UIADD3 UR53, UP0, UPT, UR40, UR4, URZ ;  /* 0x0000000428357290 */ /* 0x000fe4000ff1e0ff */
[----:B------:R-:W-:Y:S02]  /*0ab0*/  UISETP.GE.U32.AND.EX UP3, UPT, UR43, UR52, UPT, UP3 ;  /* 0x000000342b00728c */ /* 0x000fe4000bf66130 */
[----:B------:R-:W-:-:S02]  /*0ac0*/  USEL UR40, URZ, 0x1, UP1 ;  /* 0x00000001ff287887 */ /* 0x000fc40008800000 */
[----:B------:R-:W-:Y:S02]  /*0ad0*/  UIADD3 UR52, UP1, UPT, UR35, UR16, URZ ;  /* 0x0000001023347290 */ /* 0x000fe4000ff3e0ff */
[----:B------:R-:W-:Y:S02]  /*0ae0*/  USEL UR50, URZ, 0x1, !UP5 ;  /* 0x00000001ff327887 */ /* 0x000fe4000e800000 */
[----:B------:R-:W-:Y:S02]  /*0af0*/  USEL UR35, URZ, 0x1, !UP4 ;  /* 0x00000001ff237887 */ /* 0x000fe4000e000000 */
[----:B------:R-:W-:Y:S02]  /*0b00*/  UIMAD.WIDE.U32 UR18, UR25, UR25, UR18 ;  /* 0x00000019191272a5 */ /* 0x000fe4000f8e0012 */
[----:B------:R-:W-:Y:S02]  /*0b10*/  UIADD3.X UR5, UPT, UPT, UR14, UR5, URZ, UP0, !UPT ;  /* 0x000000050e057290 */ /* 0x000fe400087fe4ff */
[----:B------:R-:W-:-:S02]  /*0b20*/  UIADD3 UR47, UP4, UP5, UR49, UR53, UR47 ;  /* 0x00000035312f7290 */ /* 0x000fc4000fd9e02f */
[----:B------:R-:W-:Y:S02]  /*0b30*/  UIMAD.WIDE.U32 UR20, UR29, UR29, UR20 ;  /* 0x0000001d1d1472a5 */ /* 0x000fe4000f8e0014 */
[----:B------:R-:W-:Y:S02]  /*0b40*/  UIADD3 UR29, UPT, UPT, UR9, UR19, URZ ;  /* 0x00000013091d7290 */ /* 0x000fe4000fffe0ff */
[----:B------:R-:W-:Y:S02]  /*0b50*/  USEL UR4, URZ, 0x1, UP6 ;  /* 0x00000001ff047887 */ /* 0x000fe4000b000000 */
[----:B------:R-:W-:Y:S02]  /*0b60*/  UIADD3.X UR25, UPT, UPT, UR13, UR17, URZ, UP1, !UPT ;  /* 0x000000110d197290 */ /* 0x000fe40008ffe4ff */
[----:B------:R-:W-:Y:S02]  /*0b70*/  UIADD3.X UR19, UPT, UPT, URZ, UR5, URZ, UP4, UP5 ;  /* 0x00000005ff137290 */ /* 0x000fe4000a7ea4ff */
[----:B------:R-:W-:-:S02]  /*0b80*/  UIADD3 UR17, UP4, UP5, UR46, UR18, UR44 ;  /* 0x000000122e117290 */ /* 0x000fc4000fd9e02c */
[----:B------:R-:W-:Y:S02]  /*0b90*/  USEL UR31, URZ, 0x1, UP3 ;  /* 0x00000001ff1f7887 */ /* 0x000fe40009800000 */
[----:B------:R-:W-:Y:S02]  /*0ba0*/  UIADD3 UR51, UP3, UP0, UR48, UR53, UR51 ;  /* 0x0000003530337290 */ /* 0x000fe4000f87e033 */
[----:B------:R-:W-:Y:S02]  /*0bb0*/  UIADD3 UR4, UP6, UP1, UR4, UR52, UR50 ;  /* 0x0000003404047290 */ /* 0x000fe4000f9de032 */
[----:B------:R-:W-:Y:S02]  /*0bc0*/  UIADD3.X UR29, UPT, UPT, URZ, UR29, URZ, UP4, UP5 ;  /* 0x0000001dff1d7290 */ /* 0x000fe4000a7ea4ff */
[----:B------:R-:W-:Y:S02]  /*0bd0*/  ULEA UR17, UP5, UR38, UR17, 0x1 ;  /* 0x0000001126117291 */ /* 0x000fe4000f8a08ff */
[----:B------:R-:W-:-:S02]  /*0be0*/  USEL UR16, URZ, 0x1, UP2 ;  /* 0x00000001ff107887 */ /* 0x000fc40009000000 */
[----:B------:R-:W-:Y:S02]  /*0bf0*/  UIADD3.X UR18, UPT, UPT, URZ, UR5, URZ, UP3, UP0 ;  /* 0x00000005ff127290 */ /* 0x000fe40009fe04ff */
[----:B------:R-:W-:Y:S02]  /*0c00*/  UIADD3.X UR5, UPT, UPT, URZ, UR25, URZ, UP6, UP1 ;  /* 0x00000019ff057290 */ /* 0x000fe4000b7e24ff */
[----:B------:R-:W-:Y:S02]  /*0c10*/  ULEA.HI.X UR38, UR38, UR29, UR39, 0x1, UP5 ;  /* 0x0000001d26267291 */ /* 0x000fe4000a8f0c27 */
[----:B------:R-:W-:Y:S02]  /*0c20*/  UIADD3 UR16, UP5, UP6, UR17, UR12, UR16 ;  /* 0x0000000c11107290 */ /* 0x000fe4000febe010 */
[----:B------:R-:W-:Y:S02]  /*0c30*/  UIADD3 UR13, UPT, UPT, UR14, UR21, URZ ;  /* 0x000000150e0d7290 */ /* 0x000fe4000fffe0ff */
[----:B------:R-:W-:-:S02]  /*0c40*/  UIADD3 UR15, UP4, UP1, UR40, UR20, UR15 ;  /* 0x00000014280f7290 */ /* 0x000fc4000f99e00f */
[----:B------:R-:W-:Y:S02]  /*0c50*/  UIMAD.WIDE.U32 UR4, UR24, UR26, UR4 ;  /* 0x0000001a180472a5 */ /* 0x000fe4000f8e0004 */
[----:B------:R-:W-:Y:S02]  /*0c60*/  UIADD3.X UR17, UPT, UPT, UR38, UR8, URZ, UP5, UP6 ;  /* 0x0000000826117290 */ /* 0x000fe4000afec4ff */
[----:B------:R-:W-:Y:S02]  /*0c70*/  UIADD3.X UR13, UPT, UPT, URZ, UR13, URZ, UP4, UP1 ;  /* 0x0000000dff0d7290 */ /* 0x000fe4000a7e24ff */
[----:B------:R-:W-:Y:S02]  /*0c80*/  UIADD3 UR4, UP6, UPT, UR15, UR4, URZ ;  /* 0x000000040f047290 */ /* 0x000fe4000ffde0ff */
[----:B------:R-:W-:Y:S02]  /*0c90*/  UIADD3 UR9, UP0, UP3, UR31, UR52, UR35 ;  /* 0x000000341f097290 */ /* 0x000fe4000fb1e023 */
[----:B------:R-:W-:-:S02]  /*0ca0*/  UISETP.EQ.U32.AND UP1, UPT, UR16, UR12, UPT ;  /* 0x0000000c1000728c */ /* 0x000fc4000bf22070 */
[----:B------:R-:W-:Y:S02]  /*0cb0*/  UIADD3.X UR5, UPT, UPT, UR13, UR5, UR27, UP6, !UPT ;  /* 0x000000050d057290 */ /* 0x000fe4000b7fe41b */
[----:B------:R-:W-:Y:S02]  /*0cc0*/  UIADD3.X UR13, UPT, UPT, URZ, UR25, URZ, UP0, UP3 ;  /* 0x00000019ff0d7290 */ /* 0x000fe400087e64ff */
[----:B------:R-:W-:Y:S02]  /*0cd0*/  UISETP.LT.U32.AND UP3, UPT, UR16, UR12, UPT ;  /* 0x0000000c1000728c */ /* 0x000fe4000bf61070 */
[----:B------:R-:W-:Y:S02]  /*0ce0*/  UISETP.EQ.AND.EX UP0, UPT, UR17, UR8, !UP2, UP1 ;  /* 0x000000081100728c */ /* 0x000fe4000d702310 */
[----:B------:R-:W-:Y:S02]  /*0cf0*/  UIADD3 UR47, UP5, UP4, UR51, UR47, UR32 ;  /* 0x0000002f332f7290 */ /* 0x000fe4000fcbe020 */
[----:B------:R-:W-:-:S02]  /*0d00*/  UISETP.LT.U32.OR.EX UP0, UPT, UR17, UR8, UP0, UP3 ;  /* 0x000000081100728c */ /* 0x000fc40008701530 */
[----:B------:R-:W-:Y:S02]  /*0d10*/  UIADD3.X UR12, UPT, UPT, UR18, UR19, UR43, UP5, UP4 ;  /* 0x00000013120c7290 */ /* 0x000fe4000afe842b */
[----:B------:R-:W-:Y:S02]  /*0d20*/  UIADD3 UR32, UP1, UP2, UR32, UR47, UR34 ;  /* 0x0000002f20207290 */ /* 0x000fe4000fa3e022 */
[----:B------:R-:W-:Y:S02]  /*0d30*/  USEL UR8, URZ, 0x1, !UP0 ;  /* 0x00000001ff087887 */ /* 0x000fe4000c000000 */
[----:B------:R-:W-:Y:S02]  /*0d40*/  UIMAD.WIDE.U32 UR4, UR28, UR30, UR4 ;  /* 0x0000001e1c0472a5 */ /* 0x000fe4000f8e0004 */
[----:B------:R-:W-:Y:S02]  /*0d50*/  UIADD3.X UR41, UPT, UPT, UR43, UR12, UR41, UP1, UP2 ;  /* 0x0000000c2b297290 */ /* 0x000fe40008fe4429 */
[----:B------:R-:W-:-:S02]  /*0d60*/  UIADD3 UR32, UP1, UP2, UR32, UR11, UR8 ;  /* 0x0000000b20207290 */ /* 0x000fc4000fa3e008 */
[----:B------:R-:W-:Y:S02]  /*0d70*/  UIADD3 UR4, UP3, UPT, UR9, UR4, URZ ;  /* 0x0000000409047290 */ /* 0x000fe4000ff7e0ff */
[----:B------:R-:W-:Y:S02]  /*0d80*/  UIADD3.X UR41, UPT, UPT, UR41, UR6, URZ, UP1, UP2 ;  /* 0x0000000629297290 */ /* 0x000fe40008fe44ff */
[----:B------:R-:W-:Y:S02]  /*0d90*/  UIADD3.X UR5, UPT, UPT, UR13, UR5, UR33, UP3, !UPT ;  /* 0x000000050d057290 */ /* 0x000fe40009ffe421 */
[----:B------:R-:W-:Y:S02]  /*0da0*/  UISETP.EQ.U32.AND UP1, UPT, UR32, UR11, UPT ;  /* 0x0000000b2000728c */ /* 0x000fe4000bf22070 */
[----:B------:R-:W-:Y:S02]  /*0db0*/  UIMAD.WIDE.U32 UR28, UR28, UR30, UR4 ;  /* 0x0000001e1c1c72a5 */ /* 0x000fe4000f8e0004 */
[----:B------:R-:W-:-:S02]  /*0dc0*/  UISETP.LT.U32.AND UP2, UPT, UR32, UR11, UPT ;  /* 0x0000000b2000728c */ /* 0x000fc4000bf41070 */
[----:B------:R-:W-:Y:S02]  /*0dd0*/  UISETP.EQ.AND.EX UP0, UPT, UR41, UR6, UP0, UP1 ;  /* 0x000000062900728c */ /* 0x000fe40008702310 */
[----:B------:R-:W-:Y:S02]  /*0de0*/  UIADD3 UR29, UPT, UPT, UR33, UR29, URZ ;  /* 0x0000001d211d7290 */ /* 0x000fe4000fffe0ff */
[----:B------:R-:W-:Y:S02]  /*0df0*/  UISETP.LT.U32.OR.EX UP0, UPT, UR41, UR6, UP0, UP2 ;  /* 0x000000062900728c */ /* 0x000fe40008701520 */
[----:B------:R-:W-:Y:S02]  /*0e00*/  UIMAD.WIDE.U32 UR24, UR24, UR26, UR28 ;  /* 0x0000001a181872a5 */ /* 0x000fe4000f8e001c */
[----:B------:R-:W-:Y:S02]  /*0e10*/  USEL UR4, URZ, 0x1, !UP0 ;  /* 0x00000001ff047887 */ /* 0x000fe4000c000000 */
[----:B------:R-:W-:-:S02]  /*0e20*/  UIADD3 UR22, UP3, UPT, UR22, 0x20, URZ ;  /* 0x0000002016167890 */ /* 0x000fc4000ff7e0ff */
[----:B------:R-:W-:Y:S02]  /*0e30*/  UIADD3 UR27, UPT, UPT, UR27, UR25, URZ ;  /* 0x000000191b1b7290 */ /* 0x000fe4000fffe0ff */
[----:B------:R-:W-:Y:S02]  /*0e40*/  UIADD3 UR10, UP0, UP1, UR24, UR10, UR4 ;  /* 0x0000000a180a7290 */ /* 0x000fe4000f91e004 */
[----:B------:R-:W-:Y:S02]  /*0e50*/  UIADD3.X UR23, UPT, UPT, URZ, UR23, URZ, UP3, !UPT ;  /* 0x00000017ff177290 */ /* 0x000fe40009ffe4ff */
[----:B------:R-:W-:Y:S01]  /*0e60*/  UIADD3.X UR7, UPT, UPT, UR27, UR7, URZ, UP0, UP1 ;  /* 0x000000071b077290 */ /* 0x000fe200087e24ff */
[----:B------:R-:W-:Y:S01]  /*0e70*/  UMOV UR5, UR42 ;  /* 0x0000002a00057c82 */ /* 0x000fe20008000000 */
[----:B------:R-:W-:Y:S01]  /*0e80*/  UMOV UR15, UR45 ;  /* 0x0000002d000f7c82 */ /* 0x000fe20008000000 */
[----:B------:R-:W-:Y:S01]  /*0e90*/  UMOV UR12, UR16 ;  /* 0x00000010000c7c82 */ /* 0x000fe20008000000 */
[----:B------:R-:W-:Y:S01]  /*0ea0*/  UMOV UR8, UR17 ;  /* 0x0000001100087c82 */ /* 0x000fe20008000000 */
[----:B------:R-:W-:Y:S01]  /*0eb0*/  UMOV UR11, UR32 ;  /* 0x00000020000b7c82 */ /* 0x000fe20008000000 */
[----:B------:R-:W-:Y:S01]  /*0ec0*/  UMOV UR6, UR41 ;  /* 0x0000002900067c82 */ /* 0x000fe20008000000 */
[----:B------:R-:W-:Y:S05]  /*0ed0*/  @P0 BRA `(.L_x_96) ;  /* 0xfffffff400100947 */ /* 0x000fea000383ffff */
[----:B------:R-:W-:Y:S01]  /*0ee0*/  UMOV UR43, UR45 ;  /* 0x0000002d002b7c82 */ /* 0x000fe20008000000 */
[----:B------:R-:W-:Y:S01]  /*0ef0*/  UMOV UR4, UR16 ;  /* 0x0000001000047c82 */ /* 0x000fe20008000000 */
[----:B------:R-:W-:Y:S01]  /*0f00*/  UMOV UR5, UR17 ;  /* 0x0000001100057c82 */ /* 0x000fe20008000000 */
[----:B------:R-:W-:Y:S01]  /*0f10*/  I2F.F64.U64 R6, UR42 ;  /* 0x0000002a00067d12 */ /* 0x000fe20008301800 */
[----:B------:R-:W-:-:S07]  /*0f20*/  UMOV UR11, UR7 ;  /* 0x00000007000b7c82 */ /* 0x000fce0008000000 */
[----:B------:R-:W0:Y:S01]  /*0f30*/  I2F.F64.U64 R8, UR4 ;  /* 0x0000000400087d12 */ /* 0x000e220008301800 */
[----:B------:R-:W-:Y:S01]  /*0f40*/  UMOV UR4, UR32 ;  /* 0x0000002000047c82 */ /* 0x000fe20008000000 */
[----:B------:R-:W-:-:S06]  /*0f50*/  UMOV UR5, UR41 ;  /* 0x0000002900057c82 */ /* 0x000fcc0008000000 */
[----:B------:R-:W1:Y:S01]  /*0f60*/  I2F.F64.U64 R10, UR4 ;  /* 0x00000004000a7d12 */ /* 0x000e620008301800 */
[----:B0-----:R-:W-:-:S07]  /*0f70*/  DFMA R6, R8, 1.84467440737095516160e+19, R6 ;  /* 0x43f000000806782b */ /* 0x001fce0000000006 */
[----:B------:R-:W0:Y:S01]  /*0f80*/  I2F.F64.U64 R8, UR10 ;  /* 0x0000000a00087d12 */ /* 0x000e220008301800 */
[----:B-1----:R-:W-:-:S08]  /*0f90*/  DFMA R6, R10, 3.40282366920938463463e+38, R6 ;  /* 0x47f000000a06782b */ /* 0x002fd00000000006 */
[----:B0-----:R-:W-:-:S11]  /*0fa0*/  DFMA R6, R8, 6.27710173538668076384e+57, R6 ;  /* 0x4bf000000806782b */ /* 0x001fd60000000006 */
.L_x_95:
[----:B------:R-:W0:Y:S02]  /*0fb0*/  LDC.64 R8, c[0x0][0x390] ;  /* 0x0000e400ff087b82 */ /* 0x000e240000000a00 */
[----:B0-----:R1:W-:Y:S02]  /*0fc0*/  STG.E.64 desc[UR36][R8.64], R6 ;  /* 0x0000000608007986 */ /* 0x0013e4000c101b24 */
.L_x_94:
[----:B------:R-:W-:Y:S05]  /*0fd0*/  BSYNC.RECONVERGENT B0 ;  /* 0x0000000000007941 */ /* 0x000fea0003800200 */
.L_x_93:
[----:B------:R-:W-:Y:S01]  /*0fe0*/  BAR.SYNC.DEFER_BLOCKING 0x0 ;  /* 0x0000000000007b1d */ /* 0x000fe20000010000 */
[----:B------:R-:W-:-:S09]  /*0ff0*/  UISETP.NE.AND UP0, UPT, UR56, URZ, UPT ;  /* 0x000000ff3800728c */ /* 0x000fd2000bf05270 */
[----:B------:R-:W-:Y:S05]  /*1000*/  BRA.U !UP0, `(.L_x_97) ;  /* 0x0000001508fc7547 */ /* 0x000fea000b800000 */
[----:B------:R-:W2:Y:S01]  /*1010*/  LDCU UR10, c[0x0][0x360] ;  /* 0x00006c00ff0a77ac */ /* 0x000ea20008000800 */
[----:B------:R-:W-:-:S05]  /*1020*/  UMOV UR4, URZ ;  /* 0x000000ff00047c82 */ /* 0x000fca0008000000 */
.L_x_107:
[----:B------:R-:W3:Y:S01]  /*1030*/  LDC R0, c[0x0][0x39c] ;  /* 0x0000e700ff007b82 */ /* 0x000ee20000000800 */
[----:B------:R-:W-:Y:S01]  /*1040*/  BSSY.RECONVERGENT B0, `(.L_x_98) ;  /* 0x00000c1000007945 */ /* 0x000fe20003800200 */
[----:B01----:R-:W-:Y:S02]  /*1050*/  CS2R R8, SRZ ;  /* 0x0000000000087805 */ /* 0x003fe4000001ff00 */
[----:B---3--:R-:W-:-:S13]  /*1060*/  ISETP.GE.U32.AND P0, PT, R3, R0, PT ;  /* 0x000000000300720c */ /* 0x008fda0003f06070 */
[----:B------:R-:W-:Y:S05]  /*1070*/  @P0 BRA `(.L_x_99) ;  /* 0x0000000800f40947 */ /* 0x000fea0003800000 */
[----:B------:R-:W-:-:S07]  /*1080*/  CS2R R8, SRZ ;  /* 0x0000000000087805 */ /* 0x000fce000001ff00 */
.L_x_100:
[----:B------:R-:W1:Y:S01]  /*1090*/  LDC.64 R4, c[0x0][0x380] ;  /* 0x0000e000ff047b82 */ /* 0x000e620000000a00 */
[C-C-:B0-----:R-:W-:Y:S02]  /*10a0*/  IMAD R7, R0.reuse, UR56, R3.reuse ;  /* 0x0000003800077c24 */ /* 0x141fe4000f8e0203 */
[----:B------:R-:W-:-:S05]  /*10b0*/  IMAD R13, R0, UR4, R3 ;  /* 0x00000004000d7c24 */ /* 0x000fca000f8e0203 */
[----:B------:R-:W0:Y:S01]  /*10c0*/  LDC.64 R10, c[0x0][0x388] ;  /* 0x0000e200ff0a7b82 */ /* 0x000e220000000a00 */
[----:B-1----:R-:W-:-:S05]  /*10d0*/  IMAD.WIDE.U32 R4, R7, 0x20, R4 ;  /* 0x0000002007047825 */ /* 0x002fca00078e0004 */
[----:B------:R-:W3:Y:S01]  /*10e0*/  LDG.E.64.CONSTANT R32, desc[UR36][R4.64] ;  /* 0x0000002404207981 */ /* 0x000ee2000c1e9b00 */
[----:B0-----:R-:W-:-:S03]  /*10f0*/  IMAD.WIDE.U32 R10, R13, 0x20, R10 ;  /* 0x000000200d0a7825 */ /* 0x001fc600078e000a */
[----:B------:R-:W4:Y:S04]  /*1100*/  LDG.E.64.CONSTANT R24, desc[UR36][R4.64+0x8] ;  /* 0x0000082404187981 */ /* 0x000f28000c1e9b00 */
[----:B------:R-:W3:Y:S04]  /*1110*/  LDG.E.64 R18, desc[UR36][R10.64+0x10] ;  /* 0x000010240a127981 */ /* 0x000ee8000c1e1b00 */
[----:B------:R-:W5:Y:S04]  /*1120*/  LDG.E.64 R22, desc[UR36][R10.64+0x8] ;  /* 0x000008240a167981 */ /* 0x000f68000c1e1b00 */
[----:B------:R-:W4:Y:S04]  /*1130*/  LDG.E.64 R16, desc[UR36][R10.64] ;  /* 0x000000240a107981 */ /* 0x000f28000c1e1b00 */
[----:B------:R-:W4:Y:S04]  /*1140*/  LDG.E.64 R6, desc[UR36][R10.64+0x18] ;  /* 0x000018240a067981 */ /* 0x000f28000c1e1b00 */
[----:B------:R-:W4:Y:S04]  /*1150*/  LDG.E.64.CONSTANT R20, desc[UR36][R4.64+0x10] ;  /* 0x0000102404147981 */ /* 0x000f28000c1e9b00 */
[----:B------:R0:W4:Y:S01]  /*1160*/  LDG.E.64.CONSTANT R14, desc[UR36][R4.64+0x18] ;  /* 0x00001824040e7981 */ /* 0x000122000c1e9b00 */
[----:B------:R-:W-:Y:S01]  /*1170*/  UMOV UR5, URZ ;  /* 0x000000ff00057c82 */ /* 0x000fe20008000000 */
[----:B------:R-:W-:Y:S01]  /*1180*/  UMOV UR7, URZ ;  /* 0x000000ff00077c82 */ /* 0x000fe20008000000 */
[----:B------:R-:W-:Y:S01]  /*1190*/  UMOV UR6, URZ ;  /* 0x000000ff00067c82 */ /* 0x000fe20008000000 */
[----:B------:R-:W-:Y:S01]  /*11a0*/  UMOV UR8, URZ ;  /* 0x000000ff00087c82 */ /* 0x000fe20008000000 */
[----:B------:R-:W-:Y:S01]  /*11b0*/  UMOV UR9, URZ ;  /* 0x000000ff00097c82 */ /* 0x000fe20008000000 */
[----:B--2---:R-:W-:-:S02]  /*11c0*/  VIADD R3, R3, UR10 ;  /* 0x0000000a03037c36 */ /* 0x004fc40008000000 */
[----:B---3--:R-:W-:-:S04]  /*11d0*/  IMAD.WIDE.U32 R12, R18, R32, RZ ;  /* 0x00000020120c7225 */ /* 0x008fc800078e00ff */
[----:B------:R-:W-:Y:S01]  /*11e0*/  VIADD R29, R13, UR5 ;  /* 0x000000050d1d7c36 */ /* 0x000fe20008000000 */
[-C--:B------:R-:W-:Y:S02]  /*11f0*/  LOP3.LUT R2, RZ, R12.reuse, RZ, 0x33, !PT ;  /* 0x0000000cff027212 */ /* 0x080fe400078e33ff */
[----:B------:R-:W-:Y:S01]  /*1200*/  IADD3 R31, P0, PT, RZ, R12, RZ ;  /* 0x0000000cff1f7210 */ /* 0x000fe20007f1e0ff */
[----:B-----5:R-:W-:Y:S01]  /*1210*/  IMAD.WIDE.U32 R12, R22, R32, RZ ;  /* 0x00000020160c7225 */ /* 0x020fe200078e00ff */
[----:B------:R-:W-:Y:S02]  /*1220*/  ISETP.GT.U32.AND P1, PT, RZ, R2, PT ;  /* 0x00000002ff00720c */ /* 0x000fe40003f24070 */
[----:B------:R-:W-:Y:S01]  /*1230*/  LOP3.LUT R27, RZ, R29, RZ, 0x33, !PT ;  /* 0x0000001dff1b7212 */ /* 0x000fe200078e33ff */
[----:B------:R-:W-:Y:S01]  /*1240*/  IMAD.WIDE.U32 R34, R19, R32, RZ ;  /* 0x0000002013227225 */ /* 0x000fe200078e00ff */
[----:B------:R-:W-:-:S03]  /*1250*/  LOP3.LUT R2, RZ, R12, RZ, 0x33, !PT ;  /* 0x0000000cff027212 */ /* 0x000fc600078e33ff */
[----:B0-----:R-:W-:Y:S01]  /*1260*/  IMAD.WIDE.U32 R4, R18, R33, RZ ;  /* 0x0000002112047225 */ /* 0x001fe200078e00ff */
[----:B------:R-:W-:-:S03]  /*1270*/  ISETP.GT.U32.AND.EX P1, PT, R34, R27, PT, P1 ;  /* 0x0000001b2200720c */ /* 0x000fc60003f24110 */
[----:B------:R-:W-:Y:S02]  /*1280*/  VIADD R11, R13, UR7 ;  /* 0x000000070d0b7c36 */ /* 0x000fe40008000000 */
[----:B------:R-:W-:Y:S01]  /*1290*/  VIADD R10, R35, UR6 ;  /* 0x00000006230a7c36 */ /* 0x000fe20008000000 */
[----:B------:R-:W-:Y:S01]  /*12a0*/  IADD3 R35, P3, PT, RZ, R12, RZ ;  /* 0x0000000cff237210 */ /* 0x000fe20007f7e0ff */
[----:B------:R-:W-:Y:S01]  /*12b0*/  IMAD.WIDE.U32 R26, R23, R32, RZ ;  /* 0x00000020171a7225 */ /* 0x000fe200078e00ff */
[----:B------:R-:W-:Y:S02]  /*12c0*/  IADD3.X R34, PT, PT, R29, R34, R4, P0, !PT ;  /* 0x000000221d227210 */ /* 0x000fe400007fe404 */
[----:B------:R-:W-:Y:S01]  /*12d0*/  ISETP.GT.U32.AND P2, PT, RZ, R2, PT ;  /* 0x00000002ff00720c */ /* 0x000fe20003f44070 */
[----:B------:R-:W-:Y:S01]  /*12e0*/  IMAD.WIDE.U32 R12, R22, R33, RZ ;  /* 0x00000021160c7225 */ /* 0x000fe200078e00ff */
[----:B------:R-:W-:Y:S02]  /*12f0*/  LOP3.LUT R29, RZ, R11, RZ, 0x33, !PT ;  /* 0x0000000bff1d7212 */ /* 0x000fe400078e33ff */
[----:B------:R-:W-:-:S02]  /*1300*/  ISETP.GE.U32.AND P0, PT, R31, RZ, PT ;  /* 0x000000ff1f00720c */ /* 0x000fc40003f06070 */
[----:B------:R-:W-:Y:S02]  /*1310*/  ISETP.GT.U32.AND.EX P2, PT, R26, R29, PT, P2 ;  /* 0x0000001d1a00720c */ /* 0x000fe40003f44120 */
[----:B------:R-:W-:Y:S01]  /*1320*/  IADD3.X R30, PT, PT, R11, R26, R12, P3, !PT ;  /* 0x0000001a0b1e7210 */ /* 0x000fe20001ffe40c */
[----:B------:R-:W-:Y:S02]  /*1330*/  VIADD R26, R27, UR8 ;  /* 0x000000081b1a7c36 */ /* 0x000fe40008000000 */
[----:B------:R-:W-:Y:S01]  /*1340*/  IMAD.MOV.U32 R27, RZ, RZ, RZ ;  /* 0x000000ffff1b7224 */ /* 0x000fe200078e00ff */
[----:B------:R-:W-:Y:S01]  /*1350*/  ISETP.GE.U32.AND P3, PT, R35, RZ, PT ;  /* 0x000000ff2300720c */ /* 0x000fe20003f66070 */
[----:B------:R-:W-:Y:S01]  /*1360*/  IMAD.MOV.U32 R11, RZ, RZ, RZ ;  /* 0x000000ffff0b7224 */ /* 0x000fe200078e00ff */
[----:B------:R-:W-:Y:S01]  /*1370*/  ISETP.GE.U32.AND.EX P0, PT, R34, R4, PT, P0 ;  /* 0x000000042200720c */ /* 0x000fe20003f06100 */
[----:B------:R-:W-:Y:S02]  /*1380*/  VIADD R2, R5, UR5 ;  /* 0x0000000505027c36 */ /* 0x000fe40008000000 */
[----:B------:R-:W-:-:S02]  /*1390*/  VIADD R13, R13, UR7 ;  /* 0x000000070d0d7c36 */ /* 0x000fc40008000000 */
[C---:B------:R-:W-:Y:S01]  /*13a0*/  IMAD.WIDE.U32 R4, R33.reuse, R23, R26 ;  /* 0x0000001721047225 */ /* 0x040fe200078e001a */
[----:B------:R-:W-:Y:S02]  /*13b0*/  SEL R26, RZ, 0x1, !P2 ;  /* 0x00000001ff1a7807 */ /* 0x000fe40005000000 */
[----:B------:R-:W-:Y:S01]  /*13c0*/  ISETP.GE.U32.AND.EX P3, PT, R30, R12, PT, P3 ;  /* 0x0000000c1e00720c */ /* 0x000fe20003f66130 */
[----:B------:R-:W-:Y:S01]  /*13d0*/  IMAD.WIDE.U32 R10, R33, R19, R10 ;  /* 0x00000013210a7225 */ /* 0x000fe200078e000a */
[----:B------:R-:W-:Y:S02]  /*13e0*/  SEL R27, RZ, 0x1, !P1 ;  /* 0x00000001ff1b7807 */ /* 0x000fe40004800000 */
[----:B------:R-:W-:Y:S02]  /*13f0*/  IADD3 R26, P2, P5, R26, R4, R13 ;  /* 0x000000041a1a7210 */ /* 0x000fe40007d5e00d */
[----:B------:R-:W-:Y:S02]  /*1400*/  SEL R4, RZ, 0x1, P3 ;  /* 0x00000001ff047807 */ /* 0x000fe40001800000 */
[----:B------:R-:W-:Y:S01]  /*1410*/  IADD3 R13, P3, P4, R27, R10, R2 ;  /* 0x0000000a1b0d7210 */ /* 0x000fe20007c7e002 */
[----:B------:R-:W-:Y:S01]  /*1420*/  VIADD R2, R11, UR6 ;  /* 0x000000060b027c36 */ /* 0x000fe20008000000 */
[----:B------:R-:W-:Y:S01]  /*1430*/  SEL R12, RZ, 0x1, P0 ;  /* 0x00000001ff0c7807 */ /* 0x000fe20000000000 */
[----:B----4-:R-:W-:-:S03]  /*1440*/  IMAD.WIDE.U32 R10, R16, R32, RZ ;  /* 0x00000020100a7225 */ /* 0x010fc600078e00ff */
[----:B------:R-:W-:Y:S02]  /*1450*/  IADD3 R12, P6, PT, R12, R13, RZ ;  /* 0x0000000d0c0c7210 */ /* 0x000fe40007fde0ff */
[----:B------:R-:W-:Y:S01]  /*1460*/  IADD3.X R2, PT, PT, RZ, R2, RZ, P3, P4 ;  /* 0x00000002ff027210 */ /* 0x000fe20001fe84ff */
[----:B------:R-:W-:Y:S01]  /*1470*/  IMAD R27, R33, R6, RZ ;  /* 0x00000006211b7224 */ /* 0x000fe200078e02ff */
[----:B------:R-:W-:Y:S01]  /*1480*/  IADD3 R31, P0, P1, R31, R26, R4 ;  /* 0x0000001a1f1f7210 */ /* 0x000fe2000791e004 */
[----:B------:R-:W-:Y:S01]  /*1490*/  VIADD R11, R11, UR5 ;  /* 0x000000050b0b7c36 */ /* 0x000fe20008000000 */
[----:B------:R-:W-:Y:S01]  /*14a0*/  LOP3.LUT R4, RZ, R10, RZ, 0x33, !PT ;  /* 0x0000000aff047212 */ /* 0x000fe200078e33ff */
[----:B------:R-:W-:Y:S02]  /*14b0*/  IMAD.X R13, RZ, RZ, R2, P6 ;  /* 0x000000ffff0d7224 */ /* 0x000fe400030e0602 */
[----:B------:R-:W-:Y:S01]  /*14c0*/  IMAD R2, R32, R7, R27 ;  /* 0x0000000720027224 */ /* 0x000fe200078e021b */
[----:B------:R-:W-:Y:S01]  /*14d0*/  ISETP.GT.U32.AND P3, PT, RZ, R4, PT ;  /* 0x00000004ff00720c */ /* 0x000fe20003f64070 */
[----:B------:R-:W-:Y:S01]  /*14e0*/  IMAD.WIDE.U32 R26, R17, R32, RZ ;  /* 0x00000020111a7225 */ /* 0x000fe200078e00ff */
[----:B------:R-:W-:-:S03]  /*14f0*/  LOP3.LUT R7, RZ, R11, RZ, 0x33, !PT ;  /* 0x0000000bff077212 */ /* 0x000fc600078e33ff */
[----:B------:R-:W-:Y:S01]  /*1500*/  IMAD.WIDE.U32 R12, R32, R6, R12 ;  /* 0x00000006200c7225 */ /* 0x000fe200078e000c */
[----:B------:R-:W-:Y:S02]  /*1510*/  ISETP.GT.U32.AND.EX P3, PT, R26, R7, PT, P3 ;  /* 0x000000071a00720c */ /* 0x000fe40003f64130 */
[----:B------:R-:W-:Y:S01]  /*1520*/  IADD3 R10, P4, PT, RZ, R10, RZ ;  /* 0x0000000aff0a7210 */ /* 0x000fe20007f9e0ff */
[----:B------:R-:W-:-:S04]  /*1530*/  IMAD.WIDE.U32 R6, R16, R33, RZ ;  /* 0x0000002110067225 */ /* 0x000fc800078e00ff */
[----:B------:R-:W-:Y:S02]  /*1540*/  VIADD R28, R27, UR6 ;  /* 0x000000061b1c7c36 */ /* 0x000fe40008000000 */
[----:B------:R-:W-:Y:S01]  /*1550*/  IMAD.MOV.U32 R29, RZ, RZ, RZ ;  /* 0x000000ffff1d7224 */ /* 0x000fe200078e00ff */
[----:B------:R-:W-:Y:S01]  /*1560*/  IADD3.X R11, PT, PT, R11, R26, R6, P4, !PT ;  /* 0x0000001a0b0b7210 */ /* 0x000fe200027fe406 */
[----:B------:R-:W-:Y:S01]  /*1570*/  VIADD R4, R7, UR5 ;  /* 0x0000000507047c36 */ /* 0x000fe20008000000 */
[----:B------:R-:W-:Y:S01]  /*1580*/  ISETP.GE.U32.AND P6, PT, R10, RZ, PT ;  /* 0x000000ff0a00720c */ /* 0x000fe20003fc6070 */
[----:B------:R-:W-:Y:S01]  /*1590*/  IMAD.WIDE.U32 R28, R33, R17, R28 ;  /* 0x00000011211c7225 */ /* 0x000fe200078e001c */
[----:B------:R-:W-:Y:S02]  /*15a0*/  SEL R7, RZ, 0x1, !P3 ;  /* 0x00000001ff077807 */ /* 0x000fe40005800000 */
[----:B------:R-:W-:Y:S01]  /*15b0*/  ISETP.GE.U32.AND.EX P6, PT, R11, R6, PT, P6 ;  /* 0x000000060b00720c */ /* 0x000fe20003fc6160 */
[----:B------:R-:W-:Y:S01]  /*15c0*/  VIADD R5, R5, UR8 ;  /* 0x0000000805057c36 */ /* 0x000fe20008000000 */
[----:B------:R-:W-:Y:S01]  /*15d0*/  IADD3 R4, P4, P3, R7, R28, R4 ;  /* 0x0000001c07047210 */ /* 0x000fe20007b9e004 */
[----:B------:R-:W-:Y:S01]  /*15e0*/  IMAD.WIDE.U32 R6, R16, R24, RZ ;  /* 0x0000001810067225 */ /* 0x000fe200078e00ff */
[----:B------:R-:W-:-:S02]  /*15f0*/  SEL R32, RZ, 0x1, P6 ;  /* 0x00000001ff207807 */ /* 0x000fc40003000000 */
[----:B------:R-:W-:Y:S01]  /*1600*/  IADD3.X R5, PT, PT, RZ, R5, RZ, P2, P5 ;  /* 0x00000005ff057210 */ /* 0x000fe200017ea4ff */
[----:B------:R-:W-:Y:S01]  /*1610*/  VIADD R33, R7, UR5 ;  /* 0x0000000507217c36 */ /* 0x000fe20008000000 */
[----:B------:R-:W-:Y:S02]  /*1620*/  LOP3.LUT R26, RZ, R6, RZ, 0x33, !PT ;  /* 0x00000006ff1a7212 */ /* 0x000fe400078e33ff */
[----:B------:R-:W-:Y:S02]  /*1630*/  IADD3 R32, P5, P6, R35, R4, R32 ;  /* 0x0000000423207210 */ /* 0x000fe40007ebe020 */
[----:B------:R-:W-:Y:S02]  /*1640*/  IADD3.X R4, PT, PT, R34, R5, RZ, P0, P1 ;  /* 0x0000000522047210 */ /* 0x000fe400007e24ff */
[----:B------:R-:W-:Y:S01]  /*1650*/  IADD3 R35, P0, PT, RZ, R6, RZ ;  /* 0x00000006ff237210 */ /* 0x000fe20007f1e0ff */
[----:B------:R-:W-:Y:S01]  /*1660*/  IMAD.WIDE.U32 R6, R17, R24, RZ ;  /* 0x0000001811067225 */ /* 0x000fe200078e00ff */
[----:B------:R-:W-:-:S02]  /*1670*/  ISETP.GT.U32.AND P1, PT, RZ, R26, PT ;  /* 0x0000001aff00720c */ /* 0x000fc40003f24070 */
[----:B------:R-:W-:Y:S01]  /*1680*/  LOP3.LUT R5, RZ, R33, RZ, 0x33, !PT ;  /* 0x00000021ff057212 */ /* 0x000fe200078e33ff */
[----:B------:R-:W-:-:S03]  /*1690*/  IMAD.WIDE.U32 R26, R16, R25, RZ ;  /* 0x00000019101a7225 */ /* 0x000fc600078e00ff */
[----:B------:R-:W-:Y:S02]  /*16a0*/  ISETP.GT.U32.AND.EX P1, PT, R6, R5, PT, P1 ;  /* 0x000000050600720c */ /* 0x000fe40003f24110 */
[----:B------:R-:W-:Y:S01]  /*16b0*/  IADD3.X R5, PT, PT, R33, R6, R26, P0, !PT ;  /* 0x0000000621057210 */ /* 0x000fe200007fe41a */
[----:B------:R-:W-:Y:S01]  /*16c0*/  VIADD R6, R7, UR9 ;  /* 0x0000000907067c36 */ /* 0x000fe20008000000 */
[----:B------:R-:W-:Y:S01]  /*16d0*/  ISETP.GE.U32.AND P0, PT, R35, RZ, PT ;  /* 0x000000ff2300720c */ /* 0x000fe20003f06070 */
[----:B------:R-:W-:-:S03]  /*16e0*/  IMAD.MOV.U32 R7, RZ, RZ, RZ ;  /* 0x000000ffff077224 */ /* 0x000fc600078e00ff */
[----:B------:R-:W-:Y:S01]  /*16f0*/  ISETP.GE.U32.AND.EX P0, PT, R5, R26, PT, P0 ;  /* 0x0000001a0500720c */ /* 0x000fe20003f06100 */
[----:B------:R-:W-:Y:S01]  /*1700*/  VIADD R26, R27, UR5 ;  /* 0x000000051b1a7c36 */ /* 0x000fe20008000000 */
[----:B------:R-:W-:Y:S01]  /*1710*/  SEL R27, RZ, 0x1, !P1 ;  /* 0x00000001ff1b7807 */ /* 0x000fe20004800000 */
[----:B------:R-:W-:-:S04]  /*1720*/  IMAD.WIDE.U32 R6, R25, R17, R6 ;  /* 0x0000001119067225 */ /* 0x000fc800078e0006 */
[----:B------:R-:W-:Y:S01]  /*1730*/  VIADD R28, R29, UR6 ;  /* 0x000000061d1c7c36 */ /* 0x000fe20008000000 */
[----:B------:R-:W-:Y:S02]  /*1740*/  IADD3 R26, P1, P2, R27, R6, R26 ;  /* 0x000000061b1a7210 */ /* 0x000fe40007a3e01a */
[----:B------:R-:W-:Y:S02]  /*1750*/  SEL R6, RZ, 0x1, P0 ;  /* 0x00000001ff067807 */ /* 0x000fe40000000000 */
[----:B------:R-:W-:Y:S02]  /*1760*/  IADD3.X R29, PT, PT, RZ, R28, RZ, P4, P3 ;  /* 0x0000001cff1d7210 */ /* 0x000fe400027e64ff */
[----:B------:R-:W-:Y:S01]  /*1770*/  IADD3 R6, P3, P4, R31, R26, R6 ;  /* 0x0000001a1f067210 */ /* 0x000fe20007c7e006 */
[----:B------:R-:W-:Y:S01]  /*1780*/  IMAD.WIDE.U32 R26, R22, R24, RZ ;  /* 0x00000018161a7225 */ /* 0x000fe200078e00ff */
[----:B------:R-:W-:-:S03]  /*1790*/  IADD3.X R30, PT, PT, R30, R29, RZ, P5, P6 ;  /* 0x0000001d1e1e7210 */ /* 0x000fc60002fec4ff */
[----:B------:R-:W-:Y:S01]  /*17a0*/  VIADD R33, R27, UR7 ;  /* 0x000000071b217c36 */ /* 0x000fe20008000000 */
[-C--:B------:R-:W-:Y:S02]  /*17b0*/  LOP3.LUT R28, RZ, R26.reuse, RZ, 0x33, !PT ;  /* 0x0000001aff1c7212 */ /* 0x080fe400078e33ff */
[----:B------:R-:W-:Y:S01]  /*17c0*/  IADD3 R31, P5, PT, RZ, R26, RZ ;  /* 0x0000001aff1f7210 */ /* 0x000fe20007fbe0ff */
[----:B------:R-:W-:Y:S01]  /*17d0*/  IMAD.WIDE.U32 R26, R23, R24, RZ ;  /* 0x00000018171a7225 */ /* 0x000fe200078e00ff */
[----:B------:R-:W-:Y:S02]  /*17e0*/  ISETP.GT.U32.AND P0, PT, RZ, R28, PT ;  /* 0x0000001cff00720c */ /* 0x000fe40003f04070 */
[----:B------:R-:W-:-:S04]  /*17f0*/  LOP3.LUT R29, RZ, R33, RZ, 0x33, !PT ;  /* 0x00000021ff1d7212 */ /* 0x000fc800078e33ff */
[----:B------:R-:W-:Y:S01]  /*1800*/  ISETP.GT.U32.AND.EX P0, PT, R26, R29, PT, P0 ;  /* 0x0000001d1a00720c */ /* 0x000fe20003f04100 */
[----:B------:R-:W-:Y:S01]  /*1810*/  IMAD.WIDE.U32 R28, R22, R25, RZ ;  /* 0x00000019161c7225 */ /* 0x000fe200078e00ff */
[----:B------:R-:W-:Y:S02]  /*1820*/  ISETP.GE.U32.AND P6, PT, R31, RZ, PT ;  /* 0x000000ff1f00720c */ /* 0x000fe40003fc6070 */
[----:B------:R-:W-:Y:S01]  /*1830*/  IADD3.X R33, PT, PT, R33, R26, R28, P5, !PT ;  /* 0x0000001a21217210 */ /* 0x000fe20002ffe41c */
[----:B------:R-:W-:Y:S02]  /*1840*/  VIADD R26, R27, UR8 ;  /* 0x000000081b1a7c36 */ /* 0x000fe40008000000 */
[----:B------:R-:W-:Y:S01]  /*1850*/  IMAD.MOV.U32 R27, RZ, RZ, RZ ;  /* 0x000000ffff1b7224 */ /* 0x000fe200078e00ff */
[----:B------:R-:W-:Y:S01]  /*1860*/  ISETP.GE.U32.AND.EX P6, PT, R33, R28, PT, P6 ;  /* 0x0000001c2100720c */ /* 0x000fe20003fc6160 */
[----:B------:R-:W-:Y:S01]  /*1870*/  VIADD R29, R29, UR7 ;  /* 0x000000071d1d7c36 */ /* 0x000fe20008000000 */
[----:B------:R-:W-:Y:S01]  /*1880*/  IADD3 R28, P5, PT, R35, R32, RZ ;  /* 0x00000020231c7210 */ /* 0x000fe20007fbe0ff */
[----:B------:R-:W-:Y:S01]  /*1890*/  IMAD.WIDE.U32 R26, R25, R23, R26 ;  /* 0x00000017191a7225 */ /* 0x000fe200078e001a */
[----:B------:R-:W-:-:S02]  /*18a0*/  SEL R32, RZ, 0x1, !P0 ;  /* 0x00000001ff207807 */ /* 0x000fc40004000000 */
[----:B------:R-:W-:Y:S01]  /*18b0*/  SEL R35, RZ, 0x1, P6 ;  /* 0x00000001ff237807 */ /* 0x000fe20003000000 */
[----:B------:R-:W-:Y:S01]  /*18c0*/  VIADD R27, R27, UR8 ;  /* 0x000000081b1b7c36 */ /* 0x000fe20008000000 */
[----:B------:R-:W-:Y:S01]  /*18d0*/  IADD3 R29, P0, P6, R32, R26, R29 ;  /* 0x0000001a201d7210 */ /* 0x000fe20007e1e01d */
[----:B------:R-:W-:-:S03]  /*18e0*/  IMAD.IADD R2, R13, 0x1, R2 ;  /* 0x000000010d027824 */ /* 0x000fc600078e0202 */
[----:B------:R-:W-:Y:S02]  /*18f0*/  IADD3.X R27, PT, PT, RZ, R27, RZ, P0, P6 ;  /* 0x0000001bff1b7210 */ /* 0x000fe400007ec4ff */
[----:B------:R-:W-:Y:S01]  /*1900*/  IADD3 R26, P0, P6, R12, R29, R35 ;  /* 0x0000001d0c1a7210 */ /* 0x000fe20007e1e023 */
[----:B------:R-:W-:-:S03]  /*1910*/  IMAD.WIDE.U32 R12, R16, R20, RZ ;  /* 0x00000014100c7225 */ /* 0x000fc600078e00ff */
[----:B------:R-:W-:Y:S01]  /*1920*/  IADD3.X R27, PT, PT, R2, R27, RZ, P0, P6 ;  /* 0x0000001b021b7210 */ /* 0x000fe200007ec4ff */
[----:B------:R-:W-:Y:S01]  /*1930*/  IMAD R25, R25, R18, RZ ;  /* 0x0000001219197224 */ /* 0x000fe200078e02ff */
[----:B------:R-:W-:Y:S01]  /*1940*/  LOP3.LUT R2, RZ, R12, RZ, 0x33, !PT ;  /* 0x0000000cff027212 */ /* 0x000fe200078e33ff */
[----:B------:R-:W-:Y:S02]  /*1950*/  VIADD R35, R13, UR5 ;  /* 0x000000050d237c36 */ /* 0x000fe40008000000 */
[----:B------:R-:W-:Y:S01]  /*1960*/  IMAD.WIDE.U32 R26, R24, R18, R26 ;  /* 0x00000012181a7225 */ /* 0x000fe200078e001a */
[----:B------:R-:W-:-:S03]  /*1970*/  IADD3 R18, P6, PT, RZ, R12, RZ ;  /* 0x0000000cff127210 */ /* 0x000fc60007fde0ff */
[----:B------:R-:W-:Y:S01]  /*1980*/  IMAD R19, R24, R19, R25 ;  /* 0x0000001318137224 */ /* 0x000fe200078e0219 */
[----:B------:R-:W-:Y:S01]  /*1990*/  ISETP.GT.U32.AND P0, PT, RZ, R2, PT ;  /* 0x00000002ff00720c */ /* 0x000fe20003f04070 */
[----:B------:R-:W-:Y:S01]  /*19a0*/  IMAD.WIDE.U32 R12, R17, R20, RZ ;  /* 0x00000014110c7225 */ /* 0x000fe200078e00ff */
[----:B------:R-:W-:-:S03]  /*19b0*/  LOP3.LUT R29, RZ, R35, RZ, 0x33, !PT ;  /* 0x00000023ff1d7212 */ /* 0x000fc600078e33ff */
[----:B------:R-:W-:Y:S01]  /*19c0*/  IMAD.WIDE.U32 R24, R16, R21, RZ ;  /* 0x0000001510187225 */ /* 0x000fe200078e00ff */
[----:B------:R-:W-:Y:S02]  /*19d0*/  ISETP.GT.U32.AND.EX P0, PT, R12, R29, PT, P0 ;  /* 0x0000001d0c00720c */ /* 0x000fe40003f04100 */
[----:B------:R-:W-:Y:S01]  /*19e0*/  IADD3.X R2, PT, PT, R35, R12, R24, P6, !PT ;  /* 0x0000000c23027210 */ /* 0x000fe200037fe418 */
[----:B------:R-:W-:Y:S01]  /*19f0*/  VIADD R12, R13, UR9 ;  /* 0x000000090d0c7c36 */ /* 0x000fe20008000000 */
[----:B------:R-:W-:Y:S01]  /*1a00*/  ISETP.GE.U32.AND P6, PT, R18, RZ, PT ;  /* 0x000000ff1200720c */ /* 0x000fe20003fc6070 */
[----:B------:R-:W-:Y:S01]  /*1a10*/  IMAD.MOV.U32 R13, RZ, RZ, RZ ;  /* 0x000000ffff0d7224 */ /* 0x000fe200078e00ff */
[----:B------:R-:W-:Y:S01]  /*1a20*/  SEL R29, RZ, 0x1, !P0 ;  /* 0x00000001ff1d7807 */ /* 0x000fe20004000000 */
[----:B------:R-:W-:Y:S01]  /*1a30*/  VIADD R32, R25, UR5 ;  /* 0x0000000519207c36 */ /* 0x000fe20008000000 */
[----:B------:R-:W-:Y:S01]  /*1a40*/  ISETP.GE.U32.AND.EX P6, PT, R2, R24, PT, P6 ;  /* 0x000000180200720c */ /* 0x000fe20003fc6160 */
[----:B------:R-:W-:-:S03]  /*1a50*/  IMAD.WIDE.U32 R12, R21, R17, R12 ;  /* 0x00000011150c7225 */ /* 0x000fc600078e000c */
[----:B------:R-:W-:Y:S01]  /*1a60*/  SEL R25, RZ, 0x1, P6 ;  /* 0x00000001ff197807 */ /* 0x000fe20003000000 */
[----:B------:R-:W-:Y:S01]  /*1a70*/  VIADD R13, R13, UR9 ;  /* 0x000000090d0d7c36 */ /* 0x000fe20008000000 */
[----:B------:R-:W-:Y:S01]  /*1a80*/  IADD3 R12, P0, P6, R29, R12, R32 ;  /* 0x0000000c1d0c7210 */ /* 0x000fe20007e1e020 */
[----:B------:R-:W-:-:S03]  /*1a90*/  IMAD.IADD R24, R27, 0x1, R19 ;  /* 0x000000011b187824 */ /* 0x000fc600078e0213 */
[----:B------:R-:W-:Y:S01]  /*1aa0*/  IADD3.X R13, PT, PT, RZ, R13, RZ, P0, P6 ;  /* 0x0000000dff0d7210 */ /* 0x000fe200007ec4ff */
[----:B------:R-:W-:Y:S01]  /*1ab0*/  VIADD R7, R7, UR9 ;  /* 0x0000000907077c36 */ /* 0x000fe20008000000 */
[----:B------:R-:W-:Y:S01]  /*1ac0*/  IADD3 R26, P0, P6, R26, R12, R25 ;  /* 0x0000000c1a1a7210 */ /* 0x000fe20007e1e019 */
[----:B------:R-:W-:Y:S02]  /*1ad0*/  IMAD.X R29, R5, 0x1, R30, P5 ;  /* 0x00000001051d7824 */ /* 0x000fe400028e061e */
[-C--:B------:R-:W-:Y:S01]  /*1ae0*/  IMAD R19, R21, R22.reuse, RZ ;  /* 0x0000001615137224 */ /* 0x080fe200078e02ff */
[----:B------:R-:W-:Y:S02]  /*1af0*/  IADD3.X R27, PT, PT, R24, R13, RZ, P0, P6 ;  /* 0x0000000d181b7210 */ /* 0x000fe400007ec4ff */
[----:B------:R-:W-:Y:S01]  /*1b00*/  IADD3.X R7, PT, PT, RZ, R7, RZ, P1, P2 ;  /* 0x00000007ff077210 */ /* 0x000fe20000fe44ff */
[C---:B------:R-:W-:Y:S01]  /*1b10*/  IMAD R19, R20.reuse, R23, R19 ;  /* 0x0000001714137224 */ /* 0x040fe200078e0213 */
[----:B------:R-:W-:Y:S01]  /*1b20*/  I2F.F64.U64 R10, R10 ;  /* 0x0000000a000a7312 */ /* 0x000fe20000301800 */
[----:B------:R-:W-:Y:S01]  /*1b30*/  IMAD.WIDE.U32 R26, R20, R22, R26 ;  /* 0x00000016141a7225 */ /* 0x000fe200078e001a */
[----:B------:R-:W-:-:S02]  /*1b40*/  IADD3.X R4, PT, PT, R4, R7, RZ, P3, P4 ;  /* 0x0000000704047210 */ /* 0x000fc40001fe84ff */
[----:B------:R-:W-:Y:S01]  /*1b50*/  IADD3 R18, P0, P1, R18, R6, R31 ;  /* 0x0000000612127210 */ /* 0x000fe2000791e01f */
[----:B------:R-:W-:-:S03]  /*1b60*/  IMAD R5, R15, R16, RZ ;  /* 0x000000100f057224 */ /* 0x000fc600078e02ff */
[----:B------:R-:W0:Y:S01]  /*1b70*/  I2F.F64.U64 R28, R28 ;  /* 0x0000001c001c7312 */ /* 0x000e220000301800 */
[----:B------:R-:W-:Y:S01]  /*1b80*/  IMAD.IADD R27, R27, 0x1, R19 ;  /* 0x000000011b1b7824 */ /* 0x000fe200078e0213 */
[----:B------:R-:W-:Y:S01]  /*1b90*/  IADD3.X R19, PT, PT, R2, R4, R33, P0, P1 ;  /* 0x0000000402137210 */ /* 0x000fe200007e2421 */
[C---:B------:R-:W-:Y:S02]  /*1ba0*/  IMAD R7, R14.reuse, R17, R5 ;  /* 0x000000110e077224 */ /* 0x040fe400078e0205 */
[----:B------:R-:W-:-:S03]  /*1bb0*/  IMAD.WIDE.U32 R14, R14, R16, R26 ;  /* 0x000000100e0e7225 */ /* 0x000fc600078e001a */
[----:B------:R-:W1:Y:S01]  /*1bc0*/  I2F.F64.U64 R4, R18 ;  /* 0x0000001200047312 */ /* 0x000e620000301800 */
[----:B------:R-:W-:Y:S01]  /*1bd0*/  IMAD.IADD R15, R15, 0x1, R7 ;  /* 0x000000010f0f7824 */ /* 0x000fe200078e0207 */
[----:B0-----:R-:W-:-:S06]  /*1be0*/  DFMA R10, R28, 1.84467440737095516160e+19, R10 ;  /* 0x43f000001c0a782b */ /* 0x001fcc000000000a */
[----:B------:R-:W0:Y:S01]  /*1bf0*/  I2F.F64.U64 R6, R14 ;  /* 0x0000000e00067312 */ /* 0x000e220000301800 */
[----:B------:R-:W-:Y:S01]  /*1c00*/  ISETP.GE.U32.AND P0, PT, R3, R0, PT ;  /* 0x000000000300720c */ /* 0x000fe20003f06070 */
[----:B-1----:R-:W-:-:S08]  /*1c10*/  DFMA R4, R4, 3.40282366920938463463e+38, R10 ;  /* 0x47f000000404782b */ /* 0x002fd0000000000a */
[----:B0-----:R-:W-:-:S08]  /*1c20*/  DFMA R4, R6, 6.27710173538668076384e+57, R4 ;  /* 0x4bf000000604782b */ /* 0x001fd00000000004 */
[----:B------:R-:W-:Y:S01]  /*1c30*/  DADD R8, R4, R8 ;  /* 0x0000000004087229 */ /* 0x000fe20000000008 */
[----:B------:R-:W-:Y:S10]  /*1c40*/  @!P0 BRA `(.L_x_100) ;  /* 0xfffffff400108947 */ /* 0x000ff4000383ffff */
.L_x_99:
[----:B--2---:R-:W-:Y:S05]  /*1c50*/  BSYNC.RECONVERGENT B0 ;  /* 0x0000000000007941 */ /* 0x004fea0003800200 */
.L_x_98:
[----:B------:R-:W0:Y:S01]  /*1c60*/  S2R R3, SR_TID.X ;  /* 0x0000000000037919 */ /* 0x000e220000002100 */
[----:B------:R-:W1:Y:S01]  /*1c70*/  S2UR UR6, SR_CgaCtaId ;  /* 0x00000000000679c3 */ /* 0x000e620000008800 */
[----:B------:R-:W-:Y:S01]  /*1c80*/  UMOV UR5, 0x400 ;  /* 0x0000040000057882 */ /* 0x000fe20000000000 */
[----:B------:R-:W2:Y:S02]  /*1c90*/  LDCU UR8, c[0x0][0x360] ;  /* 0x00006c00ff0877ac */ /* 0x000ea40008000800 */
[----:B--2---:R-:W-:Y:S02]  /*1ca0*/  UISETP.GE.U32.AND UP0, UPT, UR8, 0x2, UPT ;  /* 0x000000020800788c */ /* 0x004fe4000bf06070 */
[----:B-1----:R-:W-:-:S06]  /*1cb0*/  ULEA UR5, UR6, UR5, 0x18 ;  /* 0x0000000506057291 */ /* 0x002fcc000f8ec0ff */
[----:B0-----:R-:W-:Y:S01]  /*1cc0*/  LEA R11, R3, UR5, 0x3 ;  /* 0x00000005030b7c11 */ /* 0x001fe2000f8e18ff */
[----:B------:R-:W-:-:S04]  /*1cd0*/  IMAD.MOV.U32 R0, RZ, RZ, R3 ;  /* 0x000000ffff007224 */ /* 0x000fc800078e0003 */
[----:B------:R0:W-:Y:S01]  /*1ce0*/  STS.64 [R11], R8 ;  /* 0x000000080b007388 */ /* 0x0001e20000000a00 */
[----:B------:R-:W-:Y:S06]  /*1cf0*/  BAR.SYNC.DEFER_BLOCKING 0x0 ;  /* 0x0000000000007b1d */ /* 0x000fec0000010000 */
[----:B------:R-:W-:Y:S05]  /*1d00*/  BRA.U !UP0, `(.L_x_101) ;  /* 0x0000000108307547 */ /* 0x000fea000b800000 */
[----:B------:R-:W-:-:S07]  /*1d10*/  IMAD.U32 R2, RZ, RZ, UR8 ;  /* 0x00000008ff027e24 */ /* 0x000fce000f8e00ff */
.L_x_102:
[----:B0-----:R-:W-:-:S04]  /*1d20*/  SHF.R.U32.HI R9, RZ, 0x1, R2 ;  /* 0x00000001ff097819 */ /* 0x001fc80000011602 */
[----:B------:R-:W-:-:S13]  /*1d30*/  ISETP.GE.U32.AND P0, PT, R0, R9, PT ;  /* 0x000000090000720c */ /* 0x000fda0003f06070 */
[----:B------:R-:W-:Y:S01]  /*1d40*/  @!P0 IMAD R8, R9, 0x8, R11 ;  /* 0x0000000809088824 */ /* 0x000fe200078e020b */
[----:B------:R-:W-:Y:S04]  /*1d50*/  @!P0 LDS.64 R6, [R11] ;  /* 0x000000000b068984 */ /* 0x000fe80000000a00 */
[----:B------:R-:W0:Y:S02]  /*1d60*/  @!P0 LDS.64 R4, [R8] ;  /* 0x0000000008048984 */ /* 0x000e240000000a00 */
[----:B0-----:R-:W-:-:S07]  /*1d70*/  @!P0 DADD R4, R4, R6 ;  /* 0x0000000004048229 */ /* 0x001fce0000000006 */
[----:B------:R1:W-:Y:S01]  /*1d80*/  @!P0 STS.64 [R11], R4 ;  /* 0x000000040b008388 */ /* 0x0003e20000000a00 */
[----:B------:R-:W-:Y:S01]  /*1d90*/  BAR.SYNC.DEFER_BLOCKING 0x0 ;  /* 0x0000000000007b1d */ /* 0x000fe20000010000 */
[----:B------:R-:W-:Y:S01]  /*1da0*/  ISETP.GT.U32.AND P0, PT, R2, 0x3, PT ;  /* 0x000000030200780c */ /* 0x000fe20003f04070 */
[----:B------:R-:W-:-:S12]  /*1db0*/  IMAD.MOV.U32 R2, RZ, RZ, R9 ;  /* 0x000000ffff027224 */ /* 0x000fd800078e0009 */
[----:B-1----:R-:W-:Y:S05]  /*1dc0*/  @P0 BRA `(.L_x_102) ;  /* 0xfffffffc00d40947 */ /* 0x002fea000383ffff */
.L_x_101:
[----:B------:R-:W1:Y:S01]  /*1dd0*/  LDCU.64 UR6, c[0x0][0x390] ;  /* 0x00007200ff0677ac */ /* 0x000e620008000a00 */
[----:B------:R-:W2:Y:S01]  /*1de0*/  LDCU UR5, c[0x0][0x39c] ;  /* 0x00007380ff0577ac */ /* 0x000ea20008000800 */
[----:B------:R-:W3:Y:S01]  /*1df0*/  S2UR UR56, SR_CTAID.X ;  /* 0x00000000003879c3 */ /* 0x000ee20000002500 */
[----:B------:R-:W4:Y:S01]  /*1e00*/  LDCU UR9, c[0x0][0x39c] ;  /* 0x00007380ff0977ac */ /* 0x000f220008000800 */
[----:B-1----:R-:W-:-:S06]  /*1e10*/  UIMAD.WIDE.U32 UR6, UR4, 0x8, UR6 ;  /* 0x00000008040678a5 */ /* 0x002fcc000f8e0006 */
[----:B------:R-:W-:Y:S02]  /*1e20*/  IMAD.U32 R6, RZ, RZ, UR6 ;  /* 0x00000006ff067e24 */ /* 0x000fe4000f8e00ff */
[----:B------:R-:W-:-:S06]  /*1e30*/  IMAD.U32 R7, RZ, RZ, UR7 ;  /* 0x00000007ff077e24 */ /* 0x000fcc000f8e00ff */
[----:B------:R-:W5:Y:S01]  /*1e40*/  LDG.E.64 R6, desc[UR36][R6.64] ;  /* 0x0000002406067981 */ /* 0x000f62000c1e1b00 */
[----:B--2---:R-:W-:Y:S01]  /*1e50*/  IMAD.U32 R5, RZ, RZ, UR5 ;  /* 0x00000005ff057e24 */ /* 0x004fe2000f8e00ff */
[----:B------:R-:W-:Y:S01]  /*1e60*/  UMOV UR6, 0xd1d243ac ;  /* 0xd1d243ac00067882 */ /* 0x000fe20000000000 */
[----:B------:R-:W-:Y:S01]  /*1e70*/  UMOV UR7, 0x3c32725d ;  /* 0x3c32725d00077882 */ /* 0x000fe20000000000 */
[----:B------:R-:W-:Y:S02]  /*1e80*/  BSSY.RECONVERGENT B0, `(.L_x_103) ;  /* 0x0000093000007945 */ /* 0x000fe40003800200 */
[----:B------:R-:W-:-:S13]  /*1e90*/  ISETP.GE.U32.AND P0, PT, R0, R5, PT ;  /* 0x000000050000720c */ /* 0x000fda0003f06070 */
[----:B-----5:R-:W-:-:S14]  /*1ea0*/  DSETP.LEU.OR P0, PT, |R6|, UR6, P0 ;  /* 0x0000000606007e2a */ /* 0x020fdc000870b600 */
[----:B---34-:R-:W-:Y:S05]  /*1eb0*/  @P0 BRA `(.L_x_104) ;  /* 0x00000008003c0947 */ /* 0x018fea0003800000 */
[----:B------:R-:W1:Y:S01]  /*1ec0*/  S2UR UR6, SR_CgaCtaId ;  /* 0x00000000000679c3 */ /* 0x000e620000008800 */
[----:B------:R-:W0:Y:S01]  /*1ed0*/  MUFU.RCP64H R5, R7 ;  /* 0x0000000700057308 */ /* 0x000e220000001800 */
[----:B------:R-:W-:Y:S01]  /*1ee0*/  UMOV UR5, 0x400 ;  /* 0x0000040000057882 */ /* 0x000fe20000000000 */
[----:B------:R-:W-:-:S06]  /*1ef0*/  IMAD.MOV.U32 R4, RZ, RZ, 0x1 ;  /* 0x00000001ff047424 */ /* 0x000fcc00078e00ff */
[----:B0-----:R-:W-:Y:S01]  /*1f00*/  DFMA R10, -R6, R4, 1 ;  /* 0x3ff00000060a742b */ /* 0x001fe20000000104 */
[----:B-1----:R-:W-:-:S07]  /*1f10*/  ULEA UR5, UR6, UR5, 0x18 ;  /* 0x0000000506057291 */ /* 0x002fce000f8ec0ff */
[----:B------:R-:W-:Y:S02]  /*1f20*/  DFMA R10, R10, R10, R10 ;  /* 0x0000000a0a0a722b */ /* 0x000fe4000000000a */
[----:B------:R-:W0:Y:S06]  /*1f30*/  LDS.64 R8, [UR5] ;  /* 0x00000005ff087984 */ /* 0x000e2c0008000a00 */
[----:B------:R-:W-:-:S08]  /*1f40*/  DFMA R10, R4, R10, R4 ;  /* 0x0000000a040a722b */ /* 0x000fd00000000004 */
[----:B------:R-:W-:-:S08]  /*1f50*/  DFMA R4, -R6, R10, 1 ;  /* 0x3ff000000604742b */ /* 0x000fd0000000010a */
[----:B------:R-:W-:-:S08]  /*1f60*/  DFMA R4, R10, R4, R10 ;  /* 0x000000040a04722b */ /* 0x000fd0000000000a */
[----:B0-----:R-:W-:Y:S01]  /*1f70*/  DMUL R10, R8, R4 ;  /* 0x00000004080a7228 */ /* 0x001fe20000000000 */
[----:B------:R-:W-:-:S07]  /*1f80*/  FSETP.GEU.AND P1, PT, |R9|, 6.5827683646048100446e-37, PT ;  /* 0x036000000900780b */ /* 0x000fce0003f2e200 */
[----:B------:R-:W-:-:S08]  /*1f90*/  DFMA R12, -R6, R10, R8 ;  /* 0x0000000a060c722b */ /* 0x000fd00000000108 */
[----:B------:R-:W-:-:S10]  /*1fa0*/  DFMA R4, R4, R12, R10 ;  /* 0x0000000c0404722b */ /* 0x000fd4000000000a */
[----:B------:R-:W-:-:S05]  /*1fb0*/  FFMA R2, RZ, R7, R5 ;  /* 0x00000007ff027223 */ /* 0x000fca0000000005 */
[----:B------:R-:W-:-:S13]  /*1fc0*/  FSETP.GT.AND P0, PT, |R2|, 1.469367938527859385e-39, PT ;  /* 0x001000000200780b */ /* 0x000fda0003f04200 */
[----:B------:R-:W-:Y:S05]  /*1fd0*/  @P0 BRA P1, `(.L_x_105) ;  /* 0x0000000000100947 */ /* 0x000fea0000800000 */
[----:B------:R-:W-:-:S07]  /*1fe0*/  MOV R2, 0x2000 ;  /* 0x0000200000027802 */ /* 0x000fce0000000f00 */
[----:B------:R-:W-:Y:S05]  /*1ff0*/  CALL.REL.NOINC `($__internal_1_$__cuda_sm20_div_rn_f64_full) ;  /* 0x0000000800e87944 */ /* 0x000fea0003c00000 */
[----:B------:R-:W-:Y:S02]  /*2000*/  IMAD.MOV.U32 R4, RZ, RZ, R12 ;  /* 0x000000ffff047224 */ /* 0x000fe400078e000c */
[----:B------:R-:W-:-:S07]  /*2010*/  IMAD.MOV.U32 R5, RZ, RZ, R13 ;  /* 0x000000ffff057224 */ /* 0x000fce00078e000d */
.L_x_105:
[----:B------:R-:W-:Y:S01]  /*2020*/  UMOV UR6, 0x674ec800 ;  /* 0x674ec80000067882 */ /* 0x000fe20000000000 */
[----:B------:R-:W-:Y:S02]  /*2030*/  UMOV UR7, 0x43abc16d ;  /* 0x43abc16d00077882 */ /* 0x000fe40000000000 */
[----:B------:R-:W-:-:S10]  /*2040*/  DMUL R6, R4, UR6 ;  /* 0x0000000604067c28 */ /* 0x000fd40008000000 */
[----:B------:R-:W0:Y:S02]  /*2050*/  F2I.U64.F64.TRUNC R6, R6 ;  /* 0x0000000600067311 */ /* 0x000e24000030d800 */
.L_x_106:
[----:B------:R-:W1:Y:S01]  /*2060*/  LDC.64 R10, c[0x0][0x388] ;  /* 0x0000e200ff0a7b82 */ /* 0x000e620000000a00 */
[----:B------:R-:W-:-:S04]  /*2070*/  IMAD.U32 R5, RZ, RZ, UR9 ;  /* 0x00000009ff057e24 */ /* 0x000fc8000f8e00ff */
[----:B------:R-:W-:-:S04]  /*2080*/  IMAD R13, R5, UR4, R0 ;  /* 0x00000004050d7c24 */ /* 0x000fc8000f8e0200 */
[----:B-1----:R-:W-:-:S05]  /*2090*/  IMAD.WIDE.U32 R12, R13, 0x20, R10 ;  /* 0x000000200d0c7825 */ /* 0x002fca00078e000a */
[----:B------:R-:W0:Y:S04]  /*20a0*/  LDG.E.64 R16, desc[UR36][R12.64] ;  /* 0x000000240c107981 */ /* 0x000e28000c1e1b00 */
[----:B------:R-:W2:Y:S04]  /*20b0*/  LDG.E.64 R24, desc[UR36][R12.64+0x8] ;  /* 0x000008240c187981 */ /* 0x000ea8000c1e1b00 */
[----:B------:R-:W3:Y:S01]  /*20c0*/  LDG.E.64 R8, desc[UR36][R12.64+0x10] ;  /* 0x000010240c087981 */ /* 0x000ee2000c1e1b00 */
[----:B------:R-:W-:Y:S01]  /*20d0*/  UMOV UR5, URZ ;  /* 0x000000ff00057c82 */ /* 0x000fe20008000000 */
[----:B------:R-:W-:Y:S01]  /*20e0*/  IMAD R23, R5, UR56, R0 ;  /* 0x0000003805177c24 */ /* 0x000fe2000f8e0200 */
[----:B------:R-:W-:-:S03]  /*20f0*/  UMOV UR6, URZ ;  /* 0x000000ff00067c82 */ /* 0x000fc60008000000 */
[----:B------:R-:W-:-:S04]  /*2100*/  IMAD.WIDE.U32 R10, R23, 0x20, R10 ;  /* 0x00000020170a7825 */ /* 0x000fc800078e000a */
[----:B------:R-:W-:Y:S01]  /*2110*/  IMAD.MOV.U32 R23, RZ, RZ, RZ ;  /* 0x000000ffff177224 */ /* 0x000fe200078e00ff */
[----:B------:R-:W4:Y:S04]  /*2120*/  LDG.E.64 R12, desc[UR36][R12.64+0x18] ;  /* 0x000018240c0c7981 */ /* 0x000f28000c1e1b00 */
[----:B------:R-:W5:Y:S01]  /*2130*/  LDG.E.64 R36, desc[UR36][R10.64+0x18] ;  /* 0x000018240a247981 */ /* 0x000f62000c1e1b00 */
[----:B0-----:R-:W-:-:S04]  /*2140*/  IMAD.WIDE.U32 R14, R6, R16, RZ ;  /* 0x00000010060e7225 */ /* 0x001fc800078e00ff */
[----:B------:R-:W-:Y:S01]  /*2150*/  VIADD R33, R15, UR5 ;  /* 0x000000050f217c36 */ /* 0x000fe20008000000 */
[----:B------:R-:W-:Y:S01]  /*2160*/  LOP3.LUT R2, RZ, R14, RZ, 0x33, !PT ;  /* 0x0000000eff027212 */ /* 0x000fe200078e33ff */
[----:B------:R-:W-:Y:S01]  /*2170*/  IMAD.WIDE.U32 R20, R7, R16, RZ ;  /* 0x0000001007147225 */ /* 0x000fe200078e00ff */
[----:B------:R-:W-:Y:S02]  /*2180*/  IADD3 R35, P0, PT, RZ, R14, RZ ;  /* 0x0000000eff237210 */ /* 0x000fe40007f1e0ff */
[----:B------:R-:W-:Y:S01]  /*2190*/  ISETP.GT.U32.AND P2, PT, RZ, R2, PT ;  /* 0x00000002ff00720c */ /* 0x000fe20003f44070 */
[----:B------:R-:W-:Y:S01]  /*21a0*/  IMAD.WIDE.U32 R14, R6, R17, RZ ;  /* 0x00000011060e7225 */ /* 0x000fe200078e00ff */
[----:B------:R-:W-:-:S03]  /*21b0*/  LOP3.LUT R27, RZ, R33, RZ, 0x33, !PT ;  /* 0x00000021ff1b7212 */ /* 0x000fc600078e33ff */
[----:B--2---:R-:W-:Y:S01]  /*21c0*/  IMAD.WIDE.U32 R18, R6, R24, RZ ;  /* 0x0000001806127225 */ /* 0x004fe200078e00ff */
[----:B------:R-:W-:Y:S02]  /*21d0*/  IADD3.X R33, PT, PT, R33, R20, R14, P0, !PT ;  /* 0x0000001421217210 */ /* 0x000fe400007fe40e */
[----:B------:R-:W-:Y:S01]  /*21e0*/  ISETP.GT.U32.AND.EX P2, PT, R20, R27, PT, P2 ;  /* 0x0000001b1400720c */ /* 0x000fe20003f44120 */
[----:B------:R-:W-:Y:S01]  /*21f0*/  VIADD R22, R21, UR6 ;  /* 0x0000000615167c36 */ /* 0x000fe20008000000 */
[-C--:B------:R-:W-:Y:S01]  /*2200*/  LOP3.LUT R2, RZ, R18.reuse, RZ, 0x33, !PT ;  /* 0x00000012ff027212 */ /* 0x080fe200078e33ff */
[----:B------:R-:W-:Y:S01]  /*2210*/  VIADD R31, R19, UR5 ;  /* 0x00000005131f7c36 */ /* 0x000fe20008000000 */
[----:B------:R-:W-:Y:S01]  /*2220*/  IADD3 R4, P0, PT, RZ, R18, RZ ;  /* 0x00000012ff047210 */ /* 0x000fe20007f1e0ff */
[----:B------:R-:W-:Y:S01]  /*2230*/  IMAD.WIDE.U32 R16, R7, R17, R22 ;  /* 0x0000001107107225 */ /* 0x000fe200078e0016 */
[----:B------:R-:W2:Y:S01]  /*2240*/  LDG.E.64 R18, desc[UR36][R10.64] ;  /* 0x000000240a127981 */ /* 0x000ea2000c1e1b00 */
[----:B------:R-:W-:-:S02]  /*2250*/  ISETP.GT.U32.AND P1, PT, RZ, R2, PT ;  /* 0x00000002ff00720c */ /* 0x000fc40003f24070 */
[----:B------:R-:W-:Y:S01]  /*2260*/  IMAD.WIDE.U32 R28, R7, R24, RZ ;  /* 0x00000018071c7225 */ /* 0x000fe200078e00ff */
[----:B------:R-:W-:-:S03]  /*2270*/  LOP3.LUT R23, RZ, R31, RZ, 0x33, !PT ;  /* 0x0000001fff177212 */ /* 0x000fc600078e33ff */
[----:B---3--:R-:W-:Y:S01]  /*2280*/  IMAD.WIDE.U32 R26, R6, R8, RZ ;  /* 0x00000008061a7225 */ /* 0x008fe200078e00ff */
[----:B------:R-:W-:-:S03]  /*2290*/  ISETP.GT.U32.AND.EX P1, PT, R28, R23, PT, P1 ;  /* 0x000000171c00720c */ /* 0x000fc60003f24110 */
[----:B------:R-:W-:Y:S01]  /*22a0*/  IMAD.WIDE.U32 R20, R6, R25, RZ ;  /* 0x0000001906147225 */ /* 0x000fe200078e00ff */
[----:B------:R-:W-:-:S03]  /*22b0*/  LOP3.LUT R24, RZ, R26, RZ, 0x33, !PT ;  /* 0x0000001aff187212 */ /* 0x000fc600078e33ff */
[----:B------:R-:W-:Y:S02]  /*22c0*/  VIADD R22, R29, UR6 ;  /* 0x000000061d167c36 */ /* 0x000fe40008000000 */
[----:B------:R-:W-:Y:S02]  /*22d0*/  VIADD R29, R27, UR5 ;  /* 0x000000051b1d7c36 */ /* 0x000fe40008000000 */
[----:B------:R-:W-:Y:S01]  /*22e0*/  IMAD.MOV.U32 R23, RZ, RZ, RZ ;  /* 0x000000ffff177224 */ /* 0x000fe200078e00ff */
[----:B------:R-:W-:Y:S02]  /*22f0*/  IADD3.X R2, PT, PT, R31, R28, R20, P0, !PT ;  /* 0x0000001c1f027210 */ /* 0x000fe400007fe414 */
[----:B------:R-:W-:Y:S01]  /*2300*/  ISETP.GT.U32.AND P0, PT, RZ, R24, PT ;  /* 0x00000018ff00720c */ /* 0x000fe20003f04070 */
[----:B------:R-:W-:Y:S01]  /*2310*/  IMAD.WIDE.U32 R22, R7, R25, R22 ;  /* 0x0000001907167225 */ /* 0x000fe200078e0016 */
[----:B------:R-:W-:-:S03]  /*2320*/  LOP3.LUT R27, RZ, R29, RZ, 0x33, !PT ;  /* 0x0000001dff1b7212 */ /* 0x000fc600078e33ff */
[----:B------:R-:W-:Y:S01]  /*2330*/  IMAD.WIDE.U32 R24, R7, R8, RZ ;  /* 0x0000000807187225 */ /* 0x000fe200078e00ff */
[----:B------:R-:W-:Y:S02]  /*2340*/  IADD3 R8, P3, PT, RZ, R26, RZ ;  /* 0x0000001aff087210 */ /* 0x000fe40007f7e0ff */
[----:B------:R-:W-:Y:S02]  /*2350*/  ISETP.GT.U32.AND.EX P0, PT, R24, R27, PT, P0 ;  /* 0x0000001b1800720c */ /* 0x000fe40003f04100 */
[----:B------:R-:W3:Y:S01]  /*2360*/  LDG.E.64 R26, desc[UR36][R10.64+0x8] ;  /* 0x000008240a1a7981 */ /* 0x000ee2000c1e1b00 */
[----:B------:R-:W-:Y:S01]  /*2370*/  IMAD.WIDE.U32 R30, R6, R9, RZ ;  /* 0x00000009061e7225 */ /* 0x000fe200078e00ff */
[----:B------:R-:W-:-:S03]  /*2380*/  ISETP.GE.U32.AND P5, PT, R35, RZ, PT ;  /* 0x000000ff2300720c */ /* 0x000fc60003fa6070 */
[----:B------:R-:W-:Y:S01]  /*2390*/  VIADD R28, R25, UR6 ;  /* 0x00000006191c7c36 */ /* 0x000fe20008000000 */
[----:B------:R-:W-:Y:S01]  /*23a0*/  IADD3.X R25, PT, PT, R29, R24, R30, P3, !PT ;  /* 0x000000181d197210 */ /* 0x000fe20001ffe41e */
[----:B------:R-:W-:Y:S01]  /*23b0*/  VIADD R24, R15, UR5 ;  /* 0x000000050f187c36 */ /* 0x000fe20008000000 */
[----:B------:R-:W-:Y:S02]  /*23c0*/  ISETP.GE.U32.AND.EX P5, PT, R33, R14, PT, P5 ;  /* 0x0000000e2100720c */ /* 0x000fe40003fa6150 */
[----:B------:R-:W5:Y:S01]  /*23d0*/  LDG.E.64 R14, desc[UR36][R10.64+0x10] ;  /* 0x000010240a0e7981 */ /* 0x000f62000c1e1b00 */
[----:B------:R-:W-:Y:S02]  /*23e0*/  IMAD.MOV.U32 R29, RZ, RZ, RZ ;  /* 0x000000ffff1d7224 */ /* 0x000fe400078e00ff */
[----:B------:R-:W-:Y:S01]  /*23f0*/  IMAD.WIDE.U32 R28, R7, R9, R28 ;  /* 0x00000009071c7225 */ /* 0x000fe200078e001c */
[----:B------:R-:W-:-:S04]  /*2400*/  SEL R9, RZ, 0x1, !P2 ;  /* 0x00000001ff097807 */ /* 0x000fc80005000000 */
[----:B------:R-:W-:Y:S01]  /*2410*/  IADD3 R16, P3, P4, R9, R16, R24 ;  /* 0x0000001009107210 */ /* 0x000fe20007c7e018 */
[----:B------:R-:W-:Y:S01]  /*2420*/  VIADD R17, R17, UR6 ;  /* 0x0000000611117c36 */ /* 0x000fe20008000000 */
[----:B------:R-:W-:Y:S01]  /*2430*/  SEL R9, RZ, 0x1, P5 ;  /* 0x00000001ff097807 */ /* 0x000fe20002800000 */
[----:B------:R-:W-:-:S03]  /*2440*/  VIADD R21, R21, UR5 ;  /* 0x0000000515157c36 */ /* 0x000fc60008000000 */
[C---:B------:R-:W-:Y:S02]  /*2450*/  IADD3 R9, P5, P6, R4.reuse, R16, R9 ;  /* 0x0000001004097210 */ /* 0x040fe40007ebe009 */
[----:B------:R-:W-:Y:S02]  /*2460*/  SEL R16, RZ, 0x1, !P1 ;  /* 0x00000001ff107807 */ /* 0x000fe40004800000 */
[----:B------:R-:W-:Y:S02]  /*2470*/  ISETP.GE.U32.AND P1, PT, R4, RZ, PT ;  /* 0x000000ff0400720c */ /* 0x000fe40003f26070 */
[----:B------:R-:W-:Y:S02]  /*2480*/  IADD3.X R17, PT, PT, RZ, R17, RZ, P3, P4 ;  /* 0x00000011ff117210 */ /* 0x000fe40001fe84ff */
[----:B------:R-:W-:Y:S02]  /*2490*/  IADD3 R21, P3, P4, R16, R22, R21 ;  /* 0x0000001610157210 */ /* 0x000fe40007c7e015 */
[----:B------:R-:W-:-:S02]  /*24a0*/  IADD3.X R16, PT, PT, R2, R17, RZ, P5, P6 ;  /* 0x0000001102107210 */ /* 0x000fc40002fec4ff */
[----:B------:R-:W-:Y:S01]  /*24b0*/  ISETP.GE.U32.AND.EX P1, PT, R2, R20, PT, P1 ;  /* 0x000000140200720c */ /* 0x000fe20003f26110 */
[----:B------:R-:W-:Y:S01]  /*24c0*/  VIADD R2, R31, UR5 ;  /* 0x000000051f027c36 */ /* 0x000fe20008000000 */
[----:B------:R-:W-:Y:S01]  /*24d0*/  SEL R31, RZ, 0x1, !P0 ;  /* 0x00000001ff1f7807 */ /* 0x000fe20004000000 */
[----:B------:R-:W-:-:S05]  /*24e0*/  VIADD R22, R23, UR6 ;  /* 0x0000000617167c36 */ /* 0x000fca0008000000 */
[----:B------:R-:W-:Y:S01]  /*24f0*/  IADD3.X R22, PT, PT, RZ, R22, RZ, P3, P4 ;  /* 0x00000016ff167210 */ /* 0x000fe20001fe84ff */
[----:B------:R-:W-:Y:S01]  /*2500*/  VIADD R0, R0, UR8 ;  /* 0x0000000800007c36 */ /* 0x000fe20008000000 */
[----:B--2---:R-:W-:-:S04]  /*2510*/  ISETP.GE.U32.AND P2, PT, R18, R35, PT ;  /* 0x000000231200720c */ /* 0x004fc80003f46070 */
[----:B------:R-:W-:-:S04]  /*2520*/  ISETP.GE.U32.AND.EX P2, PT, R19, R33, PT, P2 ;  /* 0x000000211300720c */ /* 0x000fc80003f46120 */
[----:B------:R-:W-:-:S04]  /*2530*/  SEL R4, RZ, 0x1, P2 ;  /* 0x00000001ff047807 */ /* 0x000fc80001000000 */
[----:B------:R-:W-:Y:S02]  /*2540*/  IADD3 R17, P5, PT, R4, R9, RZ ;  /* 0x0000000904117210 */ /* 0x000fe40007fbe0ff */
[----:B------:R-:W-:-:S03]  /*2550*/  ISETP.GE.U32.AND P2, PT, R8, RZ, PT ;  /* 0x000000ff0800720c */ /* 0x000fc60003f46070 */
[----:B------:R-:W-:Y:S01]  /*2560*/  IMAD.X R9, RZ, RZ, R16, P5 ;  /* 0x000000ffff097224 */ /* 0x000fe200028e0610 */
[----:B------:R-:W-:Y:S02]  /*2570*/  ISETP.GE.U32.AND.EX P2, PT, R25, R30, PT, P2 ;  /* 0x0000001e1900720c */ /* 0x000fe40003f46120 */
[----:B------:R-:W-:Y:S02]  /*2580*/  SEL R4, RZ, 0x1, P1 ;  /* 0x00000001ff047807 */ /* 0x000fe40000800000 */
[----:B------:R-:W-:Y:S01]  /*2590*/  IADD3 R31, P1, P5, R31, R28, R2 ;  /* 0x0000001c1f1f7210 */ /* 0x000fe20007d3e002 */
[----:B------:R-:W-:Y:S01]  /*25a0*/  VIADD R2, R29, UR6 ;  /* 0x000000061d027c36 */ /* 0x000fe20008000000 */
[----:B------:R-:W-:Y:S02]  /*25b0*/  SEL R20, RZ, 0x1, P2 ;  /* 0x00000001ff147807 */ /* 0x000fe40001000000 */
[----:B------:R-:W-:Y:S02]  /*25c0*/  IADD3 R8, P2, P6, R8, R21, R4 ;  /* 0x0000001508087210 */ /* 0x000fe40007e5e004 */
[----:B---3--:R-:W-:-:S04]  /*25d0*/  ISETP.GE.U32.AND P0, PT, R26, R17, PT ;  /* 0x000000111a00720c */ /* 0x008fc80003f06070 */
[----:B------:R-:W-:-:S04]  /*25e0*/  ISETP.GE.U32.AND.EX P0, PT, R27, R9, PT, P0 ;  /* 0x000000091b00720c */ /* 0x000fc80003f06100 */
[----:B------:R-:W-:Y:S02]  /*25f0*/  SEL R23, RZ, 0x1, P0 ;  /* 0x00000001ff177807 */ /* 0x000fe40000000000 */
[----:B------:R-:W-:Y:S02]  /*2600*/  IADD3.X R2, PT, PT, RZ, R2, RZ, P1, P5 ;  /* 0x00000002ff027210 */ /* 0x000fe40000fea4ff */
[----:B------:R-:W-:Y:S02]  /*2610*/  IADD3 R20, P0, PT, R20, R31, RZ ;  /* 0x0000001f14147210 */ /* 0x000fe40007f1e0ff */
[----:B------:R-:W-:Y:S02]  /*2620*/  IADD3.X R25, PT, PT, R25, R22, RZ, P2, P6 ;  /* 0x0000001619197210 */ /* 0x000fe400017ec4ff */
[----:B------:R-:W-:Y:S01]  /*2630*/  IADD3 R23, P1, PT, R23, R8, RZ ;  /* 0x0000000817177210 */ /* 0x000fe20007f3e0ff */
[----:B----4-:R-:W-:Y:S02]  /*2640*/  IMAD R29, R13, R6, RZ ;  /* 0x000000060d1d7224 */ /* 0x010fe400078e02ff */
[----:B------:R-:W-:Y:S01]  /*2650*/  IMAD.X R21, RZ, RZ, R2, P0 ;  /* 0x000000ffff157224 */ /* 0x000fe200000e0602 */
[----:B-----5:R-:W-:Y:S01]  /*2660*/  ISETP.GE.U32.AND P0, PT, R14, R23, PT ;  /* 0x000000170e00720c */ /* 0x020fe20003f06070 */
[----:B------:R-:W-:Y:S01]  /*2670*/  IMAD.X R13, RZ, RZ, R25, P1 ;  /* 0x000000ffff0d7224 */ /* 0x000fe200008e0619 */
[----:B------:R-:W-:Y:S01]  /*2680*/  IADD3 R16, P1, PT, R18, -R35, RZ ;  /* 0x8000002312107210 */ /* 0x000fe20007f3e0ff */
[----:B------:R-:W-:Y:S01]  /*2690*/  IMAD R29, R7, R12, R29 ;  /* 0x0000000c071d7224 */ /* 0x000fe200078e021d */
[----:B------:R-:W-:-:S02]  /*26a0*/  IADD3 R8, P2, PT, R26, -R17, RZ ;  /* 0x800000111a087210 */ /* 0x000fc40007f5e0ff */
[----:B------:R-:W-:Y:S01]  /*26b0*/  ISETP.GE.U32.AND.EX P0, PT, R15, R13, PT, P0 ;  /* 0x0000000d0f00720c */ /* 0x000fe20003f06100 */
[----:B------:R-:W-:-:S04]  /*26c0*/  IMAD.WIDE.U32 R20, R6, R12, R20 ;  /* 0x0000000c06147225 */ /* 0x000fc800078e0014 */
[----:B------:R-:W-:Y:S01]  /*26d0*/  IMAD.X R17, R19, 0x1, ~R33, P1 ;  /* 0x0000000113117824 */ /* 0x000fe200008e0e21 */
[----:B------:R-:W-:Y:S01]  /*26e0*/  SEL R19, RZ, 0x1, P0 ;  /* 0x00000001ff137807 */ /* 0x000fe20000000000 */
[----:B------:R-:W-:Y:S01]  /*26f0*/  IMAD.X R9, R27, 0x1, ~R9, P2 ;  /* 0x000000011b097824 */ /* 0x000fe200010e0e09 */
[----:B------:R-:W-:Y:S01]  /*2700*/  IADD3 R12, P0, PT, R14, -R23, RZ ;  /* 0x800000170e0c7210 */ /* 0x000fe20007f1e0ff */
[----:B------:R-:W-:Y:S01]  /*2710*/  IMAD.IADD R21, R21, 0x1, R29 ;  /* 0x0000000115157824 */ /* 0x000fe200078e021d */
[----:B------:R-:W-:-:S03]  /*2720*/  IADD3 R20, P1, P2, R36, -R20, -R19 ;  /* 0x8000001424147210 */ /* 0x000fc60007a3e813 */
[----:B------:R-:W-:Y:S01]  /*2730*/  IMAD.X R13, R15, 0x1, ~R13, P0 ;  /* 0x000000010f0d7824 */ /* 0x000fe200000e0e0d */
[----:B------:R-:W-:Y:S01]  /*2740*/  IADD3.X R21, PT, PT, R37, -0x1, ~R21, P1, P2 ;  /* 0xffffffff25157810 */ /* 0x000fe20000fe4c15 */
[----:B------:R1:W-:Y:S04]  /*2750*/  STG.E.64 desc[UR36][R10.64], R16 ;  /* 0x000000100a007986 */ /* 0x0003e8000c101b24 */
[----:B------:R1:W-:Y:S04]  /*2760*/  STG.E.64 desc[UR36][R10.64+0x8], R8 ;  /* 0x000008080a007986 */ /* 0x0003e8000c101b24 */
[----:B------:R1:W-:Y:S04]  /*2770*/  STG.E.64 desc[UR36][R10.64+0x10], R12 ;  /* 0x0000100c0a007986 */ /* 0x0003e8000c101b24 */
[----:B------:R1:W-:Y:S01]  /*2780*/  STG.E.64 desc[UR36][R10.64+0x18], R20 ;  /* 0x000018140a007986 */ /* 0x0003e2000c101b24 */
[----:B------:R-:W-:-:S13]  /*2790*/  ISETP.GE.U32.AND P0, PT, R0, R5, PT ;  /* 0x000000050000720c */ /* 0x000fda0003f06070 */
[----:B-1----:R-:W-:Y:S05]  /*27a0*/  @!P0 BRA `(.L_x_106) ;  /* 0xfffffff8002c8947 */ /* 0x002fea000383ffff */
.L_x_104:
[----:B------:R-:W-:Y:S05]  /*27b0*/  BSYNC.RECONVERGENT B0 ;  /* 0x0000000000007941 */ /* 0x000fea0003800200 */
.L_x_103:
[----:B------:R-:W-:Y:S01]  /*27c0*/  BAR.SYNC.DEFER_BLOCKING 0x0 ;  /* 0x0000000000007b1d */ /* 0x000fe20000010000 */
[----:B------:R-:W-:-:S04]  /*27d0*/  UIADD3 UR4, UPT, UPT, UR4, 0x1, URZ ;  /* 0x0000000104047890 */ /* 0x000fc8000fffe0ff */
[----:B------:R-:W-:-:S09]  /*27e0*/  UISETP.NE.AND UP0, UPT, UR4, UR56, UPT ;  /* 0x000000380400728c */ /* 0x000fd2000bf05270 */
[----:B------:R-:W-:Y:S05]  /*27f0*/  BRA.U UP0, `(.L_x_107) ;  /* 0xffffffe9000c7547 */ /* 0x000fea000b83ffff */
.L_x_97:
[----:B------:R-:W2:Y:S01]  /*2800*/  S2R R0, SR_TID.X ;  /* 0x0000000000007919 */ /* 0x000ea20000002100 */
[----:B------:R-:W3:Y:S01]  /*2810*/  LDCU UR4, c[0x0][0x360] ;  /* 0x00006c00ff0477ac */ /* 0x000ee20008000800 */
[----:B------:R-:W-:Y:S01]  /*2820*/  BSSY.RECONVERGENT B0, `(.L_x_108) ;  /* 0x000001a000007945 */ /* 0x000fe20003800200 */
[----:B01----:R-:W-:Y:S01]  /*2830*/  CS2R R8, SRZ ;  /* 0x0000000000087805 */ /* 0x003fe2000001ff00 */
[----:B------:R-:W0:Y:S01]  /*2840*/  S2R R2, SR_CTAID.X ;  /* 0x0000000000027919 */ /* 0x000e220000002500 */
[----:B---3--:R-:W-:Y:S01]  /*2850*/  IMAD.U32 R3, RZ, RZ, UR4 ;  /* 0x00000004ff037e24 */ /* 0x008fe2000f8e00ff */
[----:B--2---:R-:W-:-:S13]  /*2860*/  ISETP.GE.U32.AND P0, PT, R0, R5, PT ;  /* 0x000000050000720c */ /* 0x004fda0003f06070 */
[----:B0-----:R-:W-:Y:S05]  /*2870*/  @P0 BRA `(.L_x_109) ;  /* 0x0000000000500947 */ /* 0x001fea0003800000 */
[----:B------:R-:W0:Y:S01]  /*2880*/  LDC.64 R6, c[0x0][0x388] ;  /* 0x0000e200ff067b82 */ /* 0x000e220000000a00 */
[----:B------:R-:W-:Y:S01]  /*2890*/  IMAD.MOV.U32 R4, RZ, RZ, R0 ;  /* 0x000000ffff047224 */ /* 0x000fe200078e0000 */
[----:B------:R-:W-:-:S07]  /*28a0*/  CS2R R8, SRZ ;  /* 0x0000000000087805 */ /* 0x000fce000001ff00 */
.L_x_110:
[----:B------:R-:W-:-:S04]  /*28b0*/  IMAD R11, R2, R5, R4 ;  /* 0x00000005020b7224 */ /* 0x000fc800078e0204 */
[----:B0-----:R-:W-:-:S05]  /*28c0*/  IMAD.WIDE.U32 R10, R11, 0x20, R6 ;  /* 0x000000200b0a7825 */ /* 0x001fca00078e0006 */
[----:B------:R-:W2:Y:S04]  /*28d0*/  LDG.E.64 R12, desc[UR36][R10.64] ;  /* 0x000000240a0c7981 */ /* 0x000ea8000c1e1b00 */
[----:B------:R-:W3:Y:S04]  /*28e0*/  LDG.E.64 R14, desc[UR36][R10.64+0x8] ;  /* 0x000008240a0e7981 */ /* 0x000ee8000c1e1b00 */
[----:B------:R-:W4:Y:S04]  /*28f0*/  LDG.E.64 R16, desc[UR36][R10.64+0x10] ;  /* 0x000010240a107981 */ /* 0x000f28000c1e1b00 */
[----:B------:R-:W5:Y:S01]  /*2900*/  LDG.E.64 R18, desc[UR36][R10.64+0x18] ;  /* 0x000018240a127981 */ /* 0x000f62000c1e1b00 */
[----:B------:R-:W-:-:S05]  /*2910*/  IMAD.IADD R4, R3, 0x1, R4 ;  /* 0x0000000103047824 */ /* 0x000fca00078e0204 */
[----:B------:R-:W-:Y:S01]  /*2920*/  ISETP.GE.U32.AND P0, PT, R4, R5, PT ;  /* 0x000000050400720c */ /* 0x000fe20003f06070 */
[----:B--2---:R-:W-:Y:S08]  /*2930*/  I2F.F64.U64 R12, R12 ;  /* 0x0000000c000c7312 */ /* 0x004ff00000301800 */
[----:B---3--:R-:W0:Y:S08]  /*2940*/  I2F.F64.U64 R14, R14 ;  /* 0x0000000e000e7312 */ /* 0x008e300000301800 */
[----:B----4-:R-:W1:Y:S01]  /*2950*/  I2F.F64.U64 R16, R16 ;  /* 0x0000001000107312 */ /* 0x010e620000301800 */
[----:B0-----:R-:W-:-:S07]  /*2960*/  DFMA R20, R14, 1.84467440737095516160e+19, R12 ;  /* 0x43f000000e14782b */ /* 0x001fce000000000c */
[----:B-----5:R-:W0:Y:S01]  /*2970*/  I2F.F64.U64 R18, R18 ;  /* 0x0000001200127312 */ /* 0x020e220000301800 */
[----:B-1----:R-:W-:-:S08]  /*2980*/  DFMA R20, R16, 3.40282366920938463463e+38, R20 ;  /* 0x47f000001014782b */ /* 0x002fd00000000014 */
[----:B0-----:R-:W-:-:S08]  /*2990*/  DFMA R20, R18, 6.27710173538668076384e+57, R20 ;  /* 0x4bf000001214782b */ /* 0x001fd00000000014 */
[----:B------:R-:W-:Y:S01]  /*29a0*/  DFMA R8, R20, R20, R8 ;  /* 0x000000141408722b */ /* 0x000fe20000000008 */
[----:B------:R-:W-:Y:S10]  /*29b0*/  @!P0 BRA `(.L_x_110) ;  /* 0xfffffffc00bc8947 */ /* 0x000ff4000383ffff */
.L_x_109:
[----:B------:R-:W-:Y:S05]  /*29c0*/  BSYNC.RECONVERGENT B0 ;  /* 0x0000000000007941 */ /* 0x000fea0003800200 */
.L_x_108:
[----:B------:R-:W0:Y:S01]  /*29d0*/  S2UR UR5, SR_CgaCtaId ;  /* 0x00000000000579c3 */ /* 0x000e220000008800 */
[----:B------:R-:W-:Y:S01]  /*29e0*/  UMOV UR4, 0x400 ;  /* 0x0000040000047882 */ /* 0x000fe20000000000 */
[----:B------:R-:W-:Y:S02]  /*29f0*/  ISETP.GE.U32.AND P0, PT, R3, 0x2, PT ;  /* 0x000000020300780c */ /* 0x000fe40003f06070 */
[----:B------:R-:W-:Y:S01]  /*2a00*/  ISETP.NE.AND P1, PT, R0, RZ, PT ;  /* 0x000000ff0000720c */ /* 0x000fe20003f25270 */
[----:B0-----:R-:W-:-:S06]  /*2a10*/  ULEA UR4, UR5, UR4, 0x18 ;  /* 0x0000000405047291 */ /* 0x001fcc000f8ec0ff */
[----:B------:R-:W-:-:S05]  /*2a20*/  LEA R11, R0, UR4, 0x3 ;  /* 0x00000004000b7c11 */ /* 0x000fca000f8e18ff */
[----:B------:R0:W-:Y:S01]  /*2a30*/  STS.64 [R11], R8 ;  /* 0x000000080b007388 */ /* 0x0001e20000000a00 */
[----:B------:R-:W-:Y:S06]  /*2a40*/  BAR.SYNC.DEFER_BLOCKING 0x0 ;  /* 0x0000000000007b1d */ /* 0x000fec0000010000 */
[----:B------:R-:W-:Y:S05]  /*2a50*/  @!P0 BRA `(.L_x_111) ;  /* 0x00000000002c8947 */ /* 0x000fea0003800000 */
.L_x_112:
        /* <DEDUP_REMOVED lines=11> */
.L_x_111:
[----:B------:R-:W-:Y:S05]  /*2b10*/  @P1 EXIT ;  /* 0x000000000000194d */ /* 0x000fea0003800000 */
[----:B------:R-:W1:Y:S01]  /*2b20*/  S2UR UR5, SR_CgaCtaId ;  /* 0x00000000000579c3 */ /* 0x000e620000008800 */
[----:B------:R-:W-:-:S07]  /*2b30*/  UMOV UR4, 0x400 ;  /* 0x0000040000047882 */ /* 0x000fce0000000000 */
[----:B------:R-:W2:Y:S01]  /*2b40*/  LDC.64 R6, c[0x0][0x390] ;  /* 0x0000e400ff067b82 */ /* 0x000ea20000000a00 */
[----:B-1----:R-:W-:Y:S01]  /*2b50*/  ULEA UR4, UR5, UR4, 0x18 ;  /* 0x0000000405047291 */ /* 0x002fe2000f8ec0ff */
[----:B--2---:R-:W-:-:S08]  /*2b60*/  IMAD.WIDE.U32 R2, R2, 0x8, R6 ;  /* 0x0000000802027825 */ /* 0x004fd000078e0006 */
[----:B------:R-:W1:Y:S04]  /*2b70*/  LDS.64 R4, [UR4] ;  /* 0x00000004ff047984 */ /* 0x000e680008000a00 */
[----:B-1----:R-:W-:Y:S01]  /*2b80*/  STG.E.64 desc[UR36][R2.64], R4 ;  /* 0x0000000402007986 */ /* 0x002fe2000c101b24 */
[----:B------:R-:W-:Y:S05]  /*2b90*/  EXIT ;  /* 0x000000000000794d */ /* 0x000fea0003800000 */
        .weak           $__internal_1_$__cuda_sm20_div_rn_f64_full
        .type           $__internal_1_$__cuda_sm20_div_rn_f64_full,@function
        .size           $__internal_1_$__cuda_sm20_div_rn_f64_full,(.L_x_226 - $__internal_1_$__cuda_sm20_div_rn_f64_full)
$__internal_1_$__cuda_sm20_div_rn_f64_full:
[C---:B------:R-:W-:Y:S01]  /*2ba0*/  FSETP.GEU.AND P0, PT, |R7|.reuse, 1.469367938527859385e-39, PT ;  /* 0x001000000700780b */ /* 0x040fe20003f0e200 */
[----:B------:R-:W-:Y:S01]  /*2bb0*/  IMAD.MOV.U32 R10, RZ, RZ, 0x1 ;  /* 0x00000001ff0a7424 */ /* 0x000fe200078e00ff */
[----:B------:R-:W-:Y:S01]  /*2bc0*/  LOP3.LUT R4, R7, 0x800fffff, RZ, 0xc0, !PT ;  /* 0x800fffff07047812 */ /* 0x000fe200078ec0ff */
[----:B------:R-:W-:Y:S01]  /*2bd0*/  BSSY.RECONVERGENT B1, `(.L_x_113) ;  /* 0x0000054000017945 */ /* 0x000fe20003800200 */
[C---:B------:R-:W-:Y:S02]  /*2be0*/  FSETP.GEU.AND P2, PT, |R9|.reuse, 1.469367938527859385e-39, PT ;  /* 0x001000000900780b */ /* 0x040fe40003f4e200 */
[----:B------:R-:W-:Y:S01]  /*2bf0*/  LOP3.LUT R5, R4, 0x3ff00000, RZ, 0xfc, !PT ;  /* 0x3ff0000004057812 */ /* 0x000fe200078efcff */
[----:B------:R-:W-:Y:S01]  /*2c00*/  IMAD.MOV.U32 R4, RZ, RZ, R6 ;  /* 0x000000ffff047224 */ /* 0x000fe200078e0006 */
[----:B------:R-:W-:Y:S02]  /*2c10*/  LOP3.LUT R12, R9, 0x7ff00000, RZ, 0xc0, !PT ;  /* 0x7ff00000090c7812 */ /* 0x000fe400078ec0ff */
[----:B------:R-:W-:-:S03]  /*2c20*/  LOP3.LUT R20, R7, 0x7ff00000, RZ, 0xc0, !PT ;  /* 0x7ff0000007147812 */ /* 0x000fc600078ec0ff */
[----:B------:R-:W-:Y:S01]  /*2c30*/  @!P0 DMUL R4, R6, 8.98846567431157953865e+307 ;  /* 0x7fe0000006048828 */ /* 0x000fe20000000000 */
[C---:B------:R-:W-:Y:S01]  /*2c40*/  ISETP.GE.U32.AND P1, PT, R12.reuse, R20, PT ;  /* 0x000000140c00720c */ /* 0x040fe20003f26070 */
[----:B------:R-:W-:Y:S02]  /*2c50*/  IMAD.MOV.U32 R21, RZ, RZ, R12 ;  /* 0x000000ffff157224 */ /* 0x000fe400078e000c */
[----:B------:R-:W-:Y:S02]  /*2c60*/  @!P2 LOP3.LUT R13, R7, 0x7ff00000, RZ, 0xc0, !PT ;  /* 0x7ff00000070da812 */ /* 0x000fe400078ec0ff */
[----:B------:R-:W0:Y:S02]  /*2c70*/  MUFU.RCP64H R11, R5 ;  /* 0x00000005000b7308 */ /* 0x000e240000001800 */
[----:B------:R-:W-:Y:S01]  /*2c80*/  @!P2 ISETP.GE.U32.AND P3, PT, R12, R13, PT ;  /* 0x0000000d0c00a20c */ /* 0x000fe20003f66070 */
[----:B------:R-:W-:Y:S01]  /*2c90*/  IMAD.MOV.U32 R13, RZ, RZ, 0x1ca00000 ;  /* 0x1ca00000ff0d7424 */ /* 0x000fe200078e00ff */
[----:B------:R-:W-:-:S05]  /*2ca0*/  @!P0 LOP3.LUT R20, R5, 0x7ff00000, RZ, 0xc0, !PT ;  /* 0x7ff0000005148812 */ /* 0x000fca00078ec0ff */
[----:B------:R-:W-:Y:S01]  /*2cb0*/  VIADD R23, R20, 0xffffffff ;  /* 0xffffffff14177836 */ /* 0x000fe20000000000 */
[----:B0-----:R-:W-:-:S08]  /*2cc0*/  DFMA R14, R10, -R4, 1 ;  /* 0x3ff000000a0e742b */ /* 0x001fd00000000804 */
[----:B------:R-:W-:-:S08]  /*2cd0*/  DFMA R14, R14, R14, R14 ;  /* 0x0000000e0e0e722b */ /* 0x000fd0000000000e */
[----:B------:R-:W-:Y:S01]  /*2ce0*/  DFMA R16, R10, R14, R10 ;  /* 0x0000000e0a10722b */ /* 0x000fe2000000000a */
[C---:B------:R-:W-:Y:S01]  /*2cf0*/  @!P2 SEL R15, R13.reuse, 0x63400000, !P3 ;  /* 0x634000000d0fa807 */ /* 0x040fe20005800000 */
[----:B------:R-:W-:Y:S01]  /*2d00*/  IMAD.MOV.U32 R10, RZ, RZ, R8 ;  /* 0x000000ffff0a7224 */ /* 0x000fe200078e0008 */
[----:B------:R-:W-:Y:S01]  /*2d10*/  SEL R11, R13, 0x63400000, !P1 ;  /* 0x634000000d0b7807 */ /* 0x000fe20004800000 */
[----:B------:R-:W-:Y:S01]  /*2d20*/  @!P2 IMAD.MOV.U32 R14, RZ, RZ, RZ ;  /* 0x000000ffff0ea224 */ /* 0x000fe200078e00ff */
[--C-:B------:R-:W-:Y:S02]  /*2d30*/  @!P2 LOP3.LUT R15, R15, 0x80000000, R9.reuse, 0xf8, !PT ;  /* 0x800000000f0fa812 */ /* 0x100fe400078ef809 */
[----:B------:R-:W-:Y:S01]  /*2d40*/  LOP3.LUT R11, R11, 0x800fffff, R9, 0xf8, !PT ;  /* 0x800fffff0b0b7812 */ /* 0x000fe200078ef809 */
[----:B------:R-:W-:Y:S01]  /*2d50*/  DFMA R18, R16, -R4, 1 ;  /* 0x3ff000001012742b */ /* 0x000fe20000000804 */
[----:B------:R-:W-:-:S06]  /*2d60*/  @!P2 LOP3.LUT R15, R15, 0x100000, RZ, 0xfc, !PT ;  /* 0x001000000f0fa812 */ /* 0x000fcc00078efcff */
[----:B------:R-:W-:Y:S02]  /*2d70*/  @!P2 DFMA R10, R10, 2, -R14 ;  /* 0x400000000a0aa82b */ /* 0x000fe4000000080e */
[----:B------:R-:W-:-:S08]  /*2d80*/  DFMA R18, R16, R18, R16 ;  /* 0x000000121012722b */ /* 0x000fd00000000010 */
[----:B------:R-:W-:Y:S01]  /*2d90*/  @!P2 LOP3.LUT R21, R11, 0x7ff00000, RZ, 0xc0, !PT ;  /* 0x7ff000000b15a812 */ /* 0x000fe200078ec0ff */
[----:B------:R-:W-:-:S04]  /*2da0*/  DMUL R14, R18, R10 ;  /* 0x0000000a120e7228 */ /* 0x000fc80000000000 */
[----:B------:R-:W-:-:S04]  /*2db0*/  VIADD R22, R21, 0xffffffff ;  /* 0xffffffff15167836 */ /* 0x000fc80000000000 */
[----:B------:R-:W-:Y:S01]  /*2dc0*/  DFMA R16, R14, -R4, R10 ;  /* 0x800000040e10722b */ /* 0x000fe2000000000a */
[----:B------:R-:W-:-:S04]  /*2dd0*/  ISETP.GT.U32.AND P0, PT, R22, 0x7feffffe, PT ;  /* 0x7feffffe1600780c */ /* 0x000fc80003f04070 */
[----:B------:R-:W-:-:S03]  /*2de0*/  ISETP.GT.U32.OR P0, PT, R23, 0x7feffffe, P0 ;  /* 0x7feffffe1700780c */ /* 0x000fc60000704470 */
[----:B------:R-:W-:-:S10]  /*2df0*/  DFMA R14, R18, R16, R14 ;  /* 0x00000010120e722b */ /* 0x000fd4000000000e */
[----:B------:R-:W-:Y:S05]  /*2e00*/  @P0 BRA `(.L_x_114) ;  /* 0x00000000006c0947 */ /* 0x000fea0003800000 */
[----:B------:R-:W-:-:S04]  /*2e10*/  LOP3.LUT R9, R7, 0x7ff00000, RZ, 0xc0, !PT ;  /* 0x7ff0000007097812 */ /* 0x000fc800078ec0ff */
[CC--:B------:R-:W-:Y:S02]  /*2e20*/  VIADDMNMX R8, R12.reuse, -R9.reuse, 0xb9600000, !PT ;  /* 0xb96000000c087446 */ /* 0x0c0fe40007800909 */
[----:B------:R-:W-:Y:S02]  /*2e30*/  ISETP.GE.U32.AND P0, PT, R12, R9, PT ;  /* 0x000000090c00720c */ /* 0x000fe40003f06070 */
[----:B------:R-:W-:Y:S02]  /*2e40*/  VIMNMX R8, PT, PT, R8, 0x46a00000, PT ;  /* 0x46a0000008087848 */ /* 0x000fe40003fe0100 */
[----:B------:R-:W-:-:S05]  /*2e50*/  SEL R13, R13, 0x63400000, !P0 ;  /* 0x634000000d0d7807 */ /* 0x000fca0004000000 */
[----:B------:R-:W-:Y:S02]  /*2e60*/  IMAD.IADD R16, R8, 0x1, -R13 ;  /* 0x0000000108107824 */ /* 0x000fe400078e0a0d */
[----:B------:R-:W-:Y:S02]  /*2e70*/  IMAD.MOV.U32 R8, RZ, RZ, RZ ;  /* 0x000000ffff087224 */ /* 0x000fe400078e00ff */
[----:B------:R-:W-:-:S06]  /*2e80*/  VIADD R9, R16, 0x7fe00000 ;  /* 0x7fe0000010097836 */ /* 0x000fcc0000000000 */
[----:B------:R-:W-:-:S10]  /*2e90*/  DMUL R12, R14, R8 ;  /* 0x000000080e0c7228 */ /* 0x000fd40000000000 */
[----:B------:R-:W-:-:S13]  /*2ea0*/  FSETP.GTU.AND P0, PT, |R13|, 1.469367938527859385e-39, PT ;  /* 0x001000000d00780b */ /* 0x000fda0003f0c200 */
[----:B------:R-:W-:Y:S05]  /*2eb0*/  @P0 BRA `(.L_x_115) ;  /* 0x0000000000940947 */ /* 0x000fea0003800000 */
[----:B------:R-:W-:Y:S01]  /*2ec0*/  DFMA R4, R14, -R4, R10 ;  /* 0x800000040e04722b */ /* 0x000fe2000000000a */
[----:B------:R-:W-:-:S09]  /*2ed0*/  IMAD.MOV.U32 R8, RZ, RZ, RZ ;  /* 0x000000ffff087224 */ /* 0x000fd200078e00ff */
[C---:B------:R-:W-:Y:S02]  /*2ee0*/  FSETP.NEU.AND P0, PT, R5.reuse, RZ, PT ;  /* 0x000000ff0500720b */ /* 0x040fe40003f0d000 */
[----:B------:R-:W-:-:S04]  /*2ef0*/  LOP3.LUT R7, R5, 0x80000000, R7, 0x48, !PT ;  /* 0x8000000005077812 */ /* 0x000fc800078e4807 */
[----:B------:R-:W-:-:S07]  /*2f00*/  LOP3.LUT R9, R7, R9, RZ, 0xfc, !PT ;  /* 0x0000000907097212 */ /* 0x000fce00078efcff */
[----:B------:R-:W-:Y:S05]  /*2f10*/  @!P0 BRA `(.L_x_115) ;  /* 0x00000000007c8947 */ /* 0x000fea0003800000 */
[----:B------:R-:W-:Y:S01]  /*2f20*/  IMAD.MOV R5, RZ, RZ, -R16 ;  /* 0x000000ffff057224 */ /* 0x000fe200078e0a10 */
[----:B------:R-:W-:Y:S01]  /*2f30*/  DMUL.RP R8, R14, R8 ;  /* 0x000000080e087228 */ /* 0x000fe20000008000 */
[----:B------:R-:W-:-:S06]  /*2f40*/  IMAD.MOV.U32 R4, RZ, RZ, RZ ;  /* 0x000000ffff047224 */ /* 0x000fcc00078e00ff */
[----:B------:R-:W-:-:S03]  /*2f50*/  DFMA R4, R12, -R4, R14 ;  /* 0x800000040c04722b */ /* 0x000fc6000000000e */
[----:B------:R-:W-:-:S03]  /*2f60*/  LOP3.LUT R7, R9, R7, RZ, 0x3c, !PT ;  /* 0x0000000709077212 */ /* 0x000fc600078e3cff */
[----:B------:R-:W-:-:S04]  /*2f70*/  IADD3 R4, PT, PT, -R16, -0x43300000, RZ ;  /* 0xbcd0000010047810 */ /* 0x000fc80007ffe1ff */
[----:B------:R-:W-:-:S04]  /*2f80*/  FSETP.NEU.AND P0, PT, |R5|, R4, PT ;  /* 0x000000040500720b */ /* 0x000fc80003f0d200 */
[----:B------:R-:W-:Y:S02]  /*2f90*/  FSEL R12, R8, R12, !P0 ;  /* 0x0000000c080c7208 */ /* 0x000fe40004000000 */
[----:B------:R-:W-:Y:S01]  /*2fa0*/  FSEL R13, R7, R13, !P0 ;  /* 0x0000000d070d7208 */ /* 0x000fe20004000000 */
[----:B------:R-:W-:Y:S06]  /*2fb0*/  BRA `(.L_x_115) ;  /* 0x0000000000547947 */ /* 0x000fec0003800000 */
.L_x_114:
[----:B------:R-:W-:-:S14]  /*2fc0*/  DSETP.NAN.AND P0, PT, R8, R8, PT ;  /* 0x000000080800722a */ /* 0x000fdc0003f08000 */
[----:B------:R-:W-:Y:S05]  /*2fd0*/  @P0 BRA `(.L_x_116) ;  /* 0x0000000000440947 */ /* 0x000fea0003800000 */
[----:B------:R-:W-:-:S14]  /*2fe0*/  DSETP.NAN.AND P0, PT, R6, R6, PT ;  /* 0x000000060600722a */ /* 0x000fdc0003f08000 */
[----:B------:R-:W-:Y:S05]  /*2ff0*/  @P0 BRA `(.L_x_117) ;  /* 0x0000000000300947 */ /* 0x000fea0003800000 */
[----:B------:R-:W-:Y:S01]  /*3000*/  ISETP.NE.AND P0, PT, R21, R20, PT ;  /* 0x000000141500720c */ /* 0x000fe20003f05270 */
[----:B------:R-:W-:Y:S02]  /*3010*/  IMAD.MOV.U32 R12, RZ, RZ, 0x0 ;  /* 0x00000000ff0c7424 */ /* 0x000fe400078e00ff */
[----:B------:R-:W-:-:S10]  /*3020*/  IMAD.MOV.U32 R13, RZ, RZ, -0x80000 ;  /* 0xfff80000ff0d7424 */ /* 0x000fd400078e00ff */
[----:B------:R-:W-:Y:S05]  /*3030*/  @!P0 BRA `(.L_x_115) ;  /* 0x0000000000348947 */ /* 0x000fea0003800000 */
[----:B------:R-:W-:Y:S02]  /*3040*/  ISETP.NE.AND P0, PT, R21, 0x7ff00000, PT ;  /* 0x7ff000001500780c */ /* 0x000fe40003f05270 */
[----:B------:R-:W-:Y:S02]  /*3050*/  LOP3.LUT R13, R9, 0x80000000, R7, 0x48, !PT ;  /* 0x80000000090d7812 */ /* 0x000fe400078e4807 */
[----:B------:R-:W-:-:S13]  /*3060*/  ISETP.EQ.OR P0, PT, R20, RZ, !P0 ;  /* 0x000000ff1400720c */ /* 0x000fda0004702670 */
[----:B------:R-:W-:Y:S01]  /*3070*/  @P0 LOP3.LUT R4, R13, 0x7ff00000, RZ, 0xfc, !PT ;  /* 0x7ff000000d040812 */ /* 0x000fe200078efcff */
[----:B------:R-:W-:Y:S02]  /*3080*/  @!P0 IMAD.MOV.U32 R12, RZ, RZ, RZ ;  /* 0x000000ffff0c8224 */ /* 0x000fe400078e00ff */
[----:B------:R-:W-:Y:S02]  /*3090*/  @P0 IMAD.MOV.U32 R12, RZ, RZ, RZ ;  /* 0x000000ffff0c0224 */ /* 0x000fe400078e00ff */
[----:B------:R-:W-:Y:S01]  /*30a0*/  @P0 IMAD.MOV.U32 R13, RZ, RZ, R4 ;  /* 0x000000ffff0d0224 */ /* 0x000fe200078e0004 */
[----:B------:R-:W-:Y:S06]  /*30b0*/  BRA `(.L_x_115) ;  /* 0x0000000000147947 */ /* 0x000fec0003800000 */
.L_x_117:
[----:B------:R-:W-:Y:S01]  /*30c0*/  LOP3.LUT R13, R7, 0x80000, RZ, 0xfc, !PT ;  /* 0x00080000070d7812 */ /* 0x000fe200078efcff */
[----:B------:R-:W-:Y:S01]  /*30d0*/  IMAD.MOV.U32 R12, RZ, RZ, R6 ;  /* 0x000000ffff0c7224 */ /* 0x000fe200078e0006 */
[----:B------:R-:W-:Y:S06]  /*30e0*/  BRA `(.L_x_115) ;  /* 0x0000000000087947 */ /* 0x000fec0003800000 */
.L_x_116:
[----:B------:R-:W-:Y:S01]  /*30f0*/  LOP3.LUT R13, R9, 0x80000, RZ, 0xfc, !PT ;  /* 0x00080000090d7812 */ /* 0x000fe200078efcff */
[----:B------:R-:W-:-:S07]  /*3100*/  IMAD.MOV.U32 R12, RZ, RZ, R8 ;  /* 0x000000ffff0c7224 */ /* 0x000fce00078e0008 */
.L_x_115:
[----:B------:R-:W-:Y:S05]  /*3110*/  BSYNC.RECONVERGENT B1 ;  /* 0x0000000000017941 */ /* 0x000fea0003800200 */
.L_x_113:
[----:B------:R-:W-:Y:S02]  /*3120*/  IMAD.MOV.U32 R4, RZ, RZ, R2 ;  /* 0x000000ffff047224 */ /* 0x000fe400078e0002 */
[----:B------:R-:W-:-:S04]  /*3130*/  IMAD.MOV.U32 R5, RZ, RZ, 0x0 ;  /* 0x00000000ff057424 */ /* 0x000fc800078e00ff */
[----:B------:R-:W-:Y:S05]  /*3140*/  RET.REL.NODEC R4 `(bigint_gram_schmidt_approx_kernel) ;  /* 0xffffffcc04ac7950 */ /* 0x000fea0003c3ffff */
.L_x_118:
        /* <DEDUP_REMOVED lines=11> */
.L_x_226:


//--------------------- .text.lll_optimized_kernel --------------------------
	.section	.text.lll_optimized_kernel,"ax",@progbits
	.align	128
        .global         lll_optimized_kernel
        .type           lll_optimized_kernel,@function
        .size           lll_optimized_kernel,(.L_x_227 - lll_optimized_kernel)
        .other          lll_optimized_kernel,@"STO_CUDA_ENTRY STV_DEFAULT"
lll_optimized_kernel:
.text.lll_optimized_kernel:
[----:B------:R-:W-:Y:S01]  /*0000*/  LDC R1, c[0x0][0x37c] ;  /* 0x0000df00ff017b82 */ /* 0x000fe20000000800 */
[----:B------:R-:W0:Y:S01]  /*0010*/  LDCU UR4, c[0x0][0x3a0] ;  /* 0x00007400ff0477ac */ /* 0x000e220008000800 */
[----:B------:R-:W1:Y:S01]  /*0020*/  LDCU UR6, c[0x0][0x360] ;  /* 0x00006c00ff0677ac */ /* 0x000e620008000800 */
[----:B0-----:R-:W-:-:S04]  /*0030*/  MOV R15, UR4 ;  /* 0x00000004000f7c02 */ /* 0x001fc80008000f00 */
[----:B-1----:R-:W-:-:S13]  /*0040*/  ISETP.LE.U32.AND P0, PT, R15, UR6, PT ;  /* 0x000000060f007c0c */ /* 0x002fda000bf03070 */
[----:B------:R-:W-:Y:S05]  /*0050*/  @!P0 EXIT ;  /* 0x000000000000894d */ /* 0x000fea0003800000 */
[----:B------:R-:W0:Y:S01]  /*0060*/  S2R R0, SR_TID.X ;  /* 0x0000000000007919 */ /* 0x000e220000002100 */
[----:B------:R-:W1:Y:S01]  /*0070*/  LDCU UR4, c[0x0][0x3a4] ;  /* 0x00007480ff0477ac */ /* 0x000e620008000800 */
[----:B------:R-:W-:Y:S01]  /*0080*/  BSSY.RECONVERGENT B0, `(.L_x_119) ;  /* 0x000000f000007945 */ /* 0x000fe20003800200 */
[----:B------:R-:W2:Y:S01]  /*0090*/  LDCU.64 UR8, c[0x0][0x358] ;  /* 0x00006b00ff0877ac */ /* 0x000ea20008000a00 */
[----:B-1----:R-:W-:-:S05]  /*00a0*/  IMAD R11, R15, UR4, RZ ;  /* 0x000000040f0b7c24 */ /* 0x002fca000f8e02ff */
[----:B0-----:R-:W-:-:S13]  /*00b0*/  ISETP.GE.U32.AND P0, PT, R0, R11, PT ;  /* 0x0000000b0000720c */ /* 0x001fda0003f06070 */
[----:B--2---:R-:W-:Y:S05]  /*00c0*/  @P0 BRA `(.L_x_120) ;  /* 0x0000000000280947 */ /* 0x004fea0003800000 */
[----:B------:R-:W0:Y:S01]  /*00d0*/  LDC.64 R6, c[0x0][0x380] ;  /* 0x0000e000ff067b82 */ /* 0x000e220000000a00 */
[----:B------:R-:W-:-:S07]  /*00e0*/  IMAD.MOV.U32 R13, RZ, RZ, R0 ;  /* 0x000000ffff0d7224 */ /* 0x000fce00078e0000 */
[----:B------:R-:W1:Y:S02]  /*00f0*/  LDC.64 R8, c[0x0][0x388] ;  /* 0x0000e200ff087b82 */ /* 0x000e640000000a00 */
.L_x_121:
[----:B0-2---:R-:W-:-:S06]  /*0100*/  IMAD.WIDE.U32 R2, R13, 0x8, R6 ;  /* 0x000000080d027825 */ /* 0x005fcc00078e0006 */
[----:B------:R-:W2:Y:S01]  /*0110*/  LDG.E.64 R2, desc[UR8][R2.64] ;  /* 0x0000000802027981 */ /* 0x000ea2000c1e1b00 */
[C---:B-1----:R-:W-:Y:S01]  /*0120*/  IMAD.WIDE.U32 R4, R13.reuse, 0x8, R8 ;  /* 0x000000080d047825 */ /* 0x042fe200078e0008 */
[----:B------:R-:W-:-:S04]  /*0130*/  IADD3 R13, PT, PT, R13, UR6, RZ ;  /* 0x000000060d0d7c10 */ /* 0x000fc8000fffe0ff */
[----:B------:R-:W-:Y:S01]  /*0140*/  ISETP.GE.U32.AND P0, PT, R13, R11, PT ;  /* 0x0000000b0d00720c */ /* 0x000fe20003f06070 */
[----:B--2---:R2:W-:-:S12]  /*0150*/  STG.E.64 desc[UR8][R4.64], R2 ;  /* 0x0000000204007986 */ /* 0x0045d8000c101b08 */
[----:B------:R-:W-:Y:S05]  /*0160*/  @!P0 BRA `(.L_x_121) ;  /* 0xfffffffc00e48947 */ /* 0x000fea000383ffff */
.L_x_120:
[----:B------:R-:W-:Y:S05]  /*0170*/  BSYNC.RECONVERGENT B0 ;  /* 0x0000000000007941 */ /* 0x000fea0003800200 */
.L_x_119:
[----:B------:R-:W0:Y:S08]  /*0180*/  S2UR UR5, SR_CgaCtaId ;  /* 0x00000000000579c3 */ /* 0x000e300000008800 */
[----:B------:R-:W-:Y:S01]  /*0190*/  BAR.SYNC.DEFER_BLOCKING 0x0 ;  /* 0x0000000000007b1d */ /* 0x000fe20000010000 */
[----:B------:R-:W-:-:S05]  /*01a0*/  ISETP.NE.AND P0, PT, R15, RZ, PT ;  /* 0x000000ff0f00720c */ /* 0x000fca0003f05270 */
[----:B------:R-:W-:Y:S02]  /*01b0*/  UMOV UR4, 0x400 ;  /* 0x0000040000047882 */ /* 0x000fe40000000000 */
[----:B0-----:R-:W-:-:S06]  /*01c0*/  ULEA UR4, UR5, UR4, 0x18 ;  /* 0x0000000405047291 */ /* 0x001fcc000f8ec0ff */
[----:B--2---:R-:W-:Y:S01]  /*01d0*/  LEA R2, R0, UR4, 0x3 ;  /* 0x0000000400027c11 */ /* 0x004fe2000f8e18ff */
[----:B------:R-:W-:Y:S06]  /*01e0*/  @!P0 BRA `(.L_x_122) ;  /* 0x0000000800608947 */ /* 0x000fec0003800000 */
[----:B------:R-:W-:-:S07]  /*01f0*/  IMAD.MOV.U32 R4, RZ, RZ, RZ ;  /* 0x000000ffff047224 */ /* 0x000fce00078e00ff */
.L_x_141:
[----:B------:R-:W-:-:S13]  /*0200*/  ISETP.NE.AND P0, PT, R4, RZ, PT ;  /* 0x000000ff0400720c */ /* 0x000fda0003f05270 */
[----:B012---:R-:W-:Y:S05]  /*0210*/  @!P0 BRA `(.L_x_123) ;  /* 0x0000000400788947 */ /* 0x007fea0003800000 */
[----:B------:R-:W-:-:S07]  /*0220*/  HFMA2 R3, -RZ, RZ, 0, 0 ;  /* 0x00000000ff037431 */ /* 0x000fce00000001ff */
.L_x_133:
[----:B0-----:R-:W0:Y:S01]  /*0230*/  LDCU UR4, c[0x0][0x3a4] ;  /* 0x00007480ff0477ac */ /* 0x001e220008000800 */
[----:B------:R-:W1:Y:S01]  /*0240*/  LDC.64 R20, c[0x0][0x398] ;  /* 0x0000e600ff147b82 */ /* 0x000e620000000a00 */
[----:B------:R-:W-:Y:S01]  /*0250*/  BSSY.RECONVERGENT B0, `(.L_x_124) ;  /* 0x0000012000007945 */ /* 0x000fe20003800200 */
[----:B------:R-:W-:Y:S02]  /*0260*/  CS2R R6, SRZ ;  /* 0x0000000000067805 */ /* 0x000fe4000001ff00 */
[----:B0-----:R-:W-:-:S13]  /*0270*/  ISETP.GE.U32.AND P0, PT, R0, UR4, PT ;  /* 0x0000000400007c0c */ /* 0x001fda000bf06070 */
[----:B--2---:R-:W-:Y:S05]  /*0280*/  @P0 BRA `(.L_x_125) ;  /* 0x0000000000380947 */ /* 0x004fea0003800000 */
[----:B------:R-:W0:Y:S01]  /*0290*/  LDC.64 R12, c[0x0][0x380] ;  /* 0x0000e000ff0c7b82 */ /* 0x000e220000000a00 */
[----:B------:R-:W-:Y:S01]  /*02a0*/  IMAD.MOV.U32 R5, RZ, RZ, R0 ;  /* 0x000000ffff057224 */ /* 0x000fe200078e0000 */
[----:B------:R-:W-:-:S06]  /*02b0*/  CS2R R6, SRZ ;  /* 0x0000000000067805 */ /* 0x000fcc000001ff00 */
[----:B------:R-:W2:Y:S02]  /*02c0*/  LDC.64 R14, c[0x0][0x388] ;  /* 0x0000e200ff0e7b82 */ /* 0x000ea40000000a00 */
.L_x_126:
[--C-:B------:R-:W-:Y:S02]  /*02d0*/  IMAD R9, R4, UR4, R5.reuse ;  /* 0x0000000404097c24 */ /* 0x100fe4000f8e0205 */
[----:B------:R-:W-:Y:S02]  /*02e0*/  IMAD R11, R3, UR4, R5 ;  /* 0x00000004030b7c24 */ /* 0x000fe4000f8e0205 */
[----:B0-----:R-:W-:-:S04]  /*02f0*/  IMAD.WIDE.U32 R8, R9, 0x8, R12 ;  /* 0x0000000809087825 */ /* 0x001fc800078e000c */
[----:B--2---:R-:W-:Y:S02]  /*0300*/  IMAD.WIDE.U32 R10, R11, 0x8, R14 ;  /* 0x000000080b0a7825 */ /* 0x004fe400078e000e */
[----:B------:R-:W2:Y:S04]  /*0310*/  LDG.E.64 R8, desc[UR8][R8.64] ;  /* 0x0000000808087981 */ /* 0x000ea8000c1e1b00 */
[----:B------:R-:W2:Y:S01]  /*0320*/  LDG.E.64 R10, desc[UR8][R10.64] ;  /* 0x000000080a0a7981 */ /* 0x000ea2000c1e1b00 */
[----:B------:R-:W-:-:S04]  /*0330*/  IADD3 R5, PT, PT, R5, UR6, RZ ;  /* 0x0000000605057c10 */ /* 0x000fc8000fffe0ff */
[----:B------:R-:W-:Y:S01]  /*0340*/  ISETP.GE.U32.AND P0, PT, R5, UR4, PT ;  /* 0x0000000405007c0c */ /* 0x000fe2000bf06070 */
[----:B--2---:R-:W-:-:S12]  /*0350*/  DFMA R6, R8, R10, R6 ;  /* 0x0000000a0806722b */ /* 0x004fd80000000006 */
[----:B------:R-:W-:Y:S05]  /*0360*/  @!P0 BRA `(.L_x_126) ;  /* 0xfffffffc00d88947 */ /* 0x000fea000383ffff */
.L_x_125:
[----:B------:R-:W-:Y:S05]  /*0370*/  BSYNC.RECONVERGENT B0 ;  /* 0x0000000000007941 */ /* 0x000fea0003800200 */
.L_x_124:
[----:B------:R0:W-:Y:S01]  /*0380*/  STS.64 [R2], R6 ;  /* 0x0000000602007388 */ /* 0x0001e20000000a00 */
[----:B------:R-:W-:Y:S01]  /*0390*/  UISETP.GE.U32.AND UP0, UPT, UR6, 0x2, UPT ;  /* 0x000000020600788c */ /* 0x000fe2000bf06070 */
[----:B-1----:R-:W-:Y:S01]  /*03a0*/  IMAD.WIDE.U32 R20, R3, 0x8, R20 ;  /* 0x0000000803147825 */ /* 0x002fe200078e0014 */
[----:B------:R-:W-:Y:S07]  /*03b0*/  BAR.SYNC.DEFER_BLOCKING 0x0 ;  /* 0x0000000000007b1d */ /* 0x000fee0000010000 */
[----:B------:R-:W-:Y:S05]  /*03c0*/  BRA.U !UP0, `(.L_x_127) ;  /* 0x0000000108307547 */ /* 0x000fea000b800000 */
[----:B------:R-:W-:-:S07]  /*03d0*/  IMAD.U32 R5, RZ, RZ, UR6 ;  /* 0x00000006ff057e24 */ /* 0x000fce000f8e00ff */
.L_x_128:
[----:B------:R-:W-:-:S04]  /*03e0*/  SHF.R.U32.HI R11, RZ, 0x1, R5 ;  /* 0x00000001ff0b7819 */ /* 0x000fc80000011605 */
[----:B------:R-:W-:-:S13]  /*03f0*/  ISETP.GE.U32.AND P0, PT, R0, R11, PT ;  /* 0x0000000b0000720c */ /* 0x000fda0003f06070 */
[----:B------:R-:W-:Y:S01]  /*0400*/  @!P0 LEA R10, R11, R2, 0x3 ;  /* 0x000000020b0a8211 */ /* 0x000fe200078e18ff */
[----:B------:R-:W-:Y:S04]  /*0410*/  @!P0 LDS.64 R8, [R2] ;  /* 0x0000000002088984 */ /* 0x000fe80000000a00 */
[----:B0-----:R-:W0:Y:S02]  /*0420*/  @!P0 LDS.64 R6, [R10] ;  /* 0x000000000a068984 */ /* 0x001e240000000a00 */
[----:B0-----:R-:W-:-:S07]  /*0430*/  @!P0 DADD R6, R6, R8 ;  /* 0x0000000006068229 */ /* 0x001fce0000000008 */
[----:B------:R1:W-:Y:S01]  /*0440*/  @!P0 STS.64 [R2], R6 ;  /* 0x0000000602008388 */ /* 0x0003e20000000a00 */
[----:B------:R-:W-:Y:S01]  /*0450*/  BAR.SYNC.DEFER_BLOCKING 0x0 ;  /* 0x0000000000007b1d */ /* 0x000fe20000010000 */
[----:B------:R-:W-:Y:S01]  /*0460*/  ISETP.GT.U32.AND P0, PT, R5, 0x3, PT ;  /* 0x000000030500780c */ /* 0x000fe20003f04070 */
[----:B------:R-:W-:-:S12]  /*0470*/  IMAD.MOV.U32 R5, RZ, RZ, R11 ;  /* 0x000000ffff057224 */ /* 0x000fd800078e000b */
[----:B-1----:R-:W-:Y:S05]  /*0480*/  @P0 BRA `(.L_x_128) ;  /* 0xfffffffc00d40947 */ /* 0x002fea000383ffff */
.L_x_127:
[----:B------:R-:W2:Y:S01]  /*0490*/  LDG.E.64 R20, desc[UR8][R20.64] ;  /* 0x0000000814147981 */ /* 0x000ea2000c1e1b00 */
[----:B------:R-:W-:Y:S01]  /*04a0*/  UMOV UR4, 0xd1d243ac ;  /* 0xd1d243ac00047882 */ /* 0x000fe20000000000 */
[----:B------:R-:W-:Y:S02]  /*04b0*/  UMOV UR5, 0x3c32725d ;  /* 0x3c32725d00057882 */ /* 0x000fe40000000000 */
[----:B--2---:R-:W-:-:S14]  /*04c0*/  DSETP.GT.AND P0, PT, |R20|, UR4, PT ;  /* 0x0000000414007e2a */ /* 0x004fdc000bf04200 */
[----:B------:R-:W-:Y:S05]  /*04d0*/  @!P0 BRA `(.L_x_129) ;  /* 0x0000000000b88947 */ /* 0x000fea0003800000 */
[----:B------:R-:W1:Y:S01]  /*04e0*/  S2UR UR5, SR_CgaCtaId ;  /* 0x00000000000579c3 */ /* 0x000e620000008800 */
[----:B0-----:R-:W0:Y:S01]  /*04f0*/  MUFU.RCP64H R7, R21 ;  /* 0x0000001500077308 */ /* 0x001e220000001800 */
[----:B------:R-:W-:Y:S01]  /*0500*/  UMOV UR4, 0x400 ;  /* 0x0000040000047882 */ /* 0x000fe20000000000 */
[----:B------:R-:W-:Y:S02]  /*0510*/  MOV R6, 0x1 ;  /* 0x0000000100067802 */ /* 0x000fe40000000f00 */
[----:B------:R-:W-:-:S04]  /*0520*/  ISETP.NE.AND P1, PT, R0, RZ, PT ;  /* 0x000000ff0000720c */ /* 0x000fc80003f25270 */
        /* <DEDUP_REMOVED lines=15> */
[----:B------:R-:W-:Y:S05]  /*0620*/  CALL.REL.NOINC `($__internal_2_$__cuda_sm20_div_rn_f64_full) ;  /* 0x0000003c00287944 */ /* 0x000fea0003c00000 */
[----:B------:R-:W-:Y:S01]  /*0630*/  IMAD.MOV.U32 R6, RZ, RZ, R20 ;  /* 0x000000ffff067224 */ /* 0x000fe200078e0014 */
[----:B------:R-:W-:-:S07]  /*0640*/  MOV R7, R21 ;  /* 0x0000001500077202 */ /* 0x000fce0000000f00 */
.L_x_130:
[----:B------:R-:W0:Y:S01]  /*0650*/  @!P1 LDC R5, c[0x0][0x3a0] ;  /* 0x0000e800ff059b82 */ /* 0x000e220000000800 */
[----:B------:R-:W1:Y:S01]  /*0660*/  LDCU UR4, c[0x0][0x3a4] ;  /* 0x00007480ff0477ac */ /* 0x000e620008000800 */
[----:B------:R-:W-:Y:S06]  /*0670*/  BSSY.RECONVERGENT B0, `(.L_x_129) ;  /* 0x0000014000007945 */ /* 0x000fec0003800200 */
[----:B------:R-:W2:Y:S01]  /*0680*/  @!P1 LDC.64 R8, c[0x0][0x390] ;  /* 0x0000e400ff089b82 */ /* 0x000ea20000000a00 */
[----:B-1----:R-:W-:Y:S01]  /*0690*/  ISETP.GE.U32.AND P0, PT, R0, UR4, PT ;  /* 0x0000000400007c0c */ /* 0x002fe2000bf06070 */
[----:B0-----:R-:W-:-:S04]  /*06a0*/  @!P1 IMAD R5, R4, R5, R3 ;  /* 0x0000000504059224 */ /* 0x001fc800078e0203 */
[----:B--2---:R-:W-:-:S05]  /*06b0*/  @!P1 IMAD.WIDE.U32 R8, R5, 0x8, R8 ;  /* 0x0000000805089825 */ /* 0x004fca00078e0008 */
[----:B------:R0:W-:Y:S03]  /*06c0*/  @!P1 STG.E.64 desc[UR8][R8.64], R6 ;  /* 0x0000000608009986 */ /* 0x0001e6000c101b08 */
[----:B------:R-:W-:Y:S05]  /*06d0*/  @P0 BRA `(.L_x_131) ;  /* 0x0000000000340947 */ /* 0x000fea0003800000 */
[----:B------:R-:W1:Y:S01]  /*06e0*/  LDC.64 R14, c[0x0][0x388] ;  /* 0x0000e200ff0e7b82 */ /* 0x000e620000000a00 */
[----:B------:R-:W-:-:S07]  /*06f0*/  IMAD.MOV.U32 R5, RZ, RZ, R0 ;  /* 0x000000ffff057224 */ /* 0x000fce00078e0000 */
.L_x_132:
[--C-:B0-----:R-:W-:Y:S02]  /*0700*/  IMAD R9, R3, UR4, R5.reuse ;  /* 0x0000000403097c24 */ /* 0x101fe4000f8e0205 */
[----:B--2---:R-:W-:Y:S02]  /*0710*/  IMAD R11, R4, UR4, R5 ;  /* 0x00000004040b7c24 */ /* 0x004fe4000f8e0205 */
[----:B-1----:R-:W-:-:S04]  /*0720*/  IMAD.WIDE.U32 R8, R9, 0x8, R14 ;  /* 0x0000000809087825 */ /* 0x002fc800078e000e */
[----:B------:R-:W-:Y:S02]  /*0730*/  IMAD.WIDE.U32 R10, R11, 0x8, R14 ;  /* 0x000000080b0a7825 */ /* 0x000fe400078e000e */
[----:B------:R-:W2:Y:S04]  /*0740*/  LDG.E.64 R8, desc[UR8][R8.64] ;  /* 0x0000000808087981 */ /* 0x000ea8000c1e1b00 */
[----:B------:R-:W2:Y:S01]  /*0750*/  LDG.E.64 R12, desc[UR8][R10.64] ;  /* 0x000000080a0c7981 */ /* 0x000ea2000c1e1b00 */
[----:B------:R-:W-:-:S04]  /*0760*/  IADD3 R5, PT, PT, R5, UR6, RZ ;  /* 0x0000000605057c10 */ /* 0x000fc8000fffe0ff */
[----:B------:R-:W-:Y:S01]  /*0770*/  ISETP.GE.U32.AND P0, PT, R5, UR4, PT ;  /* 0x0000000405007c0c */ /* 0x000fe2000bf06070 */
[----:B--2---:R-:W-:-:S07]  /*0780*/  DFMA R12, R8, -R6, R12 ;  /* 0x80000006080c722b */ /* 0x004fce000000000c */
[----:B------:R2:W-:Y:S05]  /*0790*/  STG.E.64 desc[UR8][R10.64], R12 ;  /* 0x0000000c0a007986 */ /* 0x0005ea000c101b08 */
[----:B------:R-:W-:Y:S05]  /*07a0*/  @!P0 BRA `(.L_x_132) ;  /* 0xfffffffc00d48947 */ /* 0x000fea000383ffff */
.L_x_131:
[----:B------:R-:W-:Y:S05]  /*07b0*/  BSYNC.RECONVERGENT B0 ;  /* 0x0000000000007941 */ /* 0x000fea0003800200 */
.L_x_129:
[----:B------:R-:W-:Y:S01]  /*07c0*/  VIADD R3, R3, 0x1 ;  /* 0x0000000103037836 */ /* 0x000fe20000000000 */
[----:B------:R-:W-:Y:S04]  /*07d0*/  BAR.SYNC.DEFER_BLOCKING 0x0 ;  /* 0x0000000000007b1d */ /* 0x000fe80000010000 */
[----:B------:R-:W-:-:S13]  /*07e0*/  ISETP.NE.AND P0, PT, R3, R4, PT ;  /* 0x000000040300720c */ /* 0x000fda0003f05270 */
[----:B------:R-:W-:Y:S05]  /*07f0*/  @P0 BRA `(.L_x_133) ;  /* 0xfffffff8008c0947 */ /* 0x000fea000383ffff */
.L_x_123:
[----:B------:R-:W1:Y:S01]  /*0800*/  LDCU UR4, c[0x0][0x3a4] ;  /* 0x00007480ff0477ac */ /* 0x000e620008000800 */
[----:B------:R-:W-:Y:S01]  /*0810*/  BSSY.RECONVERGENT B0, `(.L_x_134) ;  /* 0x000000e000007945 */ /* 0x000fe20003800200 */
[----:B0-----:R-:W-:Y:S02]  /*0820*/  CS2R R6, SRZ ;  /* 0x0000000000067805 */ /* 0x001fe4000001ff00 */
[----:B-1----:R-:W-:-:S13]  /*0830*/  ISETP.GE.U32.AND P0, PT, R0, UR4, PT ;  /* 0x0000000400007c0c */ /* 0x002fda000bf06070 */
[----:B------:R-:W-:Y:S05]  /*0840*/  @P0 BRA `(.L_x_135) ;  /* 0x0000000000280947 */ /* 0x000fea0003800000 */
[----:B--2---:R-:W0:Y:S01]  /*0850*/  LDC.64 R10, c[0x0][0x388] ;  /* 0x0000e200ff0a7b82 */ /* 0x004e220000000a00 */
[----:B------:R-:W-:Y:S02]  /*0860*/  MOV R3, R0 ;  /* 0x0000000000037202 */ /* 0x000fe40000000f00 */
[----:B------:R-:W-:-:S07]  /*0870*/  CS2R R6, SRZ ;  /* 0x0000000000067805 */ /* 0x000fce000001ff00 */
.L_x_136:
[----:B------:R-:W-:-:S04]  /*0880*/  IMAD R9, R4, UR4, R3 ;  /* 0x0000000404097c24 */ /* 0x000fc8000f8e0203 */
[----:B0-----:R-:W-:-:S06]  /*0890*/  IMAD.WIDE.U32 R8, R9, 0x8, R10 ;  /* 0x0000000809087825 */ /* 0x001fcc00078e000a */
[----:B------:R-:W2:Y:S01]  /*08a0*/  LDG.E.64 R8, desc[UR8][R8.64] ;  /* 0x0000000808087981 */ /* 0x000ea2000c1e1b00 */
[----:B------:R-:W-:-:S05]  /*08b0*/  VIADD R3, R3, UR6 ;  /* 0x0000000603037c36 */ /* 0x000fca0008000000 */
[----:B------:R-:W-:Y:S01]  /*08c0*/  ISETP.GE.U32.AND P0, PT, R3, UR4, PT ;  /* 0x0000000403007c0c */ /* 0x000fe2000bf06070 */
[----:B--2---:R-:W-:-:S12]  /*08d0*/  DFMA R6, R8, R8, R6 ;  /* 0x000000080806722b */ /* 0x004fd80000000006 */
[----:B------:R-:W-:Y:S05]  /*08e0*/  @!P0 BRA `(.L_x_136) ;  /* 0xfffffffc00e48947 */ /* 0x000fea000383ffff */
.L_x_135:
[----:B------:R-:W-:Y:S05]  /*08f0*/  BSYNC.RECONVERGENT B0 ;  /* 0x0000000000007941 */ /* 0x000fea0003800200 */
.L_x_134:
[----:B------:R0:W-:Y:S01]  /*0900*/  STS.64 [R2], R6 ;  /* 0x0000000602007388 */ /* 0x0001e20000000a00 */
[----:B------:R-:W-:Y:S01]  /*0910*/  UISETP.GE.U32.AND UP0, UPT, UR6, 0x2, UPT ;  /* 0x000000020600788c */ /* 0x000fe2000bf06070 */
[----:B------:R-:W-:Y:S01]  /*0920*/  BAR.SYNC.DEFER_BLOCKING 0x0 ;  /* 0x0000000000007b1d */ /* 0x000fe20000010000 */
[----:B------:R-:W-:-:S07]  /*0930*/  ISETP.NE.AND P1, PT, R0, RZ, PT ;  /* 0x000000ff0000720c */ /* 0x000fce0003f25270 */
[----:B------:R-:W-:Y:S06]  /*0940*/  BRA.U !UP0, `(.L_x_137) ;  /* 0x0000000108307547 */ /* 0x000fec000b800000 */
[----:B------:R-:W-:-:S07]  /*0950*/  MOV R3, UR6 ;  /* 0x0000000600037c02 */ /* 0x000fce0008000f00 */
.L_x_138:
[----:B--2---:R-:W-:-:S04]  /*0960*/  SHF.R.U32.HI R11, RZ, 0x1, R3 ;  /* 0x00000001ff0b7819 */ /* 0x004fc80000011603 */
[----:B------:R-:W-:-:S13]  /*0970*/  ISETP.GE.U32.AND P0, PT, R0, R11, PT ;  /* 0x0000000b0000720c */ /* 0x000fda0003f06070 */
[----:B------:R-:W-:Y:S01]  /*0980*/  @!P0 IMAD R5, R11, 0x8, R2 ;  /* 0x000000080b058824 */ /* 0x000fe200078e0202 */
[----:B------:R-:W-:Y:S04]  /*0990*/  @!P0 LDS.64 R8, [R2] ;  /* 0x0000000002088984 */ /* 0x000fe80000000a00 */
[----:B0-----:R-:W0:Y:S02]  /*09a0*/  @!P0 LDS.64 R6, [R5] ;  /* 0x0000000005068984 */ /* 0x001e240000000a00 */
[----:B0-----:R-:W-:-:S07]  /*09b0*/  @!P0 DADD R6, R6, R8 ;  /* 0x0000000006068229 */ /* 0x001fce0000000008 */
[----:B------:R1:W-:Y:S01]  /*09c0*/  @!P0 STS.64 [R2], R6 ;  /* 0x0000000602008388 */ /* 0x0003e20000000a00 */
[----:B------:R-:W-:Y:S01]  /*09d0*/  BAR.SYNC.DEFER_BLOCKING 0x0 ;  /* 0x0000000000007b1d */ /* 0x000fe20000010000 */
[----:B------:R-:W-:Y:S02]  /*09e0*/  ISETP.GT.U32.AND P0, PT, R3, 0x3, PT ;  /* 0x000000030300780c */ /* 0x000fe40003f04070 */
[----:B------:R-:W-:-:S11]  /*09f0*/  MOV R3, R11 ;  /* 0x0000000b00037202 */ /* 0x000fd60000000f00 */
[----:B-1----:R-:W-:Y:S05]  /*0a00*/  @P0 BRA `(.L_x_138) ;  /* 0xfffffffc00d40947 */ /* 0x002fea000383ffff */
.L_x_137:
[----:B------:R-:W-:Y:S04]  /*0a10*/  BSSY.RECONVERGENT B0, `(.L_x_139) ;  /* 0x0000010000007945 */ /* 0x000fe80003800200 */
[----:B------:R-:W-:Y:S05]  /*0a20*/  @P1 BRA `(.L_x_140) ;  /* 0x0000000000381947 */ /* 0x000fea0003800000 */
[----:B------:R-:W1:Y:S01]  /*0a30*/  S2UR UR5, SR_CgaCtaId ;  /* 0x00000000000579c3 */ /* 0x000e620000008800 */
[----:B------:R-:W-:Y:S01]  /*0a40*/  UMOV UR4, 0x400 ;  /* 0x0000040000047882 */ /* 0x000fe20000000000 */
[----:B--2---:R-:W-:Y:S02]  /*0a50*/  HFMA2 R13, -RZ, RZ, 1.984375, 0 ;  /* 0x3ff00000ff0d7431 */ /* 0x004fe400000001ff */
[----:B------:R-:W-:-:S04]  /*0a60*/  IMAD.MOV.U32 R12, RZ, RZ, 0x0 ;  /* 0x00000000ff0c7424 */ /* 0x000fc800078e00ff */
[----:B------:R-:W2:Y:S08]  /*0a70*/  LDC R3, c[0x0][0x3a0] ;  /* 0x0000e800ff037b82 */ /* 0x000eb00000000800 */
[----:B------:R-:W3:Y:S01]  /*0a80*/  LDC.64 R8, c[0x0][0x398] ;  /* 0x0000e600ff087b82 */ /* 0x000ee20000000a00 */
[----:B-1----:R-:W-:-:S07]  /*0a90*/  ULEA UR4, UR5, UR4, 0x18 ;  /* 0x0000000405047291 */ /* 0x002fce000f8ec0ff */
[----:B------:R-:W1:Y:S01]  /*0aa0*/  LDC.64 R10, c[0x0][0x390] ;  /* 0x0000e400ff0a7b82 */ /* 0x000e620000000a00 */
[C---:B--2---:R-:W-:Y:S01]  /*0ab0*/  IMAD R3, R4.reuse, R3, R4 ;  /* 0x0000000304037224 */ /* 0x044fe200078e0204 */
[----:B0-----:R-:W0:Y:S01]  /*0ac0*/  LDS.64 R6, [UR4] ;  /* 0x00000004ff067984 */ /* 0x001e220008000a00 */
[----:B---3--:R-:W-:-:S04]  /*0ad0*/  IMAD.WIDE.U32 R8, R4, 0x8, R8 ;  /* 0x0000000804087825 */ /* 0x008fc800078e0008 */
[----:B-1----:R-:W-:Y:S01]  /*0ae0*/  IMAD.WIDE.U32 R10, R3, 0x8, R10 ;  /* 0x00000008030a7825 */ /* 0x002fe200078e000a */
[----:B0-----:R1:W-:Y:S04]  /*0af0*/  STG.E.64 desc[UR8][R8.64], R6 ;  /* 0x0000000608007986 */ /* 0x0013e8000c101b08 */
[----:B------:R1:W-:Y:S02]  /*0b00*/  STG.E.64 desc[UR8][R10.64], R12 ;  /* 0x0000000c0a007986 */ /* 0x0003e4000c101b08 */
.L_x_140:
[----:B------:R-:W-:Y:S05]  /*0b10*/  BSYNC.RECONVERGENT B0 ;  /* 0x0000000000007941 */ /* 0x000fea0003800200 */
.L_x_139:
[----:B------:R-:W3:Y:S01]  /*0b20*/  LDC R15, c[0x0][0x3a0] ;  /* 0x0000e800ff0f7b82 */ /* 0x000ee20000000800 */
[----:B------:R-:W-:-:S07]  /*0b30*/  VIADD R4, R4, 0x1 ;  /* 0x0000000104047836 */ /* 0x000fce0000000000 */
[----:B------:R-:W-:Y:S01]  /*0b40*/  BAR.SYNC.DEFER_BLOCKING 0x0 ;  /* 0x0000000000007b1d */ /* 0x000fe20000010000 */
[----:B---3--:R-:W-:-:S13]  /*0b50*/  ISETP.NE.AND P0, PT, R4, R15, PT ;  /* 0x0000000f0400720c */ /* 0x008fda0003f05270 */
[----:B------:R-:W-:Y:S05]  /*0b60*/  @P0 BRA `(.L_x_141) ;  /* 0xfffffff400a40947 */ /* 0x000fea000383ffff */
.L_x_122:
[C---:B------:R-:W-:Y:S01]  /*0b70*/  IMAD R3, R15.reuse, R15, RZ ;  /* 0x0000000f0f037224 */ /* 0x040fe200078e02ff */
[----:B------:R-:W-:-:S04]  /*0b80*/  ISETP.GE.U32.AND P0, PT, R15, 0x2, PT ;  /* 0x000000020f00780c */ /* 0x000fc80003f06070 */
[----:B------:R-:W-:-:S04]  /*0b90*/  SHF.L.U32 R3, R3, 0x1, RZ ;  /* 0x0000000103037819 */ /* 0x000fc800000006ff */
[----:B------:R-:W-:-:S13]  /*0ba0*/  ISETP.LT.OR P0, PT, R3, 0x1, !P0 ;  /* 0x000000010300780c */ /* 0x000fda0004701670 */
[----:B------:R-:W-:Y:S05]  /*0bb0*/  @P0 EXIT ;  /* 0x000000000000094d */ /* 0x000fea0003800000 */
[----:B------:R-:W-:Y:S01]  /*0bc0*/  IMAD.MOV.U32 R4, RZ, RZ, RZ ;  /* 0x000000ffff047224 */ /* 0x000fe200078e00ff */
[----:B------:R-:W-:-:S07]  /*0bd0*/  MOV R5, 0x1 ;  /* 0x0000000100057802 */ /* 0x000fce0000000f00 */
.L_x_193:
[----:B012---:R-:W1:Y:S01]  /*0be0*/  LDC.64 R12, c[0x0][0x398] ;  /* 0x0000e600ff0c7b82 */ /* 0x007e620000000a00 */
[C---:B0-----:R-:W-:Y:S01]  /*0bf0*/  VIADD R6, R5.reuse, 0xffffffff ;  /* 0xffffffff05067836 */ /* 0x041fe20000000000 */
[----:B------:R-:W-:Y:S04]  /*0c00*/  BSSY.RECONVERGENT B1, `(.L_x_142) ;  /* 0x0000106000017945 */ /* 0x000fe80003800200 */
[----:B------:R-:W-:Y:S01]  /*0c10*/  ISETP.GE.AND P0, PT, R6, RZ, PT ;  /* 0x000000ff0600720c */ /* 0x000fe20003f06270 */
[----:B-1----:R-:W-:-:S12]  /*0c20*/  IMAD.WIDE.U32 R12, R5, 0x8, R12 ;  /* 0x00000008050c7825 */ /* 0x002fd800078e000c */
[----:B------:R-:W-:Y:S05]  /*0c30*/  @!P0 BRA `(.L_x_143) ;  /* 0x0000001000088947 */ /* 0x000fea0003800000 */
[----:B------:R-:W-:Y:S01]  /*0c40*/  HFMA2 R8, -RZ, RZ, 0, 0 ;  /* 0x00000000ff087431 */ /* 0x000fe200000001ff */
[----:B------:R-:W-:Y:S01]  /*0c50*/  PRMT R7, RZ, 0x7610, R7 ;  /* 0x00007610ff077816 */ /* 0x000fe20000000007 */
[----:B------:R-:W-:Y:S01]  /*0c60*/  IMAD.MOV.U32 R10, RZ, RZ, R6 ;  /* 0x000000ffff0a7224 */ /* 0x000fe200078e0006 */
[----:B------:R-:W-:-:S07]  /*0c70*/  PRMT R9, RZ, 0x7610, R9 ;  /* 0x00007610ff097816 */ /* 0x000fce0000000009 */
.L_x_163:
[----:B0-----:R-:W0:Y:S01]  /*0c80*/  LDC R11, c[0x0][0x3a0] ;  /* 0x0000e800ff0b7b82 */ /* 0x001e220000000800 */
[----:B-1----:R-:W1:Y:S07]  /*0c90*/  LDCU.64 UR4, c[0x0][0x3b0] ;  /* 0x00007600ff0477ac */ /* 0x002e6e0008000a00 */
[----:B------:R-:W2:Y:S01]  /*0ca0*/  LDC.64 R14, c[0x0][0x390] ;  /* 0x0000e400ff0e7b82 */ /* 0x000ea20000000a00 */
[----:B0-----:R-:W-:-:S04]  /*0cb0*/  IMAD R19, R5, R11, R10 ;  /* 0x0000000b05137224 */ /* 0x001fc800078e020a */
[----:B--2---:R-:W-:-:S05]  /*0cc0*/  IMAD.WIDE.U32 R18, R19, 0x8, R14 ;  /* 0x0000000813127825 */ /* 0x004fca00078e000e */
[----:B------:R-:W1:Y:S01]  /*0cd0*/  LDG.E.64 R20, desc[UR8][R18.64] ;  /* 0x0000000812147981 */ /* 0x000e62000c1e1b00 */
[----:B------:R-:W-:Y:S01]  /*0ce0*/  BSSY.RECONVERGENT B0, `(.L_x_144) ;  /* 0x00000f1000007945 */ /* 0x000fe20003800200 */
[----:B-1----:R-:W-:-:S14]  /*0cf0*/  DSETP.GT.AND P0, PT, |R20|, UR4, PT ;  /* 0x0000000414007e2a */ /* 0x002fdc000bf04200 */
[----:B------:R-:W-:Y:S05]  /*0d00*/  @!P0 BRA `(.L_x_145) ;  /* 0x0000000c00b88947 */ /* 0x000fea0003800000 */
[----:B------:R-:W0:Y:S01]  /*0d10*/  LDC R33, c[0x0][0x3a4] ;  /* 0x0000e900ff217b82 */ /* 0x000e220000000800 */
[----:B------:R-:W-:Y:S01]  /*0d20*/  MOV R17, 0x3fe00000 ;  /* 0x3fe0000000117802 */ /* 0x000fe20000000f00 */
[----:B------:R-:W-:Y:S01]  /*0d30*/  IMAD.MOV.U32 R16, RZ, RZ, RZ ;  /* 0x000000ffff107224 */ /* 0x000fe200078e00ff */
[----:B------:R-:W-:Y:S02]  /*0d40*/  BSSY.RECONVERGENT B2, `(.L_x_146) ;  /* 0x0000024000027945 */ /* 0x000fe40003800200 */
[----:B------:R-:W-:-:S06]  /*0d50*/  LOP3.LUT R17, R17, 0x80000000, R21, 0xb8, !PT ;  /* 0x8000000011117812 */ /* 0x000fcc00078eb815 */
[----:B------:R-:W-:-:S10]  /*0d60*/  DADD.RZ R16, R20, R16 ;  /* 0x0000000014107229 */ /* 0x000fd4000000c010 */
[----:B------:R-:W1:Y:S01]  /*0d70*/  FRND.F64.TRUNC R16, R16 ;  /* 0x0000001000107313 */ /* 0x000e62000030d800 */
[----:B0-----:R-:W-:-:S13]  /*0d80*/  ISETP.GE.U32.AND P0, PT, R0, R33, PT ;  /* 0x000000210000720c */ /* 0x001fda0003f06070 */
[----:B-1----:R-:W-:Y:S05]  /*0d90*/  @P0 BRA `(.L_x_147) ;  /* 0x0000000000780947 */ /* 0x002fea0003800000 */
[----:B------:R-:W-:Y:S01]  /*0da0*/  BSSY.RECONVERGENT B3, `(.L_x_148) ;  /* 0x0000010000037945 */ /* 0x000fe20003800200 */
[-CC-:B------:R-:W-:Y:S01]  /*0db0*/  IMAD R29, R5, R33.reuse, R0.reuse ;  /* 0x00000021051d7224 */ /* 0x180fe200078e0200 */
[----:B------:R-:W-:Y:S01]  /*0dc0*/  MOV R28, R0 ;  /* 0x00000000001c7202 */ /* 0x000fe20000000f00 */
[----:B------:R-:W-:-:S07]  /*0dd0*/  IMAD R31, R10, R33, R0 ;  /* 0x000000210a1f7224 */ /* 0x000fce00078e0200 */
.L_x_149:
[----:B0-----:R-:W0:Y:S02]  /*0de0*/  LDC.64 R24, c[0x0][0x380] ;  /* 0x0000e000ff187b82 */ /* 0x001e240000000a00 */
[----:B0-----:R-:W-:-:S04]  /*0df0*/  IMAD.WIDE.U32 R26, R31, 0x8, R24 ;  /* 0x000000081f1a7825 */ /* 0x001fc800078e0018 */
[C---:B------:R-:W-:Y:S02]  /*0e00*/  IMAD.WIDE.U32 R24, R29.reuse, 0x8, R24 ;  /* 0x000000081d187825 */ /* 0x040fe400078e0018 */
[----:B------:R-:W2:Y:S04]  /*0e10*/  LDG.E.64 R26, desc[UR8][R26.64] ;  /* 0x000000081a1a7981 */ /* 0x000ea8000c1e1b00 */
[----:B------:R-:W2:Y:S01]  /*0e20*/  LDG.E.64 R22, desc[UR8][R24.64] ;  /* 0x0000000818167981 */ /* 0x000ea2000c1e1b00 */
[----:B------:R-:W-:Y:S01]  /*0e30*/  VIADD R28, R28, UR6 ;  /* 0x000000061c1c7c36 */ /* 0x000fe20008000000 */
[----:B------:R-:W-:Y:S01]  /*0e40*/  IADD3 R29, PT, PT, R29, UR6, RZ ;  /* 0x000000061d1d7c10 */ /* 0x000fe2000fffe0ff */
[----:B------:R-:W-:-:S03]  /*0e50*/  VIADD R31, R31, UR6 ;  /* 0x000000061f1f7c36 */ /* 0x000fc60008000000 */
[----:B------:R-:W-:Y:S01]  /*0e60*/  ISETP.GE.U32.AND P1, PT, R28, R33, PT ;  /* 0x000000211c00720c */ /* 0x000fe20003f26070 */
[----:B--2---:R-:W-:-:S07]  /*0e70*/  DFMA R22, -R16, R26, R22 ;  /* 0x0000001a1016722b */ /* 0x004fce0000000116 */
[----:B------:R0:W-:Y:S05]  /*0e80*/  STG.E.64 desc[UR8][R24.64], R22 ;  /* 0x0000001618007986 */ /* 0x0001ea000c101b08 */
[----:B------:R-:W-:Y:S05]  /*0e90*/  @!P1 BRA `(.L_x_149) ;  /* 0xfffffffc00d09947 */ /* 0x000fea000383ffff */
[----:B------:R-:W-:Y:S05]  /*0ea0*/  BSYNC.RECONVERGENT B3 ;  /* 0x0000000000037941 */ /* 0x000fea0003800200 */
.L_x_148:
[----:B------:R-:W-:-:S07]  /*0eb0*/  MOV R28, R0 ;  /* 0x00000000001c7202 */ /* 0x000fce0000000f00 */
.L_x_150:
[----:B01----:R-:W0:Y:S01]  /*0ec0*/  LDC.64 R24, c[0x0][0x388] ;  /* 0x0000e200ff187b82 */ /* 0x003e220000000a00 */
[-CC-:B------:R-:W-:Y:S02]  /*0ed0*/  IMAD R27, R10, R33.reuse, R28.reuse ;  /* 0x000000210a1b7224 */ /* 0x180fe400078e021c */
[----:B------:R-:W-:Y:S02]  /*0ee0*/  IMAD R23, R5, R33, R28 ;  /* 0x0000002105177224 */ /* 0x000fe400078e021c */
[----:B0-----:R-:W-:-:S04]  /*0ef0*/  IMAD.WIDE.U32 R26, R27, 0x8, R24 ;  /* 0x000000081b1a7825 */ /* 0x001fc800078e0018 */
[----:B------:R-:W-:Y:S02]  /*0f00*/  IMAD.WIDE.U32 R24, R23, 0x8, R24 ;  /* 0x0000000817187825 */ /* 0x000fe400078e0018 */
[----:B------:R-:W2:Y:S04]  /*0f10*/  LDG.E.64 R26, desc[UR8][R26.64] ;  /* 0x000000081a1a7981 */ /* 0x000ea8000c1e1b00 */
[----:B------:R-:W2:Y:S01]  /*0f20*/  LDG.E.64 R22, desc[UR8][R24.64] ;  /* 0x0000000818167981 */ /* 0x000ea2000c1e1b00 */
[----:B------:R-:W-:-:S05]  /*0f30*/  VIADD R28, R28, UR6 ;  /* 0x000000061c1c7c36 */ /* 0x000fca0008000000 */
[----:B------:R-:W-:Y:S01]  /*0f40*/  ISETP.GE.U32.AND P1, PT, R28, R33, PT ;  /* 0x000000211c00720c */ /* 0x000fe20003f26070 */
[----:B--2---:R-:W-:-:S07]  /*0f50*/  DFMA R22, -R16, R26, R22 ;  /* 0x0000001a1016722b */ /* 0x004fce0000000116 */
[----:B------:R1:W-:Y:S05]  /*0f60*/  STG.E.64 desc[UR8][R24.64], R22 ;  /* 0x0000001618007986 */ /* 0x0003ea000c101b08 */
[----:B------:R-:W-:Y:S05]  /*0f70*/  @!P1 BRA `(.L_x_150) ;  /* 0xfffffffc00d09947 */ /* 0x000fea000383ffff */
.L_x_147:
[----:B------:R-:W-:Y:S05]  /*0f80*/  BSYNC.RECONVERGENT B2 ;  /* 0x0000000000027941 */ /* 0x000fea0003800200 */
.L_x_146:
[----:B------:R-:W-:Y:S01]  /*0f90*/  BAR.SYNC.DEFER_BLOCKING 0x0 ;  /* 0x0000000000007b1d */ /* 0x000fe20000010000 */
[----:B------:R-:W-:-:S05]  /*0fa0*/  ISETP.NE.AND P1, PT, R0, RZ, PT ;  /* 0x000000ff0000720c */ /* 0x000fca0003f25270 */
[----:B------:R-:W-:Y:S08]  /*0fb0*/  BSSY.RECONVERGENT B2, `(.L_x_151) ;  /* 0x000009d000027945 */ /* 0x000ff00003800200 */
[----:B------:R-:W-:Y:S05]  /*0fc0*/  @P1 BRA `(.L_x_152) ;  /* 0x00000008006c1947 */ /* 0x000fea0003800000 */
[----:B------:R-:W-:Y:S01]  /*0fd0*/  DADD R20, R20, -R16 ;  /* 0x0000000014147229 */ /* 0x000fe20000000810 */
[----:B------:R-:W-:-:S06]  /*0fe0*/  ISETP.NE.AND P1, PT, R10, RZ, PT ;  /* 0x000000ff0a00720c */ /* 0x000fcc0003f25270 */
[----:B------:R0:W-:Y:S07]  /*0ff0*/  STG.E.64 desc[UR8][R18.64], R20 ;  /* 0x0000001412007986 */ /* 0x0001ee000c101b08 */
[----:B------:R-:W-:Y:S05]  /*1000*/  @!P1 BRA `(.L_x_152) ;  /* 0x00000008005c9947 */ /* 0x000fea0003800000 */
[----:B0-----:R-:W-:Y:S01]  /*1010*/  IADD3 R18, PT, PT, R5, -0x2, -R8 ;  /* 0xfffffffe05127810 */ /* 0x001fe20007ffe808 */
[----:B------:R-:W-:Y:S01]  /*1020*/  BSSY.RECONVERGENT B3, `(.L_x_153) ;  /* 0x000004a000037945 */ /* 0x000fe20003800200 */
[----:B------:R-:W-:Y:S02]  /*1030*/  LOP3.LUT P2, RZ, R10, 0x7, RZ, 0xc0, !PT ;  /* 0x000000070aff7812 */ /* 0x000fe4000784c0ff */
[----:B------:R-:W-:Y:S02]  /*1040*/  ISETP.GE.U32.AND P1, PT, R18, 0x7, PT ;  /* 0x000000071200780c */ /* 0x000fe40003f26070 */
[----:B------:R-:W-:-:S11]  /*1050*/  MOV R32, RZ ;  /* 0x000000ff00207202 */ /* 0x000fd60000000f00 */
[----:B------:R-:W-:Y:S05]  /*1060*/  @!P1 BRA `(.L_x_154) ;  /* 0x0000000400149947 */ /* 0x000fea0003800000 */
[----:B------:R-:W-:Y:S01]  /*1070*/  LOP3.LUT R32, R10, 0x7ffffff8, RZ, 0xc0, !PT ;  /* 0x7ffffff80a207812 */ /* 0x000fe200078ec0ff */
[----:B------:R-:W-:-:S07]  /*1080*/  IMAD.MOV.U32 R34, RZ, RZ, RZ ;  /* 0x000000ffff227224 */ /* 0x000fce00078e00ff */
.L_x_155:
[-CC-:B------:R-:W-:Y:S02]  /*1090*/  IMAD R35, R10, R11.reuse, R34.reuse ;  /* 0x0000000b0a237224 */ /* 0x180fe400078e0222 */
[----:B--2---:R-:W-:Y:S02]  /*10a0*/  IMAD R37, R5, R11, R34 ;  /* 0x0000000b05257224 */ /* 0x004fe400078e0222 */
[----:B------:R-:W-:-:S04]  /*10b0*/  IMAD.WIDE.U32 R20, R35, 0x8, R14 ;  /* 0x0000000823147825 */ /* 0x000fc800078e000e */
[----:B------:R-:W-:Y:S01]  /*10c0*/  IMAD.WIDE.U32 R30, R37, 0x8, R14 ;  /* 0x00000008251e7825 */ /* 0x000fe200078e000e */
[----:B------:R-:W2:Y:S04]  /*10d0*/  LDG.E.64 R18, desc[UR8][R20.64] ;  /* 0x0000000814127981 */ /* 0x000ea8000c1e1b00 */
[----:B-1----:R-:W2:Y:S01]  /*10e0*/  LDG.E.64 R22, desc[UR8][R30.64] ;  /* 0x000000081e167981 */ /* 0x002ea2000c1e1b00 */
[----:B------:R-:W-:Y:S01]  /*10f0*/  IADD3 R25, PT, PT, R35, 0x1, RZ ;  /* 0x0000000123197810 */ /* 0x000fe20007ffe0ff */
[----:B------:R-:W-:-:S04]  /*1100*/  VIADD R29, R37, 0x1 ;  /* 0x00000001251d7836 */ /* 0x000fc80000000000 */
[----:B------:R-:W-:Y:S01]  /*1110*/  IMAD.WIDE.U32 R28, R29, 0x8, R14 ;  /* 0x000000081d1c7825 */ /* 0x000fe200078e000e */
[----:B--2---:R-:W-:-:S03]  /*1120*/  DFMA R22, -R16, R18, R22 ;  /* 0x000000121016722b */ /* 0x004fc60000000116 */
[----:B------:R-:W-:-:S04]  /*1130*/  IMAD.WIDE.U32 R18, R25, 0x8, R14 ;  /* 0x0000000819127825 */ /* 0x000fc800078e000e */
[----:B------:R0:W-:Y:S04]  /*1140*/  STG.E.64 desc[UR8][R30.64], R22 ;  /* 0x000000161e007986 */ /* 0x0001e8000c101b08 */
[----:B------:R-:W2:Y:S04]  /*1150*/  LDG.E.64 R18, desc[UR8][R18.64] ;  /* 0x0000000812127981 */ /* 0x000ea8000c1e1b00 */
[----:B------:R-:W2:Y:S01]  /*1160*/  LDG.E.64 R26, desc[UR8][R28.64] ;  /* 0x000000081c1a7981 */ /* 0x000ea2000c1e1b00 */
[----:B------:R-:W-:Y:S01]  /*1170*/  IADD3 R25, PT, PT, R35, 0x2, RZ ;  /* 0x0000000223197810 */ /* 0x000fe20007ffe0ff */
[----:B------:R-:W-:-:S04]  /*1180*/  VIADD R24, R37, 0x2 ;  /* 0x0000000225187836 */ /* 0x000fc80000000000 */
[----:B------:R-:W-:-:S04]  /*1190*/  IMAD.WIDE.U32 R20, R25, 0x8, R14 ;  /* 0x0000000819147825 */ /* 0x000fc800078e000e */
[----:B------:R-:W-:Y:S01]  /*11a0*/  IMAD.WIDE.U32 R24, R24, 0x8, R14 ;  /* 0x0000000818187825 */ /* 0x000fe200078e000e */
[----:B--2---:R-:W-:-:S07]  /*11b0*/  DFMA R26, -R16, R18, R26 ;  /* 0x00000012101a722b */ /* 0x004fce000000011a */
[----:B------:R1:W-:Y:S04]  /*11c0*/  STG.E.64 desc[UR8][R28.64], R26 ;  /* 0x0000001a1c007986 */ /* 0x0003e8000c101b08 */
[----:B------:R-:W2:Y:S04]  /*11d0*/  LDG.E.64 R20, desc[UR8][R20.64] ;  /* 0x0000000814147981 */ /* 0x000ea8000c1e1b00 */
[----:B------:R-:W2:Y:S01]  /*11e0*/  LDG.E.64 R18, desc[UR8][R24.64] ;  /* 0x0000000818127981 */ /* 0x000ea2000c1e1b00 */
[----:B0-----:R-:W-:Y:S01]  /*11f0*/  IADD3 R31, PT, PT, R35, 0x3, RZ ;  /* 0x00000003231f7810 */ /* 0x001fe20007ffe0ff */
[----:B------:R-:W-:Y:S01]  /*1200*/  VIADD R30, R37, 0x3 ;  /* 0x00000003251e7836 */ /* 0x000fe20000000000 */
[----:B--2---:R-:W-:-:S03]  /*1210*/  DFMA R22, -R16, R20, R18 ;  /* 0x000000141016722b */ /* 0x004fc60000000112 */
[----:B------:R-:W-:-:S04]  /*1220*/  IMAD.WIDE.U32 R18, R31, 0x8, R14 ;  /* 0x000000081f127825 */ /* 0x000fc800078e000e */
[----:B------:R-:W-:Y:S01]  /*1230*/  IMAD.WIDE.U32 R30, R30, 0x8, R14 ;  /* 0x000000081e1e7825 */ /* 0x000fe200078e000e */
[----:B------:R0:W-:Y:S04]  /*1240*/  STG.E.64 desc[UR8][R24.64], R22 ;  /* 0x0000001618007986 */ /* 0x0001e8000c101b08 */
[----:B------:R-:W2:Y:S04]  /*1250*/  LDG.E.64 R20, desc[UR8][R18.64] ;  /* 0x0000000812147981 */ /* 0x000ea8000c1e1b00 */
[----:B------:R-:W2:Y:S01]  /*1260*/  LDG.E.64 R18, desc[UR8][R30.64] ;  /* 0x000000081e127981 */ /* 0x000ea2000c1e1b00 */
[----:B-1----:R-:W-:Y:S01]  /*1270*/  IADD3 R27, PT, PT, R35, 0x4, RZ ;  /* 0x00000004231b7810 */ /* 0x002fe20007ffe0ff */
[----:B------:R-:W-:-:S04]  /*1280*/  VIADD R36, R37, 0x4 ;  /* 0x0000000425247836 */ /* 0x000fc80000000000 */
[----:B------:R-:W-:Y:S01]  /*1290*/  IMAD.WIDE.U32 R26, R27, 0x8, R14 ;  /* 0x000000081b1a7825 */ /* 0x000fe200078e000e */
[----:B--2---:R-:W-:-:S03]  /*12a0*/  DFMA R28, -R16, R20, R18 ;  /* 0x00000014101c722b */ /* 0x004fc60000000112 */
[----:B------:R-:W-:-:S04]  /*12b0*/  IMAD.WIDE.U32 R20, R36, 0x8, R14 ;  /* 0x0000000824147825 */ /* 0x000fc800078e000e */
[----:B------:R1:W-:Y:S04]  /*12c0*/  STG.E.64 desc[UR8][R30.64], R28 ;  /* 0x0000001c1e007986 */ /* 0x0003e8000c101b08 */
[----:B------:R-:W2:Y:S04]  /*12d0*/  LDG.E.64 R26, desc[UR8][R26.64] ;  /* 0x000000081a1a7981 */ /* 0x000ea8000c1e1b00 */
[----:B------:R-:W2:Y:S01]  /*12e0*/  LDG.E.64 R18, desc[UR8][R20.64] ;  /* 0x0000000814127981 */ /* 0x000ea2000c1e1b00 */
[----:B0-----:R-:W-:Y:S01]  /*12f0*/  IADD3 R25, PT, PT, R35, 0x5, RZ ;  /* 0x0000000523197810 */ /* 0x001fe20007ffe0ff */
[----:B------:R-:W-:-:S04]  /*1300*/  VIADD R36, R37, 0x5 ;  /* 0x0000000525247836 */ /* 0x000fc80000000000 */
[----:B------:R-:W-:Y:S01]  /*1310*/  IMAD.WIDE.U32 R24, R25, 0x8, R14 ;  /* 0x0000000819187825 */ /* 0x000fe200078e000e */
[----:B--2---:R-:W-:-:S03]  /*1320*/  DFMA R22, -R16, R26, R18 ;  /* 0x0000001a1016722b */ /* 0x004fc60000000112 */
[----:B------:R-:W-:-:S04]  /*1330*/  IMAD.WIDE.U32 R18, R36, 0x8, R14 ;  /* 0x0000000824127825 */ /* 0x000fc800078e000e */
[----:B------:R0:W-:Y:S04]  /*1340*/  STG.E.64 desc[UR8][R20.64], R22 ;  /* 0x0000001614007986 */ /* 0x0001e8000c101b08 */
[----:B------:R-:W2:Y:S04]  /*1350*/  LDG.E.64 R24, desc[UR8][R24.64] ;  /* 0x0000000818187981 */ /* 0x000ea8000c1e1b00 */
[----:B------:R-:W2:Y:S01]  /*1360*/  LDG.E.64 R26, desc[UR8][R18.64] ;  /* 0x00000008121a7981 */ /* 0x000ea2000c1e1b00 */
[----:B-1----:R-:W-:Y:S01]  /*1370*/  IADD3 R29, PT, PT, R35, 0x6, RZ ;  /* 0x00000006231d7810 */ /* 0x002fe20007ffe0ff */
[----:B------:R-:W-:-:S04]  /*1380*/  VIADD R31, R37, 0x6 ;  /* 0x00000006251f7836 */ /* 0x000fc80000000000 */
[----:B------:R-:W-:-:S04]  /*1390*/  IMAD.WIDE.U32 R28, R29, 0x8, R14 ;  /* 0x000000081d1c7825 */ /* 0x000fc800078e000e */
[----:B------:R-:W-:Y:S01]  /*13a0*/  IMAD.WIDE.U32 R30, R31, 0x8, R14 ;  /* 0x000000081f1e7825 */ /* 0x000fe200078e000e */
[----:B--2---:R-:W-:-:S07]  /*13b0*/  DFMA R26, -R16, R24, R26 ;  /* 0x00000018101a722b */ /* 0x004fce000000011a */
[----:B------:R2:W-:Y:S04]  /*13c0*/  STG.E.64 desc[UR8][R18.64], R26 ;  /* 0x0000001a12007986 */ /* 0x0005e8000c101b08 */
[----:B------:R-:W3:Y:S04]  /*13d0*/  LDG.E.64 R28, desc[UR8][R28.64] ;  /* 0x000000081c1c7981 */ /* 0x000ee8000c1e1b00 */
[----:B------:R-:W3:Y:S01]  /*13e0*/  LDG.E.64 R24, desc[UR8][R30.64] ;  /* 0x000000081e187981 */ /* 0x000ee2000c1e1b00 */
[----:B0-----:R-:W-:Y:S01]  /*13f0*/  IADD3 R23, PT, PT, R35, 0x7, RZ ;  /* 0x0000000723177810 */ /* 0x001fe20007ffe0ff */
[----:B------:R-:W-:-:S04]  /*1400*/  VIADD R21, R37, 0x7 ;  /* 0x0000000725157836 */ /* 0x000fc80000000000 */
[----:B------:R-:W-:-:S04]  /*1410*/  IMAD.WIDE.U32 R22, R23, 0x8, R14 ;  /* 0x0000000817167825 */ /* 0x000fc800078e000e */
[----:B------:R-:W-:Y:S01]  /*1420*/  IMAD.WIDE.U32 R20, R21, 0x8, R14 ;  /* 0x0000000815147825 */ /* 0x000fe200078e000e */
[----:B---3--:R-:W-:-:S07]  /*1430*/  DFMA R24, -R16, R28, R24 ;  /* 0x0000001c1018722b */ /* 0x008fce0000000118 */
[----:B------:R2:W-:Y:S04]  /*1440*/  STG.E.64 desc[UR8][R30.64], R24 ;  /* 0x000000181e007986 */ /* 0x0005e8000c101b08 */
[----:B------:R-:W3:Y:S04]  /*1450*/  LDG.E.64 R22, desc[UR8][R22.64] ;  /* 0x0000000816167981 */ /* 0x000ee8000c1e1b00 */
[----:B------:R-:W3:Y:S01]  /*1460*/  LDG.E.64 R36, desc[UR8][R20.64] ;  /* 0x0000000814247981 */ /* 0x000ee2000c1e1b00 */
[----:B------:R-:W-:-:S04]  /*1470*/  IADD3 R34, PT, PT, R34, 0x8, RZ ;  /* 0x0000000822227810 */ /* 0x000fc80007ffe0ff */
[----:B------:R-:W-:Y:S01]  /*1480*/  ISETP.NE.AND P1, PT, R34, R32, PT ;  /* 0x000000202200720c */ /* 0x000fe20003f25270 */
[----:B---3--:R-:W-:-:S07]  /*1490*/  DFMA R36, -R16, R22, R36 ;  /* 0x000000161024722b */ /* 0x008fce0000000124 */
[----:B------:R2:W-:Y:S05]  /*14a0*/  STG.E.64 desc[UR8][R20.64], R36 ;  /* 0x0000002414007986 */ /* 0x0005ea000c101b08 */
[----:B------:R-:W-:Y:S05]  /*14b0*/  @P1 BRA `(.L_x_155) ;  /* 0xfffffff800f41947 */ /* 0x000fea000383ffff */
.L_x_154:
[----:B------:R-:W-:Y:S05]  /*14c0*/  BSYNC.RECONVERGENT B3 ;  /* 0x0000000000037941 */ /* 0x000fea0003800200 */
.L_x_153:
[----:B------:R-:W-:Y:S05]  /*14d0*/  @!P2 BRA `(.L_x_152) ;  /* 0x000000040028a947 */ /* 0x000fea0003800000 */
[----:B--2---:R-:W-:Y:S01]  /*14e0*/  LOP3.LUT R18, RZ, R9, RZ, 0x33, !PT ;  /* 0x00000009ff127212 */ /* 0x004fe200078e33ff */
[----:B------:R-:W-:Y:S04]  /*14f0*/  BSSY.RECONVERGENT B3, `(.L_x_156) ;  /* 0x0000028000037945 */ /* 0x000fe80003800200 */
[----:B------:R-:W-:-:S05]  /*1500*/  IMAD.IADD R18, R18, 0x1, R5 ;  /* 0x0000000112127824 */ /* 0x000fca00078e0205 */
[----:B------:R-:W-:-:S04]  /*1510*/  LOP3.LUT R18, R18, 0x7, RZ, 0xc0, !PT ;  /* 0x0000000712127812 */ /* 0x000fc800078ec0ff */
[C---:B------:R-:W-:Y:S02]  /*1520*/  IADD3 R19, PT, PT, R18.reuse, -0x1, RZ ;  /* 0xffffffff12137810 */ /* 0x040fe40007ffe0ff */
[----:B------:R-:W-:Y:S02]  /*1530*/  LOP3.LUT P2, RZ, R18, 0x3, RZ, 0xc0, !PT ;  /* 0x0000000312ff7812 */ /* 0x000fe4000784c0ff */
[----:B------:R-:W-:-:S13]  /*1540*/  ISETP.GE.U32.AND P1, PT, R19, 0x3, PT ;  /* 0x000000031300780c */ /* 0x000fda0003f26070 */
[----:B------:R-:W-:Y:S05]  /*1550*/  @!P1 BRA `(.L_x_157) ;  /* 0x0000000000849947 */ /* 0x000fea0003800000 */
[-CC-:B------:R-:W-:Y:S02]  /*1560*/  IMAD R37, R10, R11.reuse, R32.reuse ;  /* 0x0000000b0a257224 */ /* 0x180fe400078e0220 */
[----:B------:R-:W-:Y:S02]  /*1570*/  IMAD R36, R5, R11, R32 ;  /* 0x0000000b05247224 */ /* 0x000fe400078e0220 */
[----:B------:R-:W-:-:S04]  /*1580*/  IMAD.WIDE.U32 R18, R37, 0x8, R14 ;  /* 0x0000000825127825 */ /* 0x000fc800078e000e */
[C---:B------:R-:W-:Y:S02]  /*1590*/  IMAD.WIDE.U32 R30, R36.reuse, 0x8, R14 ;  /* 0x00000008241e7825 */ /* 0x040fe400078e000e */
[----:B------:R-:W2:Y:S04]  /*15a0*/  LDG.E.64 R18, desc[UR8][R18.64] ;  /* 0x0000000812127981 */ /* 0x000ea8000c1e1b00 */
[----:B------:R-:W2:Y:S01]  /*15b0*/  LDG.E.64 R28, desc[UR8][R30.64] ;  /* 0x000000081e1c7981 */ /* 0x000ea2000c1e1b00 */
[----:B------:R-:W-:Y:S01]  /*15c0*/  VIADD R27, R37, 0x1 ;  /* 0x00000001251b7836 */ /* 0x000fe20000000000 */
[----:B-1----:R-:W-:-:S03]  /*15d0*/  IADD3 R25, PT, PT, R36, 0x1, RZ ;  /* 0x0000000124197810 */ /* 0x002fc60007ffe0ff */
[----:B------:R-:W-:-:S04]  /*15e0*/  IMAD.WIDE.U32 R26, R27, 0x8, R14 ;  /* 0x000000081b1a7825 */ /* 0x000fc800078e000e */
[----:B------:R-:W-:Y:S01]  /*15f0*/  IMAD.WIDE.U32 R24, R25, 0x8, R14 ;  /* 0x0000000819187825 */ /* 0x000fe200078e000e */
[----:B--2---:R-:W-:-:S07]  /*1600*/  DFMA R28, -R16, R18, R28 ;  /* 0x00000012101c722b */ /* 0x004fce000000011c */
[----:B------:R0:W-:Y:S04]  /*1610*/  STG.E.64 desc[UR8][R30.64], R28 ;  /* 0x0000001c1e007986 */ /* 0x0001e8000c101b08 */
[----:B------:R-:W2:Y:S04]  /*1620*/  LDG.E.64 R26, desc[UR8][R26.64] ;  /* 0x000000081a1a7981 */ /* 0x000ea8000c1e1b00 */
[----:B------:R-:W2:Y:S01]  /*1630*/  LDG.E.64 R22, desc[UR8][R24.64] ;  /* 0x0000000818167981 */ /* 0x000ea2000c1e1b00 */
[----:B------:R-:W-:Y:S01]  /*1640*/  VIADD R21, R37, 0x2 ;  /* 0x0000000225157836 */ /* 0x000fe20000000000 */
[----:B------:R-:W-:-:S03]  /*1650*/  IADD3 R35, PT, PT, R36, 0x2, RZ ;  /* 0x0000000224237810 */ /* 0x000fc60007ffe0ff */
[----:B------:R-:W-:-:S04]  /*1660*/  IMAD.WIDE.U32 R18, R21, 0x8, R14 ;  /* 0x0000000815127825 */ /* 0x000fc800078e000e */
[----:B------:R-:W-:Y:S01]  /*1670*/  IMAD.WIDE.U32 R20, R35, 0x8, R14 ;  /* 0x0000000823147825 */ /* 0x000fe200078e000e */
[----:B--2---:R-:W-:-:S07]  /*1680*/  DFMA R22, -R16, R26, R22 ;  /* 0x0000001a1016722b */ /* 0x004fce0000000116 */
[----:B------:R2:W-:Y:S04]  /*1690*/  STG.E.64 desc[UR8][R24.64], R22 ;  /* 0x0000001618007986 */ /* 0x0005e8000c101b08 */
[----:B------:R-:W3:Y:S04]  /*16a0*/  LDG.E.64 R18, desc[UR8][R18.64] ;  /* 0x0000000812127981 */ /* 0x000ee8000c1e1b00 */
[----:B------:R-:W3:Y:S01]  /*16b0*/  LDG.E.64 R34, desc[UR8][R20.64] ;  /* 0x0000000814227981 */ /* 0x000ee2000c1e1b00 */
[----:B0-----:R-:W-:Y:S01]  /*16c0*/  VIADD R29, R37, 0x3 ;  /* 0x00000003251d7836 */ /* 0x001fe20000000000 */
[----:B------:R-:W-:-:S03]  /*16d0*/  IADD3 R27, PT, PT, R36, 0x3, RZ ;  /* 0x00000003241b7810 */ /* 0x000fc60007ffe0ff */
[----:B------:R-:W-:-:S04]  /*16e0*/  IMAD.WIDE.U32 R28, R29, 0x8, R14 ;  /* 0x000000081d1c7825 */ /* 0x000fc800078e000e */
[----:B------:R-:W-:Y:S01]  /*16f0*/  IMAD.WIDE.U32 R26, R27, 0x8, R14 ;  /* 0x000000081b1a7825 */ /* 0x000fe200078e000e */
[----:B---3--:R-:W-:-:S07]  /*1700*/  DFMA R34, -R16, R18, R34 ;  /* 0x000000121022722b */ /* 0x008fce0000000122 */
[----:B------:R2:W-:Y:S04]  /*1710*/  STG.E.64 desc[UR8][R20.64], R34 ;  /* 0x0000002214007986 */ /* 0x0005e8000c101b08 */
[----:B------:R-:W3:Y:S04]  /*1720*/  LDG.E.64 R28, desc[UR8][R28.64] ;  /* 0x000000081c1c7981 */ /* 0x000ee8000c1e1b00 */
[----:B------:R-:W3:Y:S01]  /*1730*/  LDG.E.64 R30, desc[UR8][R26.64] ;  /* 0x000000081a1e7981 */ /* 0x000ee2000c1e1b00 */
[----:B------:R-:W-:Y:S01]  /*1740*/  VIADD R32, R32, 0x4 ;  /* 0x0000000420207836 */ /* 0x000fe20000000000 */
[----:B---3--:R-:W-:-:S07]  /*1750*/  DFMA R30, -R16, R28, R30 ;  /* 0x0000001c101e722b */ /* 0x008fce000000011e */
[----:B------:R2:W-:Y:S04]  /*1760*/  STG.E.64 desc[UR8][R26.64], R30 ;  /* 0x0000001e1a007986 */ /* 0x0005e8000c101b08 */
.L_x_157:
[----:B------:R-:W-:Y:S05]  /*1770*/  BSYNC.RECONVERGENT B3 ;  /* 0x0000000000037941 */ /* 0x000fea0003800200 */
.L_x_156:
[----:B------:R-:W-:Y:S05]  /*1780*/  @!P2 BRA `(.L_x_152) ;  /* 0x00000000007ca947 */ /* 0x000fea0003800000 */
[----:B------:R-:W-:-:S04]  /*1790*/  LOP3.LUT R28, R7, 0x3, RZ, 0x3c, !PT ;  /* 0x00000003071c7812 */ /* 0x000fc800078e3cff */
[----:B------:R-:W-:-:S04]  /*17a0*/  IADD3 R28, PT, PT, R28, R5, RZ ;  /* 0x000000051c1c7210 */ /* 0x000fc80007ffe0ff */
[----:B------:R-:W-:-:S04]  /*17b0*/  LOP3.LUT R18, R28, 0x3, RZ, 0xc0, !PT ;  /* 0x000000031c127812 */ /* 0x000fc800078ec0ff */
[----:B------:R-:W-:-:S13]  /*17c0*/  ISETP.NE.AND P1, PT, R18, 0x1, PT ;  /* 0x000000011200780c */ /* 0x000fda0003f25270 */
[-CC-:B--2---:R-:W-:Y:S02]  /*17d0*/  @P1 IMAD R21, R10, R11.reuse, R32.reuse ;  /* 0x0000000b0a151224 */ /* 0x184fe400078e0220 */
[----:B------:R-:W-:Y:S02]  /*17e0*/  @P1 IMAD R27, R5, R11, R32 ;  /* 0x0000000b051b1224 */ /* 0x000fe400078e0220 */
[----:B------:R-:W-:-:S04]  /*17f0*/  @P1 IMAD.WIDE.U32 R30, R21, 0x8, R14 ;  /* 0x00000008151e1825 */ /* 0x000fc800078e000e */
[--C-:B-1----:R-:W-:Y:S01]  /*1800*/  @P1 IMAD.WIDE.U32 R22, R27, 0x8, R14.reuse ;  /* 0x000000081b161825 */ /* 0x102fe200078e000e */
[----:B------:R-:W2:Y:S04]  /*1810*/  @P1 LDG.E.64 R18, desc[UR8][R30.64] ;  /* 0x000000081e121981 */ /* 0x000ea8000c1e1b00 */
[----:B------:R-:W2:Y:S01]  /*1820*/  @P1 LDG.E.64 R24, desc[UR8][R22.64] ;  /* 0x0000000816181981 */ /* 0x000ea2000c1e1b00 */
[----:B------:R-:W-:Y:S01]  /*1830*/  @P1 VIADD R21, R21, 0x1 ;  /* 0x0000000115151836 */ /* 0x000fe20000000000 */
[----:B------:R-:W-:Y:S02]  /*1840*/  @P1 IADD3 R27, PT, PT, R27, 0x1, RZ ;  /* 0x000000011b1b1810 */ /* 0x000fe40007ffe0ff */
[----:B------:R-:W-:Y:S01]  /*1850*/  LOP3.LUT R28, R28, 0x1, RZ, 0xc0, !PT ;  /* 0x000000011c1c7812 */ /* 0x000fe200078ec0ff */
[----:B--2---:R-:W-:Y:S01]  /*1860*/  @P1 DFMA R24, -R16, R18, R24 ;  /* 0x000000121018122b */ /* 0x004fe20000000118 */
[----:B------:R-:W-:-:S04]  /*1870*/  @P1 IMAD.WIDE.U32 R18, R21, 0x8, R14 ;  /* 0x0000000815121825 */ /* 0x000fc800078e000e */
[----:B------:R-:W-:Y:S02]  /*1880*/  @P1 IMAD.WIDE.U32 R20, R27, 0x8, R14 ;  /* 0x000000081b141825 */ /* 0x000fe400078e000e */
[----:B------:R3:W-:Y:S04]  /*1890*/  @P1 STG.E.64 desc[UR8][R22.64], R24 ;  /* 0x0000001816001986 */ /* 0x0007e8000c101b08 */
[----:B------:R-:W2:Y:S04]  /*18a0*/  @P1 LDG.E.64 R18, desc[UR8][R18.64] ;  /* 0x0000000812121981 */ /* 0x000ea8000c1e1b00 */
[----:B------:R-:W2:Y:S01]  /*18b0*/  @P1 LDG.E.64 R26, desc[UR8][R20.64] ;  /* 0x00000008141a1981 */ /* 0x000ea2000c1e1b00 */
[----:B------:R-:W-:Y:S01]  /*18c0*/  ISETP.NE.U32.AND P2, PT, R28, 0x1, PT ;  /* 0x000000011c00780c */ /* 0x000fe20003f45070 */
[----:B------:R-:W-:-:S12]  /*18d0*/  @P1 VIADD R32, R32, 0x2 ;  /* 0x0000000220201836 */ /* 0x000fd80000000000 */
[-CC-:B------:R-:W-:Y:S02]  /*18e0*/  @!P2 IMAD R29, R10, R11.reuse, R32.reuse ;  /* 0x0000000b0a1da224 */ /* 0x180fe400078e0220 */
[----:B------:R-:W-:Y:S02]  /*18f0*/  @!P2 IMAD R11, R5, R11, R32 ;  /* 0x0000000b050ba224 */ /* 0x000fe400078e0220 */
[----:B------:R-:W-:-:S04]  /*1900*/  @!P2 IMAD.WIDE.U32 R28, R29, 0x8, R14 ;  /* 0x000000081d1ca825 */ /* 0x000fc800078e000e */
[----:B------:R-:W-:Y:S01]  /*1910*/  @!P2 IMAD.WIDE.U32 R14, R11, 0x8, R14 ;  /* 0x000000080b0ea825 */ /* 0x000fe200078e000e */
[----:B--2---:R-:W-:-:S07]  /*1920*/  @P1 DFMA R26, -R16, R18, R26 ;  /* 0x00000012101a122b */ /* 0x004fce000000011a */
[----:B------:R3:W-:Y:S04]  /*1930*/  @P1 STG.E.64 desc[UR8][R20.64], R26 ;  /* 0x0000001a14001986 */ /* 0x0007e8000c101b08 */
[----:B------:R-:W2:Y:S04]  /*1940*/  @!P2 LDG.E.64 R28, desc[UR8][R28.64] ;  /* 0x000000081c1ca981 */ /* 0x000ea8000c1e1b00 */
[----:B------:R-:W2:Y:S02]  /*1950*/  @!P2 LDG.E.64 R18, desc[UR8][R14.64] ;  /* 0x000000080e12a981 */ /* 0x000ea4000c1e1b00 */
[----:B--2---:R-:W-:-:S07]  /*1960*/  @!P2 DFMA R18, -R16, R28, R18 ;  /* 0x0000001c1012a22b */ /* 0x004fce0000000112 */
[----:B------:R3:W-:Y:S04]  /*1970*/  @!P2 STG.E.64 desc[UR8][R14.64], R18 ;  /* 0x000000120e00a986 */ /* 0x0007e8000c101b08 */
.L_x_152:
[----:B------:R-:W-:Y:S05]  /*1980*/  BSYNC.RECONVERGENT B2 ;  /* 0x0000000000027941 */ /* 0x000fea0003800200 */
.L_x_151:
[----:B------:R-:W-:Y:S01]  /*1990*/  BAR.SYNC.DEFER_BLOCKING 0x0 ;  /* 0x0000000000007b1d */ /* 0x000fe20000010000 */
[----:B------:R-:W-:Y:S02]  /*19a0*/  ISETP.NE.AND P1, PT, R0, RZ, PT ;  /* 0x000000ff0000720c */ /* 0x000fe40003f25270 */
[----:B---3--:R-:W-:-:S03]  /*19b0*/  CS2R R14, SRZ ;  /* 0x00000000000e7805 */ /* 0x008fc6000001ff00 */
[----:B------:R-:W-:Y:S08]  /*19c0*/  BSSY.RECONVERGENT B2, `(.L_x_158) ;  /* 0x000000e000027945 */ /* 0x000ff00003800200 */
[----:B-12---:R-:W1:Y:S01]  /*19d0*/  @!P1 S2R R22, SR_CgaCtaId ;  /* 0x0000000000169919 */ /* 0x006e620000008800 */
[----:B------:R-:W-:Y:S01]  /*19e0*/  @!P1 MOV R11, 0x400 ;  /* 0x00000400000b9802 */ /* 0x000fe20000000f00 */
[----:B------:R-:W-:Y:S06]  /*19f0*/  @P0 BRA `(.L_x_159) ;  /* 0x0000000000280947 */ /* 0x000fec0003800000 */
[----:B------:R-:W2:Y:S01]  /*1a00*/  LDC.64 R16, c[0x0][0x388] ;  /* 0x0000e200ff107b82 */ /* 0x000ea20000000a00 */
[----:B0-----:R-:W-:Y:S02]  /*1a10*/  MOV R20, R0 ;  /* 0x0000000000147202 */ /* 0x001fe40000000f00 */
[----:B------:R-:W-:-:S07]  /*1a20*/  CS2R R14, SRZ ;  /* 0x00000000000e7805 */ /* 0x000fce000001ff00 */
.L_x_160:
[----:B------:R-:W-:-:S04]  /*1a30*/  IMAD R19, R5, R33, R20 ;  /* 0x0000002105137224 */ /* 0x000fc800078e0214 */
[----:B--2---:R-:W-:-:S06]  /*1a40*/  IMAD.WIDE.U32 R18, R19, 0x8, R16 ;  /* 0x0000000813127825 */ /* 0x004fcc00078e0010 */
[----:B------:R-:W2:Y:S01]  /*1a50*/  LDG.E.64 R18, desc[UR8][R18.64] ;  /* 0x0000000812127981 */ /* 0x000ea2000c1e1b00 */
[----:B------:R-:W-:-:S05]  /*1a60*/  VIADD R20, R20, UR6 ;  /* 0x0000000614147c36 */ /* 0x000fca0008000000 */
[----:B------:R-:W-:Y:S01]  /*1a70*/  ISETP.GE.U32.AND P0, PT, R20, R33, PT ;  /* 0x000000211400720c */ /* 0x000fe20003f06070 */
[----:B--2---:R-:W-:-:S12]  /*1a80*/  DFMA R14, R18, R18, R14 ;  /* 0x00000012120e722b */ /* 0x004fd8000000000e */
[----:B------:R-:W-:Y:S05]  /*1a90*/  @!P0 BRA `(.L_x_160) ;  /* 0xfffffffc00e48947 */ /* 0x000fea000383ffff */
.L_x_159:
[----:B------:R-:W-:Y:S05]  /*1aa0*/  BSYNC.RECONVERGENT B2 ;  /* 0x0000000000027941 */ /* 0x000fea0003800200 */
.L_x_158:
[----:B------:R2:W-:Y:S01]  /*1ab0*/  STS.64 [R2], R14 ;  /* 0x0000000e02007388 */ /* 0x0005e20000000a00 */
[----:B------:R-:W-:Y:S01]  /*1ac0*/  UISETP.GE.U32.AND UP0, UPT, UR6, 0x2, UPT ;  /* 0x000000020600788c */ /* 0x000fe2000bf06070 */
[----:B-1----:R-:W-:Y:S01]  /*1ad0*/  @!P1 LEA R22, R22, R11, 0x18 ;  /* 0x0000000b16169211 */ /* 0x002fe200078ec0ff */
[----:B------:R-:W-:Y:S07]  /*1ae0*/  BAR.SYNC.DEFER_BLOCKING 0x0 ;  /* 0x0000000000007b1d */ /* 0x000fee0000010000 */
[----:B------:R-:W-:Y:S05]  /*1af0*/  BRA.U !UP0, `(.L_x_161) ;  /* 0x0000000108307547 */ /* 0x000fea000b800000 */
[----:B------:R-:W-:-:S07]  /*1b00*/  MOV R11, UR6 ;  /* 0x00000006000b7c02 */ /* 0x000fce0008000f00 */
.L_x_162:
[----:B0-----:R-:W-:-:S04]  /*1b10*/  SHF.R.U32.HI R19, RZ, 0x1, R11 ;  /* 0x00000001ff137819 */ /* 0x001fc8000001160b */
[----:B------:R-:W-:-:S13]  /*1b20*/  ISETP.GE.U32.AND P0, PT, R0, R19, PT ;  /* 0x000000130000720c */ /* 0x000fda0003f06070 */
[----:B------:R-:W-:Y:S01]  /*1b30*/  @!P0 IMAD R18, R19, 0x8, R2 ;  /* 0x0000000813128824 */ /* 0x000fe200078e0202 */
[----:B------:R-:W-:Y:S04]  /*1b40*/  @!P0 LDS.64 R16, [R2] ;  /* 0x0000000002108984 */ /* 0x000fe80000000a00 */
[----:B--2---:R-:W0:Y:S02]  /*1b50*/  @!P0 LDS.64 R14, [R18] ;  /* 0x00000000120e8984 */ /* 0x004e240000000a00 */
[----:B0-----:R-:W-:-:S07]  /*1b60*/  @!P0 DADD R14, R14, R16 ;  /* 0x000000000e0e8229 */ /* 0x001fce0000000010 */
[----:B------:R1:W-:Y:S01]  /*1b70*/  @!P0 STS.64 [R2], R14 ;  /* 0x0000000e02008388 */ /* 0x0003e20000000a00 */
[----:B------:R-:W-:Y:S01]  /*1b80*/  BAR.SYNC.DEFER_BLOCKING 0x0 ;  /* 0x0000000000007b1d */ /* 0x000fe20000010000 */
[----:B------:R-:W-:Y:S02]  /*1b90*/  ISETP.GT.U32.AND P0, PT, R11, 0x3, PT ;  /* 0x000000030b00780c */ /* 0x000fe40003f04070 */
[----:B------:R-:W-:-:S11]  /*1ba0*/  MOV R11, R19 ;  /* 0x00000013000b7202 */ /* 0x000fd60000000f00 */
[----:B-1----:R-:W-:Y:S05]  /*1bb0*/  @P0 BRA `(.L_x_162) ;  /* 0xfffffffc00d40947 */ /* 0x002fea000383ffff */
.L_x_161:
[----:B--2---:R-:W1:Y:S04]  /*1bc0*/  @!P1 LDS.64 R14, [R22] ;  /* 0x00000000160e9984 */ /* 0x004e680000000a00 */
[----:B-1----:R1:W-:Y:S01]  /*1bd0*/  @!P1 STG.E.64 desc[UR8][R12.64], R14 ;  /* 0x0000000e0c009986 */ /* 0x0023e2000c101b08 */
[----:B------:R-:W-:Y:S06]  /*1be0*/  BAR.SYNC.DEFER_BLOCKING 0x0 ;  /* 0x0000000000007b1d */ /* 0x000fec0000010000 */
.L_x_145:
[----:B------:R-:W-:Y:S05]  /*1bf0*/  BSYNC.RECONVERGENT B0 ;  /* 0x0000000000007941 */ /* 0x000fea0003800200 */
.L_x_144:
[C---:B------:R-:W-:Y:S01]  /*1c00*/  ISETP.GT.AND P0, PT, R10.reuse, RZ, PT ;  /* 0x000000ff0a00720c */ /* 0x040fe20003f04270 */
[----:B------:R-:W-:Y:S01]  /*1c10*/  VIADD R9, R9, 0x1 ;  /* 0x0000000109097836 */ /* 0x000fe20000000000 */
[----:B------:R-:W-:Y:S01]  /*1c20*/  IADD3 R7, PT, PT, R7, 0x1, RZ ;  /* 0x0000000107077810 */ /* 0x000fe20007ffe0ff */
[----:B------:R-:W-:Y:S01]  /*1c30*/  VIADD R10, R10, 0xffffffff ;  /* 0xffffffff0a0a7836 */ /* 0x000fe20000000000 */
[----:B------:R-:W-:-:S09]  /*1c40*/  IADD3 R8, PT, PT, R8, 0x1, RZ ;  /* 0x0000000108087810 */ /* 0x000fd20007ffe0ff */
[----:B------:R-:W-:Y:S05]  /*1c50*/  @P0 BRA `(.L_x_163) ;  /* 0xfffffff000080947 */ /* 0x000fea000383ffff */
.L_x_143:
[----:B------:R-:W-:Y:S05]  /*1c60*/  BSYNC.RECONVERGENT B1 ;  /* 0x0000000000017941 */ /* 0x000fea0003800200 */
.L_x_142:
[----:B------:R-:W2:Y:S01]  /*1c70*/  LDCU UR4, c[0x0][0x3a0] ;  /* 0x00007400ff0477ac */ /* 0x000ea20008000800 */
[----:B------:R-:W3:Y:S01]  /*1c80*/  LDC.64 R8, c[0x0][0x390] ;  /* 0x0000e400ff087b82 */ /* 0x000ee20000000a00 */
[----:B0-----:R-:W4:Y:S07]  /*1c90*/  LDG.E.64 R20, desc[UR8][R12.64] ;  /* 0x000000080c147981 */ /* 0x001f2e000c1e1b00 */
[----:B------:R-:W0:Y:S01]  /*1ca0*/  LDC.64 R18, c[0x0][0x398] ;  /* 0x0000e600ff127b82 */ /* 0x000e220000000a00 */
[----:B--2---:R-:W-:Y:S01]  /*1cb0*/  IMAD.U32 R16, RZ, RZ, UR4 ;  /* 0x00000004ff107e24 */ /* 0x004fe2000f8e00ff */
[----:B------:R-:W2:Y:S03]  /*1cc0*/  LDCU.64 UR4, c[0x0][0x3a8] ;  /* 0x00007500ff0477ac */ /* 0x000ea60008000a00 */
[----:B------:R-:W-:-:S04]  /*1cd0*/  IMAD R7, R5, R16, R6 ;  /* 0x0000001005077224 */ /* 0x000fc800078e0206 */
[----:B---3--:R-:W-:-:S05]  /*1ce0*/  IMAD.WIDE.U32 R8, R7, 0x8, R8 ;  /* 0x0000000807087825 */ /* 0x008fca00078e0008 */
[----:B------:R-:W3:Y:S01]  /*1cf0*/  LDG.E.64 R10, desc[UR8][R8.64] ;  /* 0x00000008080a7981 */ /* 0x000ee2000c1e1b00 */
[----:B0-----:R-:W-:-:S05]  /*1d00*/  IMAD.WIDE.U32 R18, R6, 0x8, R18 ;  /* 0x0000000806127825 */ /* 0x001fca00078e0012 */
[----:B-1----:R-:W5:Y:S01]  /*1d10*/  LDG.E.64 R14, desc[UR8][R18.64] ;  /* 0x00000008120e7981 */ /* 0x002f62000c1e1b00 */
[----:B------:R-:W-:Y:S01]  /*1d20*/  BSSY.RECONVERGENT B0, `(.L_x_164) ;  /* 0x0000253000007945 */ /* 0x000fe20003800200 */
[----:B---3--:R-:W-:-:S08]  /*1d30*/  DMUL R22, R10, R10 ;  /* 0x0000000a0a167228 */ /* 0x008fd00000000000 */
[----:B--2---:R-:W-:-:S08]  /*1d40*/  DADD R24, -R22, UR4 ;  /* 0x0000000416187e29 */ /* 0x004fd00008000100 */
[----:B-----5:R-:W-:-:S08]  /*1d50*/  DMUL R24, R14, R24 ;  /* 0x000000180e187228 */ /* 0x020fd00000000000 */
[----:B----4-:R-:W-:Y:S01]  /*1d60*/  DSETP.GEU.AND P0, PT, R20, R24, PT ;  /* 0x000000181400722a */ /* 0x010fe20003f0e000 */
[----:B------:R-:W-:-:S13]  /*1d70*/  MOV R24, 0x1 ;  /* 0x0000000100187802 */ /* 0x000fda0000000f00 */
[----:B------:R-:W-:Y:S05]  /*1d80*/  @P0 BRA `(.L_x_165) ;  /* 0x0000002400300947 */ /* 0x000fea0003800000 */
[----:B------:R-:W0:Y:S01]  /*1d90*/  LDC R7, c[0x0][0x3a4] ;  /* 0x0000e900ff077b82 */ /* 0x000e220000000800 */
[----:B------:R-:W-:Y:S01]  /*1da0*/  BSSY.RECONVERGENT B1, `(.L_x_166) ;  /* 0x000001f000017945 */ /* 0x000fe20003800200 */
[----:B0-----:R-:W-:-:S13]  /*1db0*/  ISETP.GE.U32.AND P0, PT, R0, R7, PT ;  /* 0x000000070000720c */ /* 0x001fda0003f06070 */
[----:B------:R-:W-:Y:S05]  /*1dc0*/  @P0 BRA `(.L_x_167) ;  /* 0x0000000000700947 */ /* 0x000fea0003800000 */
[----:B------:R-:W-:Y:S01]  /*1dd0*/  BSSY.RECONVERGENT B2, `(.L_x_168) ;  /* 0x000000e000027945 */ /* 0x000fe20003800200 */
[----:B------:R-:W-:-:S07]  /*1de0*/  IMAD.MOV.U32 R32, RZ, RZ, R0 ;  /* 0x000000ffff207224 */ /* 0x000fce00078e0000 */
.L_x_169:
[----:B0-----:R-:W0:Y:S01]  /*1df0*/  LDC.64 R30, c[0x0][0x380] ;  /* 0x0000e000ff1e7b82 */ /* 0x001e220000000a00 */
[----:B------:R-:W-:-:S05]  /*1e00*/  IMAD R17, R6, R7, R32 ;  /* 0x0000000706117224 */ /* 0x000fca00078e0220 */
[----:B------:R-:W-:-:S05]  /*1e10*/  IADD3 R25, PT, PT, R17, R7, RZ ;  /* 0x0000000711197210 */ /* 0x000fca0007ffe0ff */
[----:B0-----:R-:W-:-:S04]  /*1e20*/  IMAD.WIDE.U32 R24, R25, 0x8, R30 ;  /* 0x0000000819187825 */ /* 0x001fc800078e001e */
[----:B------:R-:W-:Y:S01]  /*1e30*/  IMAD.WIDE.U32 R30, R17, 0x8, R30 ;  /* 0x00000008111e7825 */ /* 0x000fe200078e001e */
[----:B------:R-:W2:Y:S04]  /*1e40*/  LDG.E.64 R26, desc[UR8][R24.64] ;  /* 0x00000008181a7981 */ /* 0x000ea8000c1e1b00 */
[----:B------:R-:W3:Y:S01]  /*1e50*/  LDG.E.64 R28, desc[UR8][R30.64] ;  /* 0x000000081e1c7981 */ /* 0x000ee2000c1e1b00 */
[----:B------:R-:W-:-:S05]  /*1e60*/  VIADD R32, R32, UR6 ;  /* 0x0000000620207c36 */ /* 0x000fca0008000000 */
[----:B------:R-:W-:Y:S01]  /*1e70*/  ISETP.GE.U32.AND P0, PT, R32, R7, PT ;  /* 0x000000072000720c */ /* 0x000fe20003f06070 */
[----:B--2---:R0:W-:Y:S04]  /*1e80*/  STG.E.64 desc[UR8][R30.64], R26 ;  /* 0x0000001a1e007986 */ /* 0x0041e8000c101b08 */
[----:B---3--:R0:W-:Y:S08]  /*1e90*/  STG.E.64 desc[UR8][R24.64], R28 ;  /* 0x0000001c18007986 */ /* 0x0081f0000c101b08 */
[----:B------:R-:W-:Y:S05]  /*1ea0*/  @!P0 BRA `(.L_x_169) ;  /* 0xfffffffc00d08947 */ /* 0x000fea000383ffff */
[----:B------:R-:W-:Y:S05]  /*1eb0*/  BSYNC.RECONVERGENT B2 ;  /* 0x0000000000027941 */ /* 0x000fea0003800200 */
.L_x_168:
[----:B------:R-:W-:-:S07]  /*1ec0*/  MOV R32, R0 ;  /* 0x0000000000207202 */ /* 0x000fce0000000f00 */
.L_x_170:
[----:B01----:R-:W0:Y:S01]  /*1ed0*/  LDC.64 R26, c[0x0][0x388] ;  /* 0x0000e200ff1a7b82 */ /* 0x003e220000000a00 */
[----:B------:R-:W-:-:S04]  /*1ee0*/  IMAD R17, R6, R7, R32 ;  /* 0x0000000706117224 */ /* 0x000fc800078e0220 */
[----:B------:R-:W-:-:S04]  /*1ef0*/  IMAD.IADD R25, R17, 0x1, R7 ;  /* 0x0000000111197824 */ /* 0x000fc800078e0207 */
[----:B0-----:R-:W-:-:S04]  /*1f00*/  IMAD.WIDE.U32 R24, R25, 0x8, R26 ;  /* 0x0000000819187825 */ /* 0x001fc800078e001a */
[----:B------:R-:W-:Y:S01]  /*1f10*/  IMAD.WIDE.U32 R26, R17, 0x8, R26 ;  /* 0x00000008111a7825 */ /* 0x000fe200078e001a */
[----:B------:R-:W2:Y:S04]  /*1f20*/  LDG.E.64 R28, desc[UR8][R24.64] ;  /* 0x00000008181c7981 */ /* 0x000ea8000c1e1b00 */
[----:B------:R-:W3:Y:S01]  /*1f30*/  LDG.E.64 R30, desc[UR8][R26.64] ;  /* 0x000000081a1e7981 */ /* 0x000ee2000c1e1b00 */
[----:B------:R-:W-:-:S04]  /*1f40*/  IADD3 R32, PT, PT, R32, UR6, RZ ;  /* 0x0000000620207c10 */ /* 0x000fc8000fffe0ff */
[----:B------:R-:W-:Y:S01]  /*1f50*/  ISETP.GE.U32.AND P0, PT, R32, R7, PT ;  /* 0x000000072000720c */ /* 0x000fe20003f06070 */
[----:B--2---:R1:W-:Y:S04]  /*1f60*/  STG.E.64 desc[UR8][R26.64], R28 ;  /* 0x0000001c1a007986 */ /* 0x0043e8000c101b08 */
[----:B---3--:R1:W-:Y:S08]  /*1f70*/  STG.E.64 desc[UR8][R24.64], R30 ;  /* 0x0000001e18007986 */ /* 0x0083f0000c101b08 */
[----:B------:R-:W-:Y:S05]  /*1f80*/  @!P0 BRA `(.L_x_170) ;  /* 0xfffffffc00d08947 */ /* 0x000fea000383ffff */
.L_x_167:
[----:B------:R-:W-:Y:S05]  /*1f90*/  BSYNC.RECONVERGENT B1 ;  /* 0x0000000000017941 */ /* 0x000fea0003800200 */
.L_x_166:
[----:B------:R-:W-:Y:S01]  /*1fa0*/  BAR.SYNC.DEFER_BLOCKING 0x0 ;  /* 0x0000000000007b1d */ /* 0x000fe20000010000 */
[----:B------:R-:W-:-:S05]  /*1fb0*/  ISETP.NE.AND P0, PT, R0, RZ, PT ;  /* 0x000000ff0000720c */ /* 0x000fca0003f05270 */
[----:B------:R-:W-:Y:S08]  /*1fc0*/  BSSY.RECONVERGENT B1, `(.L_x_171) ;  /* 0x0000225000017945 */ /* 0x000ff00003800200 */
[----:B------:R-:W-:Y:S05]  /*1fd0*/  @P0 BRA `(.L_x_172) ;  /* 0x00000020008c0947 */ /* 0x000fea0003800000 */
[----:B------:R-:W-:Y:S01]  /*1fe0*/  DFMA R16, R14, R22, R20 ;  /* 0x000000160e10722b */ /* 0x000fe20000000014 */
[----:B------:R-:W-:Y:S01]  /*1ff0*/  BSSY.RECONVERGENT B2, `(.L_x_173) ;  /* 0x0000015000027945 */ /* 0x000fe20003800200 */
[----:B------:R-:W-:-:S04]  /*2000*/  IMAD.MOV.U32 R22, RZ, RZ, 0x1 ;  /* 0x00000001ff167424 */ /* 0x000fc800078e00ff */
[----:B------:R-:W1:Y:S01]  /*2010*/  MUFU.RCP64H R23, R17 ;  /* 0x0000001100177308 */ /* 0x000e620000001800 */
[----:B------:R0:W-:Y:S01]  /*2020*/  STG.E.64 desc[UR8][R18.64], R16 ;  /* 0x0000001012007986 */ /* 0x0001e2000c101b08 */
[----:B-1----:R-:W-:-:S08]  /*2030*/  DFMA R24, -R16, R22, 1 ;  /* 0x3ff000001018742b */ /* 0x002fd00000000116 */
[----:B------:R-:W-:-:S08]  /*2040*/  DFMA R24, R24, R24, R24 ;  /* 0x000000181818722b */ /* 0x000fd00000000018 */
[----:B------:R-:W-:Y:S02]  /*2050*/  DFMA R24, R22, R24, R22 ;  /* 0x000000181618722b */ /* 0x000fe40000000016 */
[----:B------:R-:W-:-:S06]  /*2060*/  DMUL R22, R20, R14 ;  /* 0x0000000e14167228 */ /* 0x000fcc0000000000 */
[----:B------:R-:W-:-:S04]  /*2070*/  DFMA R26, -R16, R24, 1 ;  /* 0x3ff00000101a742b */ /* 0x000fc80000000118 */
[----:B------:R-:W-:-:S04]  /*2080*/  FSETP.GEU.AND P1, PT, |R23|, 6.5827683646048100446e-37, PT ;  /* 0x036000001700780b */ /* 0x000fc80003f2e200 */
[----:B------:R-:W-:-:S08]  /*2090*/  DFMA R26, R24, R26, R24 ;  /* 0x0000001a181a722b */ /* 0x000fd00000000018 */
[----:B------:R-:W-:-:S08]  /*20a0*/  DMUL R20, R22, R26 ;  /* 0x0000001a16147228 */ /* 0x000fd00000000000 */
[----:B------:R-:W-:-:S08]  /*20b0*/  DFMA R24, -R16, R20, R22 ;  /* 0x000000141018722b */ /* 0x000fd00000000116 */
[----:B------:R-:W-:-:S10]  /*20c0*/  DFMA R20, R26, R24, R20 ;  /* 0x000000181a14722b */ /* 0x000fd40000000014 */
[----:B------:R-:W-:-:S05]  /*20d0*/  FFMA R7, RZ, R17, R21 ;  /* 0x00000011ff077223 */ /* 0x000fca0000000015 */
[----:B------:R-:W-:-:S13]  /*20e0*/  FSETP.GT.AND P0, PT, |R7|, 1.469367938527859385e-39, PT ;  /* 0x001000000700780b */ /* 0x000fda0003f04200 */
[----:B0-----:R-:W-:Y:S05]  /*20f0*/  @P0 BRA P1, `(.L_x_174) ;  /* 0x0000000000100947 */ /* 0x001fea0000800000 */
[----:B------:R-:W-:Y:S02]  /*2100*/  MOV R20, R16 ;  /* 0x0000001000147202 */ /* 0x000fe40000000f00 */
[----:B------:R-:W-:Y:S02]  /*2110*/  MOV R21, R17 ;  /* 0x0000001100157202 */ /* 0x000fe40000000f00 */
[----:B------:R-:W-:-:S07]  /*2120*/  MOV R32, 0x2140 ;  /* 0x0000214000207802 */ /* 0x000fce0000000f00 */
[----:B------:R-:W-:Y:S05]  /*2130*/  CALL.REL.NOINC `($__internal_2_$__cuda_sm20_div_rn_f64_full) ;  /* 0x0000002000647944 */ /* 0x000fea0003c00000 */
.L_x_174:
[----:B------:R-:W-:Y:S05]  /*2140*/  BSYNC.RECONVERGENT B2 ;  /* 0x0000000000027941 */ /* 0x000fea0003800200 */
.L_x_173:
[----:B------:R-:W0:Y:S01]  /*2150*/  MUFU.RCP64H R19, R17 ;  /* 0x0000001100137308 */ /* 0x000e220000001800 */
[----:B------:R-:W-:Y:S01]  /*2160*/  IMAD.MOV.U32 R18, RZ, RZ, 0x1 ;  /* 0x00000001ff127424 */ /* 0x000fe200078e00ff */
[----:B------:R1:W-:Y:S01]  /*2170*/  STG.E.64 desc[UR8][R12.64], R20 ;  /* 0x000000140c007986 */ /* 0x0003e2000c101b08 */
[----:B------:R-:W-:Y:S04]  /*2180*/  BSSY.RECONVERGENT B2, `(.L_x_175) ;  /* 0x0000016000027945 */ /* 0x000fe80003800200 */
[----:B0-----:R-:W-:-:S08]  /*2190*/  DFMA R22, -R16, R18, 1 ;  /* 0x3ff000001016742b */ /* 0x001fd00000000112 */
        /* <DEDUP_REMOVED lines=11> */
[----:B-1----:R-:W-:Y:S05]  /*2250*/  @P0 BRA P1, `(.L_x_176) ;  /* 0x0000000000200947 */ /* 0x002fea0000800000 */
[----:B------:R-:W-:Y:S01]  /*2260*/  MOV R22, R18 ;  /* 0x0000001200167202 */ /* 0x000fe20000000f00 */
[----:B------:R-:W-:Y:S01]  /*2270*/  IMAD.MOV.U32 R20, RZ, RZ, R16 ;  /* 0x000000ffff147224 */ /* 0x000fe200078e0010 */
[----:B------:R-:W-:Y:S02]  /*2280*/  MOV R23, R19 ;  /* 0x0000001300177202 */ /* 0x000fe40000000f00 */
[----:B------:R-:W-:Y:S02]  /*2290*/  MOV R21, R17 ;  /* 0x0000001100157202 */ /* 0x000fe40000000f00 */
[----:B------:R-:W-:-:S07]  /*22a0*/  MOV R32, 0x22c0 ;  /* 0x000022c000207802 */ /* 0x000fce0000000f00 */
[----:B------:R-:W-:Y:S05]  /*22b0*/  CALL.REL.NOINC `($__internal_2_$__cuda_sm20_div_rn_f64_full) ;  /* 0x0000002000047944 */ /* 0x000fea0003c00000 */
[----:B------:R-:W-:Y:S01]  /*22c0*/  MOV R14, R20 ;  /* 0x00000014000e7202 */ /* 0x000fe20000000f00 */
[----:B------:R-:W-:-:S07]  /*22d0*/  IMAD.MOV.U32 R15, RZ, RZ, R21 ;  /* 0x000000ffff0f7224 */ /* 0x000fce00078e0015 */
.L_x_176:
[----:B------:R-:W-:Y:S05]  /*22e0*/  BSYNC.RECONVERGENT B2 ;  /* 0x0000000000027941 */ /* 0x000fea0003800200 */
.L_x_175:
[----:B------:R0:W-:Y:S01]  /*22f0*/  STG.E.64 desc[UR8][R8.64], R14 ;  /* 0x0000000e08007986 */ /* 0x0001e2000c101b08 */
[----:B------:R-:W-:Y:S01]  /*2300*/  ISETP.NE.AND P0, PT, R6, RZ, PT ;  /* 0x000000ff0600720c */ /* 0x000fe20003f05270 */
[----:B------:R-:W-:-:S12]  /*2310*/  BSSY.RECONVERGENT B2, `(.L_x_177) ;  /* 0x0000122000027945 */ /* 0x000fd80003800200 */
[----:B0-----:R-:W-:Y:S05]  /*2320*/  @!P0 BRA `(.L_x_178) ;  /* 0x0000001000808947 */ /* 0x001fea0003800000 */
[----:B------:R-:W0:Y:S01]  /*2330*/  LDC R12, c[0x0][0x3a0] ;  /* 0x0000e800ff0c7b82 */ /* 0x000e220000000800 */
[----:B------:R-:W-:Y:S01]  /*2340*/  IADD3 R13, PT, PT, R5, -0x2, RZ ;  /* 0xfffffffe050d7810 */ /* 0x000fe20007ffe0ff */
[----:B------:R-:W-:Y:S01]  /*2350*/  BSSY.RECONVERGENT B3, `(.L_x_179) ;  /* 0x000008d000037945 */ /* 0x000fe20003800200 */
[----:B------:R-:W-:Y:S02]  /*2360*/  LOP3.LUT R7, R6, 0xf, RZ, 0xc0, !PT ;  /* 0x0000000f06077812 */ /* 0x000fe400078ec0ff */
[----:B------:R-:W-:Y:S01]  /*2370*/  ISETP.GE.U32.AND P0, PT, R13, 0xf, PT ;  /* 0x0000000f0d00780c */ /* 0x000fe20003f06070 */
[----:B------:R-:W-:Y:S01]  /*2380*/  HFMA2 R13, -RZ, RZ, 0, 0 ;  /* 0x00000000ff0d7431 */ /* 0x000fe200000001ff */
[----:B------:R-:W-:Y:S01]  /*2390*/  ISETP.NE.AND P1, PT, R7, RZ, PT ;  /* 0x000000ff0700720c */ /* 0x000fe20003f25270 */
[----:B0-----:R-:W-:-:S10]  /*23a0*/  IMAD R28, R5, R12, -R12 ;  /* 0x0000000c051c7224 */ /* 0x001fd400078e0a0c */
[----:B------:R-:W-:Y:S05]  /*23b0*/  @!P0 BRA `(.L_x_180) ;  /* 0x0000000800188947 */ /* 0x000fea0003800000 */
[----:B------:R-:W-:Y:S01]  /*23c0*/  LOP3.LUT R13, R6, 0xfffffff0, RZ, 0xc0, !PT ;  /* 0xfffffff0060d7812 */ /* 0x000fe200078ec0ff */
[----:B------:R-:W-:-:S07]  /*23d0*/  IMAD.MOV.U32 R29, RZ, RZ, RZ ;  /* 0x000000ffff1d7224 */ /* 0x000fce00078e00ff */
.L_x_181:
[----:B-1----:R-:W0:Y:S01]  /*23e0*/  LDC.64 R14, c[0x0][0x390] ;  /* 0x0000e400ff0e7b82 */ /* 0x002e220000000a00 */
[----:B------:R-:W-:Y:S01]  /*23f0*/  IADD3 R36, PT, PT, R28, R29, RZ ;  /* 0x0000001d1c247210 */ /* 0x000fe20007ffe0ff */
[----:B------:R-:W-:-:S04]  /*2400*/  IMAD R37, R5, R12, R29 ;  /* 0x0000000c05257224 */ /* 0x000fc800078e021d */
[----:B0-----:R-:W-:-:S04]  /*2410*/  IMAD.WIDE.U32 R22, R37, 0x8, R14 ;  /* 0x0000000825167825 */ /* 0x001fc800078e000e */
[C---:B------:R-:W-:Y:S01]  /*2420*/  IMAD.WIDE.U32 R24, R36.reuse, 0x8, R14 ;  /* 0x0000000824187825 */ /* 0x040fe200078e000e */
[----:B------:R-:W2:Y:S04]  /*2430*/  LDG.E.64 R18, desc[UR8][R22.64] ;  /* 0x0000000816127981 */ /* 0x000ea8000c1e1b00 */
[----:B------:R-:W3:Y:S01]  /*2440*/  LDG.E.64 R16, desc[UR8][R24.64] ;  /* 0x0000000818107981 */ /* 0x000ee2000c1e1b00 */
[----:B------:R-:W-:Y:S01]  /*2450*/  IADD3 R33, PT, PT, R37, 0x1, RZ ;  /* 0x0000000125217810 */ /* 0x000fe20007ffe0ff */
[----:B------:R-:W-:-:S04]  /*2460*/  VIADD R21, R36, 0x1 ;  /* 0x0000000124157836 */ /* 0x000fc80000000000 */
[----:B------:R-:W-:-:S04]  /*2470*/  IMAD.WIDE.U32 R32, R33, 0x8, R14 ;  /* 0x0000000821207825 */ /* 0x000fc800078e000e */
[----:B------:R-:W-:Y:S01]  /*2480*/  IMAD.WIDE.U32 R20, R21, 0x8, R14 ;  /* 0x0000000815147825 */ /* 0x000fe200078e000e */
[----:B--2---:R-:W-:Y:S04]  /*2490*/  STG.E.64 desc[UR8][R24.64], R18 ;  /* 0x0000001218007986 */ /* 0x004fe8000c101b08 */
[----:B---3--:R0:W-:Y:S04]  /*24a0*/  STG.E.64 desc[UR8][R22.64], R16 ;  /* 0x0000001016007986 */ /* 0x0081e8000c101b08 */
[----:B------:R-:W2:Y:S04]  /*24b0*/  LDG.E.64 R30, desc[UR8][R32.64] ;  /* 0x00000008201e7981 */ /* 0x000ea8000c1e1b00 */
[----:B------:R-:W3:Y:S01]  /*24c0*/  LDG.E.64 R34, desc[UR8][R20.64] ;  /* 0x0000000814227981 */ /* 0x000ee2000c1e1b00 */
[----:B------:R-:W-:-:S02]  /*24d0*/  IADD3 R27, PT, PT, R37, 0x2, RZ ;  /* 0x00000002251b7810 */ /* 0x000fc40007ffe0ff */
[----:B0-----:R-:W-:-:S03]  /*24e0*/  IADD3 R17, PT, PT, R36, 0x2, RZ ;  /* 0x0000000224117810 */ /* 0x001fc60007ffe0ff */
[----:B------:R-:W-:-:S04]  /*24f0*/  IMAD.WIDE.U32 R26, R27, 0x8, R14 ;  /* 0x000000081b1a7825 */ /* 0x000fc800078e000e */
[----:B------:R-:W-:Y:S01]  /*2500*/  IMAD.WIDE.U32 R24, R17, 0x8, R14 ;  /* 0x0000000811187825 */ /* 0x000fe200078e000e */
[----:B--2---:R0:W-:Y:S04]  /*2510*/  STG.E.64 desc[UR8][R20.64], R30 ;  /* 0x0000001e14007986 */ /* 0x0041e8000c101b08 */
[----:B---3--:R-:W-:Y:S04]  /*2520*/  STG.E.64 desc[UR8][R32.64], R34 ;  /* 0x0000002220007986 */ /* 0x008fe8000c101b08 */
[----:B------:R-:W2:Y:S04]  /*2530*/  LDG.E.64 R16, desc[UR8][R26.64] ;  /* 0x000000081a107981 */ /* 0x000ea8000c1e1b00 */
[----:B------:R-:W3:Y:S01]  /*2540*/  LDG.E.64 R18, desc[UR8][R24.64] ;  /* 0x0000000818127981 */ /* 0x000ee2000c1e1b00 */
[----:B------:R-:W-:Y:S01]  /*2550*/  VIADD R22, R37, 0x3 ;  /* 0x0000000325167836 */ /* 0x000fe20000000000 */
[----:B------:R-:W-:-:S03]  /*2560*/  IADD3 R23, PT, PT, R36, 0x3, RZ ;  /* 0x0000000324177810 */ /* 0x000fc60007ffe0ff */
[----:B0-----:R-:W-:-:S04]  /*2570*/  IMAD.WIDE.U32 R20, R22, 0x8, R14 ;  /* 0x0000000816147825 */ /* 0x001fc800078e000e */
[----:B------:R-:W-:Y:S01]  /*2580*/  IMAD.WIDE.U32 R22, R23, 0x8, R14 ;  /* 0x0000000817167825 */ /* 0x000fe200078e000e */
[----:B--2---:R-:W-:Y:S04]  /*2590*/  STG.E.64 desc[UR8][R24.64], R16 ;  /* 0x0000001018007986 */ /* 0x004fe8000c101b08 */
[----:B---3--:R0:W-:Y:S04]  /*25a0*/  STG.E.64 desc[UR8][R26.64], R18 ;  /* 0x000000121a007986 */ /* 0x0081e8000c101b08 */
[----:B------:R-:W2:Y:S04]  /*25b0*/  LDG.E.64 R30, desc[UR8][R22.64] ;  /* 0x00000008161e7981 */ /* 0x000ea8000c1e1b00 */
[----:B0-----:R-:W3:Y:S01]  /*25c0*/  LDG.E.64 R18, desc[UR8][R20.64] ;  /* 0x0000000814127981 */ /* 0x001ee2000c1e1b00 */
[----:B------:R-:W-:Y:S01]  /*25d0*/  IADD3 R35, PT, PT, R37, 0x4, RZ ;  /* 0x0000000425237810 */ /* 0x000fe20007ffe0ff */
[----:B------:R-:W-:-:S04]  /*25e0*/  VIADD R33, R36, 0x4 ;  /* 0x0000000424217836 */ /* 0x000fc80000000000 */
[----:B------:R-:W-:-:S04]  /*25f0*/  IMAD.WIDE.U32 R34, R35, 0x8, R14 ;  /* 0x0000000823227825 */ /* 0x000fc800078e000e */
[----:B------:R-:W-:Y:S01]  /*2600*/  IMAD.WIDE.U32 R32, R33, 0x8, R14 ;  /* 0x0000000821207825 */ /* 0x000fe200078e000e */
[----:B---3--:R0:W-:Y:S04]  /*2610*/  STG.E.64 desc[UR8][R22.64], R18 ;  /* 0x0000001216007986 */ /* 0x0081e8000c101b08 */
[----:B--2---:R-:W-:Y:S04]  /*2620*/  STG.E.64 desc[UR8][R20.64], R30 ;  /* 0x0000001e14007986 */ /* 0x004fe8000c101b08 */
[----:B------:R-:W2:Y:S04]  /*2630*/  LDG.E.64 R24, desc[UR8][R34.64] ;  /* 0x0000000822187981 */ /* 0x000ea8000c1e1b00 */
[----:B------:R-:W3:Y:S01]  /*2640*/  LDG.E.64 R16, desc[UR8][R32.64] ;  /* 0x0000000820107981 */ /* 0x000ee2000c1e1b00 */
[----:B------:R-:W-:-:S02]  /*2650*/  IADD3 R27, PT, PT, R37, 0x5, RZ ;  /* 0x00000005251b7810 */ /* 0x000fc40007ffe0ff */
[----:B0-----:R-:W-:-:S03]  /*2660*/  IADD3 R19, PT, PT, R36, 0x5, RZ ;  /* 0x0000000524137810 */ /* 0x001fc60007ffe0ff */
[----:B------:R-:W-:-:S04]  /*2670*/  IMAD.WIDE.U32 R26, R27, 0x8, R14 ;  /* 0x000000081b1a7825 */ /* 0x000fc800078e000e */
[----:B------:R-:W-:Y:S01]  /*2680*/  IMAD.WIDE.U32 R22, R19, 0x8, R14 ;  /* 0x0000000813167825 */ /* 0x000fe200078e000e */
[----:B--2---:R-:W-:Y:S04]  /*2690*/  STG.E.64 desc[UR8][R32.64], R24 ;  /* 0x0000001820007986 */ /* 0x004fe8000c101b08 */
[----:B---3--:R0:W-:Y:S04]  /*26a0*/  STG.E.64 desc[UR8][R34.64], R16 ;  /* 0x0000001022007986 */ /* 0x0081e8000c101b08 */
[----:B------:R-:W2:Y:S04]  /*26b0*/  LDG.E.64 R18, desc[UR8][R22.64] ;  /* 0x0000000816127981 */ /* 0x000ea8000c1e1b00 */
[----:B0-----:R-:W3:Y:S01]  /*26c0*/  LDG.E.64 R16, desc[UR8][R26.64] ;  /* 0x000000081a107981 */ /* 0x001ee2000c1e1b00 */
[----:B------:R-:W-:Y:S01]  /*26d0*/  VIADD R31, R37, 0x6 ;  /* 0x00000006251f7836 */ /* 0x000fe20000000000 */
[----:B------:R-:W-:-:S03]  /*26e0*/  IADD3 R21, PT, PT, R36, 0x6, RZ ;  /* 0x0000000624157810 */ /* 0x000fc60007ffe0ff */
[----:B------:R-:W-:-:S04]  /*26f0*/  IMAD.WIDE.U32 R30, R31, 0x8, R14 ;  /* 0x000000081f1e7825 */ /* 0x000fc800078e000e */
[----:B------:R-:W-:Y:S01]  /*2700*/  IMAD.WIDE.U32 R20, R21, 0x8, R14 ;  /* 0x0000000815147825 */ /* 0x000fe200078e000e */
[----:B---3--:R-:W-:Y:S04]  /*2710*/  STG.E.64 desc[UR8][R22.64], R16 ;  /* 0x0000001016007986 */ /* 0x008fe8000c101b08 */
[----:B--2---:R0:W-:Y:S04]  /*2720*/  STG.E.64 desc[UR8][R26.64], R18 ;  /* 0x000000121a007986 */ /* 0x0041e8000c101b08 */
        /* <DEDUP_REMOVED lines=46> */
[----:B--2---:R-:W-:Y:S04]  /*2a10*/  STG.E.64 desc[UR8][R18.64], R22 ;  /* 0x0000001612007986 */ /* 0x004fe8000c101b08 */
[----:B---3--:R0:W-:Y:S04]  /*2a20*/  STG.E.64 desc[UR8][R26.64], R16 ;  /* 0x000000101a007986 */ /* 0x0081e8000c101b08 */
[----:B------:R-:W2:Y:S04]  /*2a30*/  LDG.E.64 R32, desc[UR8][R30.64] ;  /* 0x000000081e207981 */ /* 0x000ea8000c1e1b00 */
[----:B------:R-:W3:Y:S01]  /*2a40*/  LDG.E.64 R34, desc[UR8][R24.64] ;  /* 0x0000000818227981 */ /* 0x000ee2000c1e1b00 */
[----:B------:R-:W-:Y:S01]  /*2a50*/  IADD3 R20, PT, PT, R37, 0xd, RZ ;  /* 0x0000000d25147810 */ /* 0x000fe20007ffe0ff */
[----:B------:R-:W-:-:S04]  /*2a60*/  VIADD R21, R36, 0xd ;  /* 0x0000000d24157836 */ /* 0x000fc80000000000 */
[----:B0-----:R-:W-:-:S04]  /*2a70*/  IMAD.WIDE.U32 R16, R20, 0x8, R14 ;  /* 0x0000000814107825 */ /* 0x001fc800078e000e */
[----:B------:R-:W-:Y:S01]  /*2a80*/  IMAD.WIDE.U32 R18, R21, 0x8, R14 ;  /* 0x0000000815127825 */ /* 0x000fe200078e000e */
[----:B--2---:R0:W-:Y:S04]  /*2a90*/  STG.E.64 desc[UR8][R24.64], R32 ;  /* 0x0000002018007986 */ /* 0x0041e8000c101b08 */
[----:B---3--:R-:W-:Y:S04]  /*2aa0*/  STG.E.64 desc[UR8][R30.64], R34 ;  /* 0x000000221e007986 */ /* 0x008fe8000c101b08 */
[----:B------:R-:W2:Y:S04]  /*2ab0*/  LDG.E.64 R20, desc[UR8][R16.64] ;  /* 0x0000000810147981 */ /* 0x000ea8000c1e1b00 */
[----:B------:R-:W3:Y:S01]  /*2ac0*/  LDG.E.64 R22, desc[UR8][R18.64] ;  /* 0x0000000812167981 */ /* 0x000ee2000c1e1b00 */
[----:B------:R-:W-:-:S02]  /*2ad0*/  IADD3 R26, PT, PT, R37, 0xe, RZ ;  /* 0x0000000e251a7810 */ /* 0x000fc40007ffe0ff */
[----:B------:R-:W-:-:S03]  /*2ae0*/  IADD3 R27, PT, PT, R36, 0xe, RZ ;  /* 0x0000000e241b7810 */ /* 0x000fc60007ffe0ff */
[----:B0-----:R-:W-:-:S04]  /*2af0*/  IMAD.WIDE.U32 R24, R26, 0x8, R14 ;  /* 0x000000081a187825 */ /* 0x001fc800078e000e */
[----:B------:R-:W-:Y:S01]  /*2b00*/  IMAD.WIDE.U32 R26, R27, 0x8, R14 ;  /* 0x000000081b1a7825 */ /* 0x000fe200078e000e */
[----:B--2---:R0:W-:Y:S04]  /*2b10*/  STG.E.64 desc[UR8][R18.64], R20 ;  /* 0x0000001412007986 */ /* 0x0041e8000c101b08 */
[----:B---3--:R1:W-:Y:S04]  /*2b20*/  STG.E.64 desc[UR8][R16.64], R22 ;  /* 0x0000001610007986 */ /* 0x0083e8000c101b08 */
[----:B------:R-:W2:Y:S04]  /*2b30*/  LDG.E.64 R32, desc[UR8][R26.64] ;  /* 0x000000081a207981 */ /* 0x000ea8000c1e1b00 */
[----:B0-----:R-:W3:Y:S01]  /*2b40*/  LDG.E.64 R20, desc[UR8][R24.64] ;  /* 0x0000000818147981 */ /* 0x001ee2000c1e1b00 */
[----:B------:R-:W-:Y:S01]  /*2b50*/  VIADD R31, R37, 0xf ;  /* 0x0000000f251f7836 */ /* 0x000fe20000000000 */
[----:B------:R-:W-:-:S03]  /*2b60*/  IADD3 R35, PT, PT, R36, 0xf, RZ ;  /* 0x0000000f24237810 */ /* 0x000fc60007ffe0ff */
[----:B------:R-:W-:-:S04]  /*2b70*/  IMAD.WIDE.U32 R30, R31, 0x8, R14 ;  /* 0x000000081f1e7825 */ /* 0x000fc800078e000e */
[----:B------:R-:W-:Y:S01]  /*2b80*/  IMAD.WIDE.U32 R14, R35, 0x8, R14 ;  /* 0x00000008230e7825 */ /* 0x000fe200078e000e */
[----:B---3--:R1:W-:Y:S04]  /*2b90*/  STG.E.64 desc[UR8][R26.64], R20 ;  /* 0x000000141a007986 */ /* 0x0083e8000c101b08 */
[----:B--2---:R1:W-:Y:S04]  /*2ba0*/  STG.E.64 desc[UR8][R24.64], R32 ;  /* 0x0000002018007986 */ /* 0x0043e8000c101b08 */
[----:B------:R-:W2:Y:S04]  /*2bb0*/  LDG.E.64 R34, desc[UR8][R30.64] ;  /* 0x000000081e227981 */ /* 0x000ea8000c1e1b00 */
[----:B------:R-:W3:Y:S01]  /*2bc0*/  LDG.E.64 R18, desc[UR8][R14.64] ;  /* 0x000000080e127981 */ /* 0x000ee2000c1e1b00 */
[----:B------:R-:W-:-:S04]  /*2bd0*/  IADD3 R29, PT, PT, R29, 0x10, RZ ;  /* 0x000000101d1d7810 */ /* 0x000fc80007ffe0ff */
[----:B------:R-:W-:Y:S01]  /*2be0*/  ISETP.NE.AND P0, PT, R29, R13, PT ;  /* 0x0000000d1d00720c */ /* 0x000fe20003f05270 */
[----:B--2---:R1:W-:Y:S04]  /*2bf0*/  STG.E.64 desc[UR8][R14.64], R34 ;  /* 0x000000220e007986 */ /* 0x0043e8000c101b08 */
[----:B---3--:R1:W-:Y:S08]  /*2c00*/  STG.E.64 desc[UR8][R30.64], R18 ;  /* 0x000000121e007986 */ /* 0x0083f0000c101b08 */
[----:B------:R-:W-:Y:S05]  /*2c10*/  @P0 BRA `(.L_x_181) ;  /* 0xfffffff400f00947 */ /* 0x000fea000383ffff */
.L_x_180:
[----:B------:R-:W-:Y:S05]  /*2c20*/  BSYNC.RECONVERGENT B3 ;  /* 0x0000000000037941 */ /* 0x000fea0003800200 */
.L_x_179:
[----:B------:R-:W-:Y:S05]  /*2c30*/  @!P1 BRA `(.L_x_178) ;  /* 0x00000008003c9947 */ /* 0x000fea0003800000 */
[----:B------:R-:W-:Y:S01]  /*2c40*/  ISETP.GE.U32.AND P0, PT, R7, 0x8, PT ;  /* 0x000000080700780c */ /* 0x000fe20003f06070 */
[----:B------:R-:W-:Y:S01]  /*2c50*/  BSSY.RECONVERGENT B3, `(.L_x_182) ;  /* 0x0000046000037945 */ /* 0x000fe20003800200 */
[----:B------:R-:W-:-:S04]  /*2c60*/  LOP3.LUT R29, R6, 0x7, RZ, 0xc0, !PT ;  /* 0x00000007061d7812 */ /* 0x000fc800078ec0ff */
[----:B------:R-:W-:-:S07]  /*2c70*/  ISETP.NE.AND P1, PT, R29, RZ, PT ;  /* 0x000000ff1d00720c */ /* 0x000fce0003f25270 */
[----:B------:R-:W-:Y:S06]  /*2c80*/  @!P0 BRA `(.L_x_183) ;  /* 0x0000000400088947 */ /* 0x000fec0003800000 */
[----:B-1----:R-:W0:Y:S01]  /*2c90*/  LDC.64 R14, c[0x0][0x390] ;  /* 0x0000e400ff0e7b82 */ /* 0x002e220000000a00 */
[--C-:B------:R-:W-:Y:S02]  /*2ca0*/  IMAD R7, R5, R12, R13.reuse ;  /* 0x0000000c05077224 */ /* 0x100fe400078e020d */
[----:B------:R-:W-:Y:S02]  /*2cb0*/  IMAD.IADD R37, R28, 0x1, R13 ;  /* 0x000000011c257824 */ /* 0x000fe400078e020d */
[----:B0-----:R-:W-:-:S04]  /*2cc0*/  IMAD.WIDE.U32 R26, R7, 0x8, R14 ;  /* 0x00000008071a7825 */ /* 0x001fc800078e000e */
[----:B------:R-:W-:Y:S01]  /*2cd0*/  IMAD.WIDE.U32 R20, R37, 0x8, R14 ;  /* 0x0000000825147825 */ /* 0x000fe200078e000e */
[----:B------:R-:W2:Y:S04]  /*2ce0*/  LDG.E.64 R16, desc[UR8][R26.64] ;  /* 0x000000081a107981 */ /* 0x000ea8000c1e1b00 */
[----:B------:R-:W3:Y:S01]  /*2cf0*/  LDG.E.64 R18, desc[UR8][R20.64] ;  /* 0x0000000814127981 */ /* 0x000ee2000c1e1b00 */
[----:B------:R-:W-:Y:S02]  /*2d00*/  IADD3 R33, PT, PT, R7, 0x1, RZ ;  /* 0x0000000107217810 */ /* 0x000fe40007ffe0ff */
[----:B------:R-:W-:-:S03]  /*2d10*/  IADD3 R23, PT, PT, R37, 0x1, RZ ;  /* 0x0000000125177810 */ /* 0x000fc60007ffe0ff */
        /* <DEDUP_REMOVED lines=16> */
[----:B------:R-:W-:-:S04]  /*2e20*/  IMAD.WIDE.U32 R26, R27, 0x8, R14 ;  /* 0x000000081b1a7825 */ /* 0x000fc800078e000e */
[----:B0-----:R-:W-:Y:S01]  /*2e30*/  IMAD.WIDE.U32 R18, R36, 0x8, R14 ;  /* 0x0000000824127825 */ /* 0x001fe200078e000e */
[----:B--2---:R-:W-:Y:S04]  /*2e40*/  STG.E.64 desc[UR8][R34.64], R20 ;  /* 0x0000001422007986 */ /* 0x004fe8000c101b08 */
[----:B---3--:R0:W-:Y:S04]  /*2e50*/  STG.E.64 desc[UR8][R24.64], R16 ;  /* 0x0000001018007986 */ /* 0x0081e8000c101b08 */
[----:B------:R-:W2:Y:S04]  /*2e60*/  LDG.E.64 R22, desc[UR8][R26.64] ;  /* 0x000000081a167981 */ /* 0x000ea8000c1e1b00 */
[----:B0-----:R-:W3:Y:S01]  /*2e70*/  LDG.E.64 R16, desc[UR8][R18.64] ;  /* 0x0000000812107981 */ /* 0x001ee2000c1e1b00 */
[----:B------:R-:W-:-:S02]  /*2e80*/  IADD3 R31, PT, PT, R7, 0x4, RZ ;  /* 0x00000004071f7810 */ /* 0x000fc40007ffe0ff */
[----:B------:R-:W-:-:S03]  /*2e90*/  IADD3 R33, PT, PT, R37, 0x4, RZ ;  /* 0x0000000425217810 */ /* 0x000fc60007ffe0ff */
[----:B------:R-:W-:-:S04]  /*2ea0*/  IMAD.WIDE.U32 R30, R31, 0x8, R14 ;  /* 0x000000081f1e7825 */ /* 0x000fc800078e000e */
[----:B------:R-:W-:Y:S01]  /*2eb0*/  IMAD.WIDE.U32 R24, R33, 0x8, R14 ;  /* 0x0000000821187825 */ /* 0x000fe200078e000e */
[----:B--2---:R-:W-:Y:S04]  /*2ec0*/  STG.E.64 desc[UR8][R18.64], R22 ;  /* 0x0000001612007986 */ /* 0x004fe8000c101b08 */
[----:B---3--:R0:W-:Y:S04]  /*2ed0*/  STG.E.64 desc[UR8][R26.64], R16 ;  /* 0x000000101a007986 */ /* 0x0081e8000c101b08 */
[----:B------:R-:W2:Y:S04]  /*2ee0*/  LDG.E.64 R32, desc[UR8][R30.64] ;  /* 0x000000081e207981 */ /* 0x000ea8000c1e1b00 */
[----:B------:R-:W3:Y:S01]  /*2ef0*/  LDG.E.64 R34, desc[UR8][R24.64] ;  /* 0x0000000818227981 */ /* 0x000ee2000c1e1b00 */
[----:B------:R-:W-:Y:S01]  /*2f00*/  VIADD R20, R7, 0x5 ;  /* 0x0000000507147836 */ /* 0x000fe20000000000 */
[----:B------:R-:W-:-:S03]  /*2f10*/  IADD3 R21, PT, PT, R37, 0x5, RZ ;  /* 0x0000000525157810 */ /* 0x000fc60007ffe0ff */
[----:B0-----:R-:W-:-:S04]  /*2f20*/  IMAD.WIDE.U32 R16, R20, 0x8, R14 ;  /* 0x0000000814107825 */ /* 0x001fc800078e000e */
[----:B------:R-:W-:Y:S01]  /*2f30*/  IMAD.WIDE.U32 R18, R21, 0x8, R14 ;  /* 0x0000000815127825 */ /* 0x000fe200078e000e */
[----:B--2---:R0:W-:Y:S04]  /*2f40*/  STG.E.64 desc[UR8][R24.64], R32 ;  /* 0x0000002018007986 */ /* 0x0041e8000c101b08 */
[----:B---3--:R-:W-:Y:S04]  /*2f50*/  STG.E.64 desc[UR8][R30.64], R34 ;  /* 0x000000221e007986 */ /* 0x008fe8000c101b08 */
[----:B------:R-:W2:Y:S04]  /*2f60*/  LDG.E.64 R20, desc[UR8][R16.64] ;  /* 0x0000000810147981 */ /* 0x000ea8000c1e1b00 */
[----:B------:R-:W3:Y:S01]  /*2f70*/  LDG.E.64 R22, desc[UR8][R18.64] ;  /* 0x0000000812167981 */ /* 0x000ee2000c1e1b00 */
[----:B------:R-:W-:Y:S01]  /*2f80*/  IADD3 R26, PT, PT, R7, 0x6, RZ ;  /* 0x00000006071a7810 */ /* 0x000fe20007ffe0ff */
[----:B------:R-:W-:-:S04]  /*2f90*/  VIADD R27, R37, 0x6 ;  /* 0x00000006251b7836 */ /* 0x000fc80000000000 */
[----:B0-----:R-:W-:-:S04]  /*2fa0*/  IMAD.WIDE.U32 R24, R26, 0x8, R14 ;  /* 0x000000081a187825 */ /* 0x001fc800078e000e */
[----:B------:R-:W-:Y:S01]  /*2fb0*/  IMAD.WIDE.U32 R26, R27, 0x8, R14 ;  /* 0x000000081b1a7825 */ /* 0x000fe200078e000e */
[----:B--2---:R0:W-:Y:S04]  /*2fc0*/  STG.E.64 desc[UR8][R18.64], R20 ;  /* 0x0000001412007986 */ /* 0x0041e8000c101b08 */
[----:B---3--:R2:W-:Y:S04]  /*2fd0*/  STG.E.64 desc[UR8][R16.64], R22 ;  /* 0x0000001610007986 */ /* 0x0085e8000c101b08 */
[----:B------:R-:W3:Y:S04]  /*2fe0*/  LDG.E.64 R32, desc[UR8][R26.64] ;  /* 0x000000081a207981 */ /* 0x000ee8000c1e1b00 */
[----:B0-----:R-:W4:Y:S01]  /*2ff0*/  LDG.E.64 R20, desc[UR8][R24.64] ;  /* 0x0000000818147981 */ /* 0x001f22000c1e1b00 */
[----:B------:R-:W-:-:S02]  /*3000*/  IADD3 R31, PT, PT, R7, 0x7, RZ ;  /* 0x00000007071f7810 */ /* 0x000fc40007ffe0ff */
[----:B------:R-:W-:-:S03]  /*3010*/  IADD3 R37, PT, PT, R37, 0x7, RZ ;  /* 0x0000000725257810 */ /* 0x000fc60007ffe0ff */
[----:B------:R-:W-:-:S04]  /*3020*/  IMAD.WIDE.U32 R30, R31, 0x8, R14 ;  /* 0x000000081f1e7825 */ /* 0x000fc800078e000e */
[----:B------:R-:W-:Y:S01]  /*3030*/  IMAD.WIDE.U32 R14, R37, 0x8, R14 ;  /* 0x00000008250e7825 */ /* 0x000fe200078e000e */
[----:B----4-:R2:W-:Y:S04]  /*3040*/  STG.E.64 desc[UR8][R26.64], R20 ;  /* 0x000000141a007986 */ /* 0x0105e8000c101b08 */
[----:B---3--:R2:W-:Y:S04]  /*3050*/  STG.E.64 desc[UR8][R24.64], R32 ;  /* 0x0000002018007986 */ /* 0x0085e8000c101b08 */
[----:B------:R-:W3:Y:S04]  /*3060*/  LDG.E.64 R34, desc[UR8][R30.64] ;  /* 0x000000081e227981 */ /* 0x000ee8000c1e1b00 */
[----:B------:R-:W4:Y:S01]  /*3070*/  LDG.E.64 R18, desc[UR8][R14.64] ;  /* 0x000000080e127981 */ /* 0x000f22000c1e1b00 */
[----:B------:R-:W-:-:S03]  /*3080*/  VIADD R13, R13, 0x8 ;  /* 0x000000080d0d7836 */ /* 0x000fc60000000000 */
[----:B---3--:R2:W-:Y:S04]  /*3090*/  STG.E.64 desc[UR8][R14.64], R34 ;  /* 0x000000220e007986 */ /* 0x0085e8000c101b08 */
[----:B----4-:R2:W-:Y:S02]  /*30a0*/  STG.E.64 desc[UR8][R30.64], R18 ;  /* 0x000000121e007986 */ /* 0x0105e4000c101b08 */
.L_x_183:
[----:B------:R-:W-:Y:S05]  /*30b0*/  BSYNC.RECONVERGENT B3 ;  /* 0x0000000000037941 */ /* 0x000fea0003800200 */
.L_x_182:
[----:B------:R-:W-:Y:S05]  /*30c0*/  @!P1 BRA `(.L_x_178) ;  /* 0x0000000400189947 */ /* 0x000fea0003800000 */
[----:B------:R-:W-:Y:S01]  /*30d0*/  ISETP.GE.U32.AND P0, PT, R29, 0x4, PT ;  /* 0x000000041d00780c */ /* 0x000fe20003f06070 */
[----:B------:R-:W-:Y:S01]  /*30e0*/  BSSY.RECONVERGENT B3, `(.L_x_184) ;  /* 0x0000026000037945 */ /* 0x000fe20003800200 */
[----:B------:R-:W-:-:S04]  /*30f0*/  LOP3.LUT R7, R6, 0x3, RZ, 0xc0, !PT ;  /* 0x0000000306077812 */ /* 0x000fc800078ec0ff */
[----:B------:R-:W-:-:S07]  /*3100*/  ISETP.NE.AND P1, PT, R7, RZ, PT ;  /* 0x000000ff0700720c */ /* 0x000fce0003f25270 */
[----:B------:R-:W-:Y:S06]  /*3110*/  @!P0 BRA `(.L_x_185) ;  /* 0x0000000000888947 */ /* 0x000fec0003800000 */
[----:B-12---:R-:W0:Y:S01]  /*3120*/  LDC.64 R14, c[0x0][0x390] ;  /* 0x0000e400ff0e7b82 */ /* 0x006e220000000a00 */
[----:B------:R-:W-:Y:S01]  /*3130*/  IADD3 R37, PT, PT, R28, R13, RZ ;  /* 0x0000000d1c257210 */ /* 0x000fe20007ffe0ff */
[----:B------:R-:W-:-:S04]  /*3140*/  IMAD R29, R5, R12, R13 ;  /* 0x0000000c051d7224 */ /* 0x000fc800078e020d */
[----:B0-----:R-:W-:-:S04]  /*3150*/  IMAD.WIDE.U32 R30, R29, 0x8, R14 ;  /* 0x000000081d1e7825 */ /* 0x001fc800078e000e */
[----:B------:R-:W-:Y:S01]  /*3160*/  IMAD.WIDE.U32 R32, R37, 0x8, R14 ;  /* 0x0000000825207825 */ /* 0x000fe200078e000e */
        /* <DEDUP_REMOVED lines=14> */
[----:B---3--:R-:W-:Y:S04]  /*3250*/  STG.E.64 desc[UR8][R18.64], R20 ;  /* 0x0000001412007986 */ /* 0x008fe8000c101b08 */
[----:B--2---:R0:W-:Y:S04]  /*3260*/  STG.E.64 desc[UR8][R16.64], R22 ;  /* 0x0000001610007986 */ /* 0x0041e8000c101b08 */
        /* <DEDUP_REMOVED lines=10> */
[----:B------:R-:W-:-:S03]  /*3310*/  IADD3 R13, PT, PT, R13, 0x4, RZ ;  /* 0x000000040d0d7810 */ /* 0x000fc60007ffe0ff */
[----:B--2---:R0:W-:Y:S04]  /*3320*/  STG.E.64 desc[UR8][R14.64], R34 ;  /* 0x000000220e007986 */ /* 0x0041e8000c101b08 */
[----:B---3--:R0:W-:Y:S02]  /*3330*/  STG.E.64 desc[UR8][R30.64], R18 ;  /* 0x000000121e007986 */ /* 0x0081e4000c101b08 */
.L_x_185:
[----:B------:R-:W-:Y:S05]  /*3340*/  BSYNC.RECONVERGENT B3 ;  /* 0x0000000000037941 */ /* 0x000fea0003800200 */
.L_x_184:
[----:B------:R-:W-:Y:S05]  /*3350*/  @!P1 BRA `(.L_x_178) ;  /* 0x0000000000749947 */ /* 0x000fea0003800000 */
[----:B012---:R-:W0:Y:S01]  /*3360*/  LDC.64 R14, c[0x0][0x390] ;  /* 0x0000e400ff0e7b82 */ /* 0x007e220000000a00 */
[--C-:B------:R-:W-:Y:S02]  /*3370*/  IMAD R25, R5, R12, R13.reuse ;  /* 0x0000000c05197224 */ /* 0x100fe400078e020d */
[----:B------:R-:W-:Y:S02]  /*3380*/  IMAD.IADD R23, R28, 0x1, R13 ;  /* 0x000000011c177824 */ /* 0x000fe400078e020d */
[----:B0-----:R-:W-:-:S04]  /*3390*/  IMAD.WIDE.U32 R18, R25, 0x8, R14 ;  /* 0x0000000819127825 */ /* 0x001fc800078e000e */
[----:B------:R-:W-:Y:S01]  /*33a0*/  IMAD.WIDE.U32 R12, R23, 0x8, R14 ;  /* 0x00000008170c7825 */ /* 0x000fe200078e000e */
[----:B------:R-:W2:Y:S04]  /*33b0*/  LDG.E.64 R20, desc[UR8][R18.64] ;  /* 0x0000000812147981 */ /* 0x000ea8000c1e1b00 */
[----:B------:R-:W3:Y:S01]  /*33c0*/  LDG.E.64 R16, desc[UR8][R12.64] ;  /* 0x000000080c107981 */ /* 0x000ee2000c1e1b00 */
[----:B------:R-:W-:-:S03]  /*33d0*/  ISETP.NE.AND P0, PT, R7, 0x1, PT ;  /* 0x000000010700780c */ /* 0x000fc60003f05270 */
[----:B--2---:R4:W-:Y:S04]  /*33e0*/  STG.E.64 desc[UR8][R12.64], R20 ;  /* 0x000000140c007986 */ /* 0x0049e8000c101b08 */
[----:B---3--:R4:W-:Y:S06]  /*33f0*/  STG.E.64 desc[UR8][R18.64], R16 ;  /* 0x0000001012007986 */ /* 0x0089ec000c101b08 */
[----:B------:R-:W-:Y:S05]  /*3400*/  @!P0 BRA `(.L_x_178) ;  /* 0x0000000000488947 */ /* 0x000fea0003800000 */
[----:B----4-:R-:W-:Y:S02]  /*3410*/  IADD3 R19, PT, PT, R25, 0x1, RZ ;  /* 0x0000000119137810 */ /* 0x010fe40007ffe0ff */
[----:B------:R-:W-:-:S03]  /*3420*/  IADD3 R13, PT, PT, R23, 0x1, RZ ;  /* 0x00000001170d7810 */ /* 0x000fc60007ffe0ff */
[----:B------:R-:W-:-:S04]  /*3430*/  IMAD.WIDE.U32 R18, R19, 0x8, R14 ;  /* 0x0000000813127825 */ /* 0x000fc800078e000e */
[----:B------:R-:W-:Y:S01]  /*3440*/  IMAD.WIDE.U32 R12, R13, 0x8, R14 ;  /* 0x000000080d0c7825 */ /* 0x000fe200078e000e */
[----:B------:R-:W2:Y:S04]  /*3450*/  LDG.E.64 R20, desc[UR8][R18.64] ;  /* 0x0000000812147981 */ /* 0x000ea8000c1e1b00 */
[----:B------:R-:W3:Y:S01]  /*3460*/  LDG.E.64 R16, desc[UR8][R12.64] ;  /* 0x000000080c107981 */ /* 0x000ee2000c1e1b00 */
[----:B------:R-:W-:-:S03]  /*3470*/  ISETP.NE.AND P0, PT, R7, 0x2, PT ;  /* 0x000000020700780c */ /* 0x000fc60003f05270 */
[----:B--2---:R0:W-:Y:S04]  /*3480*/  STG.E.64 desc[UR8][R12.64], R20 ;  /* 0x000000140c007986 */ /* 0x0041e8000c101b08 */
[----:B---3--:R0:W-:Y:S06]  /*3490*/  STG.E.64 desc[UR8][R18.64], R16 ;  /* 0x0000001012007986 */ /* 0x0081ec000c101b08 */
[----:B------:R-:W-:Y:S05]  /*34a0*/  @!P0 BRA `(.L_x_178) ;  /* 0x0000000000208947 */ /* 0x000fea0003800000 */
[----:B0-----:R-:W-:Y:S01]  /*34b0*/  VIADD R17, R25, 0x2 ;  /* 0x0000000219117836 */ /* 0x001fe20000000000 */
[----:B------:R-:W-:-:S03]  /*34c0*/  IADD3 R7, PT, PT, R23, 0x2, RZ ;  /* 0x0000000217077810 */ /* 0x000fc60007ffe0ff */
[----:B------:R-:W-:-:S04]  /*34d0*/  IMAD.WIDE.U32 R16, R17, 0x8, R14 ;  /* 0x0000000811107825 */ /* 0x000fc800078e000e */
[----:B------:R-:W-:Y:S01]  /*34e0*/  IMAD.WIDE.U32 R14, R7, 0x8, R14 ;  /* 0x00000008070e7825 */ /* 0x000fe200078e000e */
[----:B------:R-:W2:Y:S04]  /*34f0*/  LDG.E.64 R18, desc[UR8][R16.64] ;  /* 0x0000000810127981 */ /* 0x000ea8000c1e1b00 */
[----:B------:R-:W3:Y:S04]  /*3500*/  LDG.E.64 R12, desc[UR8][R14.64] ;  /* 0x000000080e0c7981 */ /* 0x000ee8000c1e1b00 */
[----:B--2---:R0:W-:Y:S04]  /*3510*/  STG.E.64 desc[UR8][R14.64], R18 ;  /* 0x000000120e007986 */ /* 0x0041e8000c101b08 */
[----:B---3--:R0:W-:Y:S02]  /*3520*/  STG.E.64 desc[UR8][R16.64], R12 ;  /* 0x0000000c10007986 */ /* 0x0081e4000c101b08 */
.L_x_178:
[----:B------:R-:W-:Y:S05]  /*3530*/  BSYNC.RECONVERGENT B2 ;  /* 0x0000000000027941 */ /* 0x000fea0003800200 */
.L_x_177:
[----:B------:R-:W4:Y:S01]  /*3540*/  LDCU UR4, c[0x0][0x3a0] ;  /* 0x00007400ff0477ac */ /* 0x000f220008000800 */
[----:B012---:R-:W-:Y:S01]  /*3550*/  IADD3 R15, PT, PT, R5, 0x1, RZ ;  /* 0x00000001050f7810 */ /* 0x007fe20007ffe0ff */
        /* <DEDUP_REMOVED lines=12> */
.L_x_188:
[----:B-1----:R-:W0:Y:S01]  /*3620*/  LDC.64 R18, c[0x0][0x390] ;  /* 0x0000e400ff127b82 */ /* 0x002e220000000a00 */
[CC--:B------:R-:W-:Y:S02]  /*3630*/  IMAD R17, R15.reuse, R16.reuse, R6 ;  /* 0x000000100f117224 */ /* 0x0c0fe400078e0206 */
[----:B------:R-:W-:Y:S02]  /*3640*/  IMAD R37, R15, R16, R5 ;  /* 0x000000100f257224 */ /* 0x000fe400078e0205 */
[----:B0-----:R-:W-:-:S04]  /*3650*/  IMAD.WIDE.U32 R30, R17, 0x8, R18 ;  /* 0x00000008111e7825 */ /* 0x001fc800078e0012 */
[----:B------:R-:W-:Y:S01]  /*3660*/  IMAD.WIDE.U32 R36, R37, 0x8, R18 ;  /* 0x0000000825247825 */ /* 0x000fe200078e0012 */
[----:B------:R-:W2:Y:S04]  /*3670*/  LDG.E.64 R20, desc[UR8][R30.64] ;  /* 0x000000081e147981 */ /* 0x000ea8000c1e1b00 */
[----:B------:R-:W2:Y:S02]  /*3680*/  LDG.E.64 R24, desc[UR8][R36.64] ;  /* 0x0000000824187981 */ /* 0x000ea4000c1e1b00 */
[----:B--2---:R-:W-:-:S07]  /*3690*/  DFMA R24, R10, R20, R24 ;  /* 0x000000140a18722b */ /* 0x004fce0000000018 */
[----:B------:R0:W-:Y:S04]  /*36a0*/  STG.E.64 desc[UR8][R30.64], R24 ;  /* 0x000000181e007986 */ /* 0x0001e8000c101b08 */
[----:B------:R-:W2:Y:S01]  /*36b0*/  LDG.E.64 R26, desc[UR8][R8.64] ;  /* 0x00000008081a7981 */ /* 0x000ea2000c1e1b00 */
[----:B------:R-:W-:-:S05]  /*36c0*/  IADD3 R17, PT, PT, R17, R16, RZ ;  /* 0x0000001011117210 */ /* 0x000fca0007ffe0ff */
[C---:B------:R-:W-:Y:S02]  /*36d0*/  VIADD R33, R17.reuse, 0x1 ;  /* 0x0000000111217836 */ /* 0x040fe40000000000 */
[----:B------:R-:W-:-:S04]  /*36e0*/  IMAD.WIDE.U32 R28, R17, 0x8, R18 ;  /* 0x00000008111c7825 */ /* 0x000fc800078e0012 */
[----:B------:R-:W-:Y:S01]  /*36f0*/  IMAD.WIDE.U32 R32, R33, 0x8, R18 ;  /* 0x0000000821207825 */ /* 0x000fe200078e0012 */
[----:B--2---:R-:W-:-:S07]  /*3700*/  DFMA R26, -R24, R26, R20 ;  /* 0x0000001a181a722b */ /* 0x004fce0000000114 */
[----:B------:R1:W-:Y:S04]  /*3710*/  STG.E.64 desc[UR8][R36.64], R26 ;  /* 0x0000001a24007986 */ /* 0x0003e8000c101b08 */
[----:B------:R-:W2:Y:S04]  /*3720*/  LDG.E.64 R20, desc[UR8][R28.64] ;  /* 0x000000081c147981 */ /* 0x000ea8000c1e1b00 */
[----:B------:R-:W2:Y:S02]  /*3730*/  LDG.E.64 R22, desc[UR8][R32.64] ;  /* 0x0000000820167981 */ /* 0x000ea4000c1e1b00 */
[----:B--2---:R-:W-:-:S07]  /*3740*/  DFMA R22, R10, R20, R22 ;  /* 0x000000140a16722b */ /* 0x004fce0000000016 */
[----:B------:R2:W-:Y:S04]  /*3750*/  STG.E.64 desc[UR8][R28.64], R22 ;  /* 0x000000161c007986 */ /* 0x0005e8000c101b08 */
[----:B0-----:R-:W3:Y:S01]  /*3760*/  LDG.E.64 R24, desc[UR8][R8.64] ;  /* 0x0000000808187981 */ /* 0x001ee2000c1e1b00 */
[----:B------:R-:W-:-:S04]  /*3770*/  IADD3 R17, PT, PT, R17, R16, RZ ;  /* 0x0000001011117210 */ /* 0x000fc80007ffe0ff */
[C---:B------:R-:W-:Y:S01]  /*3780*/  IADD3 R35, PT, PT, R17.reuse, 0x1, RZ ;  /* 0x0000000111237810 */ /* 0x040fe20007ffe0ff */
[----:B------:R-:W-:-:S04]  /*3790*/  IMAD.WIDE.U32 R30, R17, 0x8, R18 ;  /* 0x00000008111e7825 */ /* 0x000fc800078e0012 */
[----:B------:R-:W-:Y:S01]  /*37a0*/  IMAD.WIDE.U32 R34, R35, 0x8, R18 ;  /* 0x0000000823227825 */ /* 0x000fe200078e0012 */
[----:B---3--:R-:W-:-:S07]  /*37b0*/  DFMA R24, -R22, R24, R20 ;  /* 0x000000181618722b */ /* 0x008fce0000000114 */
[----:B------:R0:W-:Y:S04]  /*37c0*/  STG.E.64 desc[UR8][R32.64], R24 ;  /* 0x0000001820007986 */ /* 0x0001e8000c101b08 */
[----:B------:R-:W3:Y:S04]  /*37d0*/  LDG.E.64 R20, desc[UR8][R30.64] ;  /* 0x000000081e147981 */ /* 0x000ee8000c1e1b00 */
[----:B-1----:R-:W3:Y:S02]  /*37e0*/  LDG.E.64 R26, desc[UR8][R34.64] ;  /* 0x00000008221a7981 */ /* 0x002ee4000c1e1b00 */
[----:B---3--:R-:W-:-:S07]  /*37f0*/  DFMA R26, R10, R20, R26 ;  /* 0x000000140a1a722b */ /* 0x008fce000000001a */
[----:B------:R1:W-:Y:S04]  /*3800*/  STG.E.64 desc[UR8][R30.64], R26 ;  /* 0x0000001a1e007986 */ /* 0x0003e8000c101b08 */
[----:B--2---:R-:W2:Y:S01]  /*3810*/  LDG.E.64 R22, desc[UR8][R8.64] ;  /* 0x0000000808167981 */ /* 0x004ea2000c1e1b00 */
[----:B------:R-:W-:-:S04]  /*3820*/  IMAD.IADD R17, R17, 0x1, R16 ;  /* 0x0000000111117824 */ /* 0x000fc800078e0210 */
[C---:B------:R-:W-:Y:S01]  /*3830*/  IMAD.WIDE.U32 R28, R17.reuse, 0x8, R18 ;  /* 0x00000008111c7825 */ /* 0x040fe200078e0012 */
[----:B------:R-:W-:-:S05]  /*3840*/  IADD3 R37, PT, PT, R17, 0x1, RZ ;  /* 0x0000000111257810 */ /* 0x000fca0007ffe0ff */
[----:B------:R-:W-:Y:S01]  /*3850*/  IMAD.WIDE.U32 R36, R37, 0x8, R18 ;  /* 0x0000000825247825 */ /* 0x000fe200078e0012 */
[----:B--2---:R-:W-:-:S07]  /*3860*/  DFMA R22, -R26, R22, R20 ;  /* 0x000000161a16722b */ /* 0x004fce0000000114 */
[----:B------:R2:W-:Y:S04]  /*3870*/  STG.E.64 desc[UR8][R34.64], R22 ;  /* 0x0000001622007986 */ /* 0x0005e8000c101b08 */
[----:B------:R-:W3:Y:S04]  /*3880*/  LDG.E.64 R20, desc[UR8][R28.64] ;  /* 0x000000081c147981 */ /* 0x000ee8000c1e1b00 */
[----:B0-----:R-:W3:Y:S02]  /*3890*/  LDG.E.64 R24, desc[UR8][R36.64] ;  /* 0x0000000824187981 */ /* 0x001ee4000c1e1b00 */
[----:B---3--:R-:W-:-:S07]  /*38a0*/  DFMA R24, R10, R20, R24 ;  /* 0x000000140a18722b */ /* 0x008fce0000000018 */
[----:B------:R0:W-:Y:S04]  /*38b0*/  STG.E.64 desc[UR8][R28.64], R24 ;  /* 0x000000181c007986 */ /* 0x0001e8000c101b08 */
[----:B------:R-:W3:Y:S01]  /*38c0*/  LDG.E.64 R32, desc[UR8][R8.64] ;  /* 0x0000000808207981 */ /* 0x000ee2000c1e1b00 */
[----:B------:R-:W-:-:S05]  /*38d0*/  IADD3 R17, PT, PT, R17, R16, RZ ;  /* 0x0000001011117210 */ /* 0x000fca0007ffe0ff */
[C---:B-1----:R-:W-:Y:S02]  /*38e0*/  VIADD R27, R17.reuse, 0x1 ;  /* 0x00000001111b7836 */ /* 0x042fe40000000000 */
[----:B------:R-:W-:-:S04]  /*38f0*/  IMAD.WIDE.U32 R30, R17, 0x8, R18 ;  /* 0x00000008111e7825 */ /* 0x000fc800078e0012 */
[----:B------:R-:W-:Y:S01]  /*3900*/  IMAD.WIDE.U32 R26, R27, 0x8, R18 ;  /* 0x000000081b1a7825 */ /* 0x000fe200078e0012 */
[----:B---3--:R-:W-:-:S07]  /*3910*/  DFMA R32, -R24, R32, R20 ;  /* 0x000000201820722b */ /* 0x008fce0000000114 */
[----:B------:R1:W-:Y:S04]  /*3920*/  STG.E.64 desc[UR8][R36.64], R32 ;  /* 0x0000002024007986 */ /* 0x0003e8000c101b08 */
[----:B------:R-:W3:Y:S04]  /*3930*/  LDG.E.64 R20, desc[UR8][R30.64] ;  /* 0x000000081e147981 */ /* 0x000ee8000c1e1b00 */
[----:B--2---:R-:W3:Y:S02]  /*3940*/  LDG.E.64 R22, desc[UR8][R26.64] ;  /* 0x000000081a167981 */ /* 0x004ee4000c1e1b00 */
[----:B---3--:R-:W-:-:S07]  /*3950*/  DFMA R22, R10, R20, R22 ;  /* 0x000000140a16722b */ /* 0x008fce0000000016 */
        /* <DEDUP_REMOVED lines=13> */
[----:B------:R-:W-:-:S05]  /*3a30*/  IMAD.IADD R17, R17, 0x1, R16 ;  /* 0x0000000111117824 */ /* 0x000fca00078e0210 */
[----:B------:R-:W-:-:S05]  /*3a40*/  IADD3 R23, PT, PT, R17, 0x1, RZ ;  /* 0x0000000111177810 */ /* 0x000fca0007ffe0ff */
[----:B------:R-:W-:Y:S01]  /*3a50*/  IMAD.WIDE.U32 R22, R23, 0x8, R18 ;  /* 0x0000000817167825 */ /* 0x000fe200078e0012 */
[----:B--2---:R-:W-:-:S03]  /*3a60*/  DFMA R30, -R32, R30, R20 ;  /* 0x0000001e201e722b */ /* 0x004fc60000000114 */
[----:B------:R-:W-:-:S04]  /*3a70*/  IMAD.WIDE.U32 R20, R17, 0x8, R18 ;  /* 0x0000000811147825 */ /* 0x000fc800078e0012 */
[----:B------:R2:W-:Y:S04]  /*3a80*/  STG.E.64 desc[UR8][R28.64], R30 ;  /* 0x0000001e1c007986 */ /* 0x0005e8000c101b08 */
[----:B0-----:R-:W3:Y:S04]  /*3a90*/  LDG.E.64 R24, desc[UR8][R20.64] ;  /* 0x0000000814187981 */ /* 0x001ee8000c1e1b00 */
[----:B------:R-:W3:Y:S02]  /*3aa0*/  LDG.E.64 R26, desc[UR8][R22.64] ;  /* 0x00000008161a7981 */ /* 0x000ee4000c1e1b00 */
[----:B---3--:R-:W-:-:S07]  /*3ab0*/  DFMA R26, R10, R24, R26 ;  /* 0x000000180a1a722b */ /* 0x008fce000000001a */
[----:B------:R0:W-:Y:S04]  /*3ac0*/  STG.E.64 desc[UR8][R20.64], R26 ;  /* 0x0000001a14007986 */ /* 0x0001e8000c101b08 */
[----:B-1----:R-:W3:Y:S01]  /*3ad0*/  LDG.E.64 R32, desc[UR8][R8.64] ;  /* 0x0000000808207981 */ /* 0x002ee2000c1e1b00 */
[----:B------:R-:W-:-:S05]  /*3ae0*/  IADD3 R17, PT, PT, R17, R16, RZ ;  /* 0x0000001011117210 */ /* 0x000fca0007ffe0ff */
[C---:B------:R-:W-:Y:S01]  /*3af0*/  VIADD R35, R17.reuse, 0x1 ;  /* 0x0000000111237836 */ /* 0x040fe20000000000 */
[----:B---3--:R-:W-:Y:S01]  /*3b00*/  DFMA R32, -R26, R32, R24 ;  /* 0x000000201a20722b */ /* 0x008fe20000000118 */
[----:B------:R-:W-:-:S04]  /*3b10*/  IMAD.WIDE.U32 R24, R17, 0x8, R18 ;  /* 0x0000000811187825 */ /* 0x000fc800078e0012 */
[----:B------:R-:W-:Y:S02]  /*3b20*/  IMAD.WIDE.U32 R18, R35, 0x8, R18 ;  /* 0x0000000823127825 */ /* 0x000fe400078e0012 */
[----:B------:R1:W-:Y:S04]  /*3b30*/  STG.E.64 desc[UR8][R22.64], R32 ;  /* 0x0000002016007986 */ /* 0x0003e8000c101b08 */
[----:B--2---:R-:W2:Y:S04]  /*3b40*/  LDG.E.64 R28, desc[UR8][R24.64] ;  /* 0x00000008181c7981 */ /* 0x004ea8000c1e1b00 */
[----:B------:R-:W2:Y:S02]  /*3b50*/  LDG.E.64 R30, desc[UR8][R18.64] ;  /* 0x00000008121e7981 */ /* 0x000ea4000c1e1b00 */
[----:B--2---:R-:W-:-:S07]  /*3b60*/  DFMA R30, R10, R28, R30 ;  /* 0x0000001c0a1e722b */ /* 0x004fce000000001e */
[----:B------:R1:W-:Y:S04]  /*3b70*/  STG.E.64 desc[UR8][R24.64], R30 ;  /* 0x0000001e18007986 */ /* 0x0003e8000c101b08 */
[----:B0-----:R-:W2:Y:S01]  /*3b80*/  LDG.E.64 R20, desc[UR8][R8.64] ;  /* 0x0000000808147981 */ /* 0x001ea2000c1e1b00 */
[----:B------:R-:W-:-:S04]  /*3b90*/  IADD3 R15, PT, PT, R15, 0x8, RZ ;  /* 0x000000080f0f7810 */ /* 0x000fc80007ffe0ff */
[----:B------:R-:W-:-:S04]  /*3ba0*/  IADD3 R17, PT, PT, R7, R15, RZ ;  /* 0x0000000f07117210 */ /* 0x000fc80007ffe0ff */
[----:B------:R-:W-:Y:S01]  /*3bb0*/  ISETP.NE.AND P0, PT, R17, R14, PT ;  /* 0x0000000e1100720c */ /* 0x000fe20003f05270 */
[----:B--2---:R-:W-:-:S07]  /*3bc0*/  DFMA R20, -R30, R20, R28 ;  /* 0x000000141e14722b */ /* 0x004fce000000011c */
[----:B------:R1:W-:Y:S05]  /*3bd0*/  STG.E.64 desc[UR8][R18.64], R20 ;  /* 0x0000001412007986 */ /* 0x0003ea000c101b08 */
[----:B------:R-:W-:Y:S05]  /*3be0*/  @P0 BRA `(.L_x_188) ;  /* 0xfffffff8008c0947 */ /* 0x000fea000383ffff */
.L_x_187:
[----:B------:R-:W-:Y:S05]  /*3bf0*/  BSYNC.RECONVERGENT B2 ;  /* 0x0000000000027941 */ /* 0x000fea0003800200 */
.L_x_186:
[----:B------:R-:W-:Y:S05]  /*3c00*/  @!P1 BRA `(.L_x_172) ;  /* 0x0000000400809947 */ /* 0x000fea0003800000 */
[----:B------:R-:W-:Y:S01]  /*3c10*/  ISETP.GE.U32.AND P0, PT, R13, 0x4, PT ;  /* 0x000000040d00780c */ /* 0x000fe20003f06070 */
[----:B------:R-:W-:Y:S01]  /*3c20*/  BSSY.RECONVERGENT B2, `(.L_x_189) ;  /* 0x0000032000027945 */ /* 0x000fe20003800200 */
[----:B------:R-:W-:-:S04]  /*3c30*/  LOP3.LUT R7, R12, 0x3, RZ, 0xc0, !PT ;  /* 0x000000030c077812 */ /* 0x000fc800078ec0ff */
[----:B------:R-:W-:-:S07]  /*3c40*/  ISETP.NE.AND P1, PT, R7, RZ, PT ;  /* 0x000000ff0700720c */ /* 0x000fce0003f25270 */
[----:B------:R-:W-:Y:S06]  /*3c50*/  @!P0 BRA `(.L_x_190) ;  /* 0x0000000000b88947 */ /* 0x000fec0003800000 */
        /* <DEDUP_REMOVED lines=10> */
[----:B------:R-:W-:-:S05]  /*3d00*/  IMAD.IADD R13, R13, 0x1, R16 ;  /* 0x000000010d0d7824 */ /* 0x000fca00078e0210 */
[C---:B------:R-:W-:Y:S01]  /*3d10*/  IADD3 R17, PT, PT, R13.reuse, 0x1, RZ ;  /* 0x000000010d117810 */ /* 0x040fe20007ffe0ff */
[----:B--2---:R-:W-:Y:S01]  /*3d20*/  DFMA R34, -R30, R24, R18 ;  /* 0x000000181e22722b */ /* 0x004fe20000000112 */
[----:B------:R-:W-:-:S04]  /*3d30*/  IMAD.WIDE.U32 R24, R13, 0x8, R20 ;  /* 0x000000080d187825 */ /* 0x000fc800078e0014 */
[----:B------:R-:W-:Y:S02]  /*3d40*/  IMAD.WIDE.U32 R18, R17, 0x8, R20 ;  /* 0x0000000811127825 */ /* 0x000fe400078e0014 */
[----:B------:R1:W-:Y:S04]  /*3d50*/  STG.E.64 desc[UR8][R22.64], R34 ;  /* 0x0000002216007986 */ /* 0x0003e8000c101b08 */
[----:B------:R-:W2:Y:S04]  /*3d60*/  LDG.E.64 R26, desc[UR8][R24.64] ;  /* 0x00000008181a7981 */ /* 0x000ea8000c1e1b00 */
[----:B------:R-:W2:Y:S02]  /*3d70*/  LDG.E.64 R28, desc[UR8][R18.64] ;  /* 0x00000008121c7981 */ /* 0x000ea4000c1e1b00 */
[----:B--2---:R-:W-:-:S07]  /*3d80*/  DFMA R28, R10, R26, R28 ;  /* 0x0000001a0a1c722b */ /* 0x004fce000000001c */
[----:B------:R2:W-:Y:S04]  /*3d90*/  STG.E.64 desc[UR8][R24.64], R28 ;  /* 0x0000001c18007986 */ /* 0x0005e8000c101b08 */
[----:B0-----:R-:W3:Y:S01]  /*3da0*/  LDG.E.64 R30, desc[UR8][R8.64] ;  /* 0x00000008081e7981 */ /* 0x001ee2000c1e1b00 */
[----:B------:R-:W-:-:S05]  /*3db0*/  IADD3 R13, PT, PT, R13, R16, RZ ;  /* 0x000000100d0d7210 */ /* 0x000fca0007ffe0ff */
[C---:B------:R-:W-:Y:S01]  /*3dc0*/  VIADD R17, R13.reuse, 0x1 ;  /* 0x000000010d117836 */ /* 0x040fe20000000000 */
[----:B---3--:R-:W-:Y:S01]  /*3dd0*/  DFMA R36, -R28, R30, R26 ;  /* 0x0000001e1c24722b */ /* 0x008fe2000000011a */
[----:B------:R-:W-:-:S04]  /*3de0*/  IMAD.WIDE.U32 R26, R13, 0x8, R20 ;  /* 0x000000080d1a7825 */ /* 0x000fc800078e0014 */
[----:B------:R-:W-:Y:S02]  /*3df0*/  IMAD.WIDE.U32 R30, R17, 0x8, R20 ;  /* 0x00000008111e7825 */ /* 0x000fe400078e0014 */
[----:B------:R0:W-:Y:S04]  /*3e00*/  STG.E.64 desc[UR8][R18.64], R36 ;  /* 0x0000002412007986 */ /* 0x0001e8000c101b08 */
[----:B-1----:R-:W3:Y:S04]  /*3e10*/  LDG.E.64 R22, desc[UR8][R26.64] ;  /* 0x000000081a167981 */ /* 0x002ee8000c1e1b00 */
[----:B------:R-:W3:Y:S02]  /*3e20*/  LDG.E.64 R32, desc[UR8][R30.64] ;  /* 0x000000081e207981 */ /* 0x000ee4000c1e1b00 */
[----:B---3--:R-:W-:-:S07]  /*3e30*/  DFMA R32, R10, R22, R32 ;  /* 0x000000160a20722b */ /* 0x008fce0000000020 */
[----:B------:R1:W-:Y:S04]  /*3e40*/  STG.E.64 desc[UR8][R26.64], R32 ;  /* 0x000000201a007986 */ /* 0x0003e8000c101b08 */
[----:B--2---:R-:W2:Y:S01]  /*3e50*/  LDG.E.64 R24, desc[UR8][R8.64] ;  /* 0x0000000808187981 */ /* 0x004ea2000c1e1b00 */
[----:B------:R-:W-:-:S04]  /*3e60*/  IADD3 R13, PT, PT, R13, R16, RZ ;  /* 0x000000100d0d7210 */ /* 0x000fc80007ffe0ff */
[C---:B------:R-:W-:Y:S01]  /*3e70*/  IADD3 R17, PT, PT, R13.reuse, 0x1, RZ ;  /* 0x000000010d117810 */ /* 0x040fe20007ffe0ff */
[----:B--2---:R-:W-:Y:S01]  /*3e80*/  DFMA R24, -R32, R24, R22 ;  /* 0x000000182018722b */ /* 0x004fe20000000116 */
[----:B------:R-:W-:-:S04]  /*3e90*/  IMAD.WIDE.U32 R22, R13, 0x8, R20 ;  /* 0x000000080d167825 */ /* 0x000fc800078e0014 */
[----:B------:R-:W-:Y:S02]  /*3ea0*/  IMAD.WIDE.U32 R20, R17, 0x8, R20 ;  /* 0x0000000811147825 */ /* 0x000fe400078e0014 */
[----:B------:R2:W-:Y:S04]  /*3eb0*/  STG.E.64 desc[UR8][R30.64], R24 ;  /* 0x000000181e007986 */ /* 0x0005e8000c101b08 */
[----:B0-----:R-:W3:Y:S04]  /*3ec0*/  LDG.E.64 R18, desc[UR8][R22.64] ;  /* 0x0000000816127981 */ /* 0x001ee8000c1e1b00 */
[----:B------:R-:W3:Y:S02]  /*3ed0*/  LDG.E.64 R28, desc[UR8][R20.64] ;  /* 0x00000008141c7981 */ /* 0x000ee4000c1e1b00 */
[----:B---3--:R-:W-:-:S07]  /*3ee0*/  DFMA R28, R10, R18, R28 ;  /* 0x000000120a1c722b */ /* 0x008fce000000001c */
[----:B------:R2:W-:Y:S04]  /*3ef0*/  STG.E.64 desc[UR8][R22.64], R28 ;  /* 0x0000001c16007986 */ /* 0x0005e8000c101b08 */
[----:B-1----:R-:W3:Y:S01]  /*3f00*/  LDG.E.64 R26, desc[UR8][R8.64] ;  /* 0x00000008081a7981 */ /* 0x002ee2000c1e1b00 */
[----:B------:R-:W-:Y:S01]  /*3f10*/  VIADD R15, R15, 0x4 ;  /* 0x000000040f0f7836 */ /* 0x000fe20000000000 */
[----:B---3--:R-:W-:-:S07]  /*3f20*/  DFMA R26, -R28, R26, R18 ;  /* 0x0000001a1c1a722b */ /* 0x008fce0000000112 */
[----:B------:R2:W-:Y:S04]  /*3f30*/  STG.E.64 desc[UR8][R20.64], R26 ;  /* 0x0000001a14007986 */ /* 0x0005e8000c101b08 */
.L_x_190:
[----:B------:R-:W-:Y:S05]  /*3f40*/  BSYNC.RECONVERGENT B2 ;  /* 0x0000000000027941 */ /* 0x000fea0003800200 */
.L_x_189:
[----:B------:R-:W-:Y:S05]  /*3f50*/  @!P1 BRA `(.L_x_172) ;  /* 0x0000000000ac9947 */ /* 0x000fea0003800000 */
[----:B------:R-:W-:Y:S01]  /*3f60*/  ISETP.NE.AND P0, PT, R7, 0x1, PT ;  /* 0x000000010700780c */ /* 0x000fe20003f05270 */
[----:B------:R-:W-:Y:S01]  /*3f70*/  BSSY.RECONVERGENT B2, `(.L_x_191) ;  /* 0x000001c000027945 */ /* 0x000fe20003800200 */
[----:B------:R-:W-:-:S04]  /*3f80*/  LOP3.LUT R12, R12, 0x1, RZ, 0xc0, !PT ;  /* 0x000000010c0c7812 */ /* 0x000fc800078ec0ff */
[----:B------:R-:W-:-:S07]  /*3f90*/  ISETP.NE.U32.AND P1, PT, R12, 0x1, PT ;  /* 0x000000010c00780c */ /* 0x000fce0003f25070 */
[----:B------:R-:W-:Y:S06]  /*3fa0*/  @!P0 BRA `(.L_x_192) ;  /* 0x0000000000608947 */ /* 0x000fec0003800000 */
[----:B-1----:R-:W2:Y:S01]  /*3fb0*/  LDC.64 R18, c[0x0][0x390] ;  /* 0x0000e400ff127b82 */ /* 0x002ea20000000a00 */
[CC--:B------:R-:W-:Y:S02]  /*3fc0*/  IMAD R7, R15.reuse, R16.reuse, R6 ;  /* 0x000000100f077224 */ /* 0x0c0fe400078e0206 */
[----:B------:R-:W-:Y:S02]  /*3fd0*/  IMAD R13, R15, R16, R5 ;  /* 0x000000100f0d7224 */ /* 0x000fe400078e0205 */
[----:B--2---:R-:W-:-:S04]  /*3fe0*/  IMAD.WIDE.U32 R30, R7, 0x8, R18 ;  /* 0x00000008071e7825 */ /* 0x004fc800078e0012 */
[----:B------:R-:W-:Y:S01]  /*3ff0*/  IMAD.WIDE.U32 R12, R13, 0x8, R18 ;  /* 0x000000080d0c7825 */ /* 0x000fe200078e0012 */
[----:B------:R-:W2:Y:S04]  /*4000*/  LDG.E.64 R20, desc[UR8][R30.64] ;  /* 0x000000081e147981 */ /* 0x000ea8000c1e1b00 */
[----:B------:R-:W2:Y:S02]  /*4010*/  LDG.E.64 R22, desc[UR8][R12.64] ;  /* 0x000000080c167981 */ /* 0x000ea4000c1e1b00 */
[----:B--2---:R-:W-:-:S07]  /*4020*/  DFMA R22, R10, R20, R22 ;  /* 0x000000140a16722b */ /* 0x004fce0000000016 */
[----:B------:R0:W-:Y:S04]  /*4030*/  STG.E.64 desc[UR8][R30.64], R22 ;  /* 0x000000161e007986 */ /* 0x0001e8000c101b08 */
[----:B------:R-:W2:Y:S01]  /*4040*/  LDG.E.64 R24, desc[UR8][R8.64] ;  /* 0x0000000808187981 */ /* 0x000ea2000c1e1b00 */
[----:B------:R-:W-:-:S04]  /*4050*/  IADD3 R7, PT, PT, R7, R16, RZ ;  /* 0x0000001007077210 */ /* 0x000fc80007ffe0ff */
        /* <DEDUP_REMOVED lines=9> */
[----:B0-----:R-:W2:Y:S01]  /*40f0*/  LDG.E.64 R22, desc[UR8][R8.64] ;  /* 0x0000000808167981 */ /* 0x001ea2000c1e1b00 */
[----:B------:R-:W-:Y:S01]  /*4100*/  VIADD R15, R15, 0x2 ;  /* 0x000000020f0f7836 */ /* 0x000fe20000000000 */
[----:B--2---:R-:W-:-:S07]  /*4110*/  DFMA R22, -R28, R22, R26 ;  /* 0x000000161c16722b */ /* 0x004fce000000011a */
[----:B------:R3:W-:Y:S04]  /*4120*/  STG.E.64 desc[UR8][R18.64], R22 ;  /* 0x0000001612007986 */ /* 0x0007e8000c101b08 */
.L_x_192:
[----:B------:R-:W-:Y:S05]  /*4130*/  BSYNC.RECONVERGENT B2 ;  /* 0x0000000000027941 */ /* 0x000fea0003800200 */
.L_x_191:
[----:B------:R-:W-:Y:S05]  /*4140*/  @P1 BRA `(.L_x_172) ;  /* 0x0000000000301947 */ /* 0x000fea0003800000 */
[----:B---3--:R-:W0:Y:S01]  /*4150*/  LDC.64 R12, c[0x0][0x390] ;  /* 0x0000e400ff0c7b82 */ /* 0x008e220000000a00 */
[CC--:B------:R-:W-:Y:S02]  /*4160*/  IMAD R7, R15.reuse, R16.reuse, R6 ;  /* 0x000000100f077224 */ /* 0x0c0fe400078e0206 */
[----:B------:R-:W-:Y:S02]  /*4170*/  IMAD R15, R15, R16, R5 ;  /* 0x000000100f0f7224 */ /* 0x000fe400078e0205 */
[----:B0-----:R-:W-:-:S04]  /*4180*/  IMAD.WIDE.U32 R6, R7, 0x8, R12 ;  /* 0x0000000807067825 */ /* 0x001fc800078e000c */
[----:B------:R-:W-:Y:S02]  /*4190*/  IMAD.WIDE.U32 R14, R15, 0x8, R12 ;  /* 0x000000080f0e7825 */ /* 0x000fe400078e000c */
[----:B------:R-:W3:Y:S04]  /*41a0*/  LDG.E.64 R12, desc[UR8][R6.64] ;  /* 0x00000008060c7981 */ /* 0x000ee8000c1e1b00 */
[----:B-1----:R-:W3:Y:S02]  /*41b0*/  LDG.E.64 R18, desc[UR8][R14.64] ;  /* 0x000000080e127981 */ /* 0x002ee4000c1e1b00 */
[----:B---3--:R-:W-:-:S07]  /*41c0*/  DFMA R18, R10, R12, R18 ;  /* 0x0000000c0a12722b */ /* 0x008fce0000000012 */
[----:B------:R0:W-:Y:S04]  /*41d0*/  STG.E.64 desc[UR8][R6.64], R18 ;  /* 0x0000001206007986 */ /* 0x0001e8000c101b08 */
[----:B------:R-:W3:Y:S02]  /*41e0*/  LDG.E.64 R8, desc[UR8][R8.64] ;  /* 0x0000000808087981 */ /* 0x000ee4000c1e1b00 */
[----:B---3--:R-:W-:-:S07]  /*41f0*/  DFMA R12, -R18, R8, R12 ;  /* 0x00000008120c722b */ /* 0x008fce000000010c */
[----:B------:R0:W-:Y:S04]  /*4200*/  STG.E.64 desc[UR8][R14.64], R12 ;  /* 0x0000000c0e007986 */ /* 0x0001e8000c101b08 */
.L_x_172:
[----:B------:R-:W-:Y:S05]  /*4210*/  BSYNC.RECONVERGENT B1 ;  /* 0x0000000000017941 */ /* 0x000fea0003800200 */
.L_x_171:
[----:B------:R-:W-:Y:S01]  /*4220*/  BAR.SYNC.DEFER_BLOCKING 0x0 ;  /* 0x0000000000007b1d */ /* 0x000fe20000010000 */
[----:B------:R-:W-:-:S04]  /*4230*/  ISETP.GT.U32.AND P0, PT, R5, 0x1, PT ;  /* 0x000000010500780c */ /* 0x000fc80003f04070 */
[----:B-123--:R-:W-:-:S09]  /*4240*/  SEL R24, RZ, 0xffffffff, !P0 ;  /* 0xffffffffff187807 */ /* 0x00efd20004000000 */
.L_x_165:
[----:B------:R-:W-:Y:S05]  /*4250*/  BSYNC.RECONVERGENT B0 ;  /* 0x0000000000007941 */ /* 0x000fea0003800200 */
.L_x_164:
[----:B------:R-:W-:Y:S01]  /*4260*/  IADD3 R5, PT, PT, R24, R5, RZ ;  /* 0x0000000518057210 */ /* 0x000fe20007ffe0ff */
[----:B------:R-:W-:Y:S01]  /*4270*/  BAR.SYNC.DEFER_BLOCKING 0x0 ;  /* 0x0000000000007b1d */ /* 0x000fe20000010000 */
[----:B------:R-:W-:Y:S02]  /*4280*/  IADD3 R4, PT, PT, R4, 0x1, RZ ;  /* 0x0000000104047810 */ /* 0x000fe40007ffe0ff */
[----:B------:R-:W-:Y:S02]  /*4290*/  ISETP.LT.U32.AND P1, PT, R5, R16, PT ;  /* 0x000000100500720c */ /* 0x000fe40003f21070 */
[----:B------:R-:W-:-:S13]  /*42a0*/  ISETP.GE.AND P0, PT, R4, R3, PT ;  /* 0x000000030400720c */ /* 0x000fda0003f06270 */
[----:B------:R-:W-:Y:S05]  /*42b0*/  @!P0 BRA P1, `(.L_x_193) ;  /* 0xffffffc800488947 */ /* 0x000fea000083ffff */
[----:B------:R-:W-:Y:S05]  /*42c0*/  EXIT ;  /* 0x000000000000794d */ /* 0x000fea0003800000 */
        .weak           $__internal_2_$__cuda_sm20_div_rn_f64_full
        .type           $__internal_2_$__cuda_sm20_div_rn_f64_full,@function
        .size           $__internal_2_$__cuda_sm20_div_rn_f64_full,(.L_x_227 - $__internal_2_$__cuda_sm20_div_rn_f64_full)
$__internal_2_$__cuda_sm20_div_rn_f64_full:
[C---:B------:R-:W-:Y:S01]  /*42d0*/  FSETP.GEU.AND P0, PT, |R21|.reuse, 1.469367938527859385e-39, PT ;  /* 0x001000001500780b */ /* 0x040fe20003f0e200 */
[----:B------:R-:W-:Y:S01]  /*42e0*/  BSSY.RECONVERGENT B3, `(.L_x_194) ;  /* 0x0000056000037945 */ /* 0x000fe20003800200 */
[----:B------:R-:W-:Y:S02]  /*42f0*/  LOP3.LUT R18, R21, 0x800fffff, RZ, 0xc0, !PT ;  /* 0x800fffff15127812 */ /* 0x000fe400078ec0ff */
[----:B------:R-:W-:Y:S02]  /*4300*/  MOV R24, 0x1 ;  /* 0x0000000100187802 */ /* 0x000fe40000000f00 */
[----:B------:R-:W-:Y:S01]  /*4310*/  LOP3.LUT R19, R18, 0x3ff00000, RZ, 0xfc, !PT ;  /* 0x3ff0000012137812 */ /* 0x000fe200078efcff */
[----:B------:R-:W-:Y:S01]  /*4320*/  IMAD.MOV.U32 R18, RZ, RZ, R20 ;  /* 0x000000ffff127224 */ /* 0x000fe200078e0014 */
[C---:B------:R-:W-:Y:S02]  /*4330*/  FSETP.GEU.AND P3, PT, |R23|.reuse, 1.469367938527859385e-39, PT ;  /* 0x001000001700780b */ /* 0x040fe40003f6e200 */
[----:B------:R-:W-:-:S02]  /*4340*/  LOP3.LUT R7, R23, 0x7ff00000, RZ, 0xc0, !PT ;  /* 0x7ff0000017077812 */ /* 0x000fc400078ec0ff */
[----:B------:R-:W-:Y:S01]  /*4350*/  MOV R33, 0x1ca00000 ;  /* 0x1ca0000000217802 */ /* 0x000fe20000000f00 */
[----:B------:R-:W-:Y:S01]  /*4360*/  @!P0 DMUL R18, R20, 8.98846567431157953865e+307 ;  /* 0x7fe0000014128828 */ /* 0x000fe20000000000 */
[----:B------:R-:W-:-:S04]  /*4370*/  LOP3.LUT R34, R21, 0x7ff00000, RZ, 0xc0, !PT ;  /* 0x7ff0000015227812 */ /* 0x000fc800078ec0ff */
[----:B------:R-:W-:Y:S01]  /*4380*/  ISETP.GE.U32.AND P2, PT, R7, R34, PT ;  /* 0x000000220700720c */ /* 0x000fe20003f46070 */
[----:B------:R-:W0:Y:S02]  /*4390*/  MUFU.RCP64H R25, R19 ;  /* 0x0000001300197308 */ /* 0x000e240000001800 */
[----:B------:R-:W-:Y:S02]  /*43a0*/  @!P3 LOP3.LUT R26, R21, 0x7ff00000, RZ, 0xc0, !PT ;  /* 0x7ff00000151ab812 */ /* 0x000fe400078ec0ff */
[----:B------:R-:W-:Y:S02]  /*43b0*/  @!P0 LOP3.LUT R34, R19, 0x7ff00000, RZ, 0xc0, !PT ;  /* 0x7ff0000013228812 */ /* 0x000fe400078ec0ff */
[----:B------:R-:W-:-:S04]  /*43c0*/  @!P3 ISETP.GE.U32.AND P4, PT, R7, R26, PT ;  /* 0x0000001a0700b20c */ /* 0x000fc80003f86070 */
[----:B------:R-:W-:-:S04]  /*43d0*/  @!P3 SEL R27, R33, 0x63400000, !P4 ;  /* 0x63400000211bb807 */ /* 0x000fc80006000000 */
[----:B------:R-:W-:Y:S01]  /*43e0*/  @!P3 LOP3.LUT R30, R27, 0x80000000, R23, 0xf8, !PT ;  /* 0x800000001b1eb812 */ /* 0x000fe200078ef817 */
[----:B0-----:R-:W-:-:S03]  /*43f0*/  DFMA R28, R24, -R18, 1 ;  /* 0x3ff00000181c742b */ /* 0x001fc60000000812 */
[----:B------:R-:W-:Y:S02]  /*4400*/  @!P3 LOP3.LUT R31, R30, 0x100000, RZ, 0xfc, !PT ;  /* 0x001000001e1fb812 */ /* 0x000fe400078efcff */
[----:B------:R-:W-:-:S03]  /*4410*/  @!P3 MOV R30, RZ ;  /* 0x000000ff001eb202 */ /* 0x000fc60000000f00 */
[----:B------:R-:W-:-:S08]  /*4420*/  DFMA R28, R28, R28, R28 ;  /* 0x0000001c1c1c722b */ /* 0x000fd0000000001c */
[----:B------:R-:W-:Y:S01]  /*4430*/  DFMA R28, R24, R28, R24 ;  /* 0x0000001c181c722b */ /* 0x000fe20000000018 */
[----:B------:R-:W-:Y:S01]  /*4440*/  SEL R25, R33, 0x63400000, !P2 ;  /* 0x6340000021197807 */ /* 0x000fe20005000000 */
[----:B------:R-:W-:-:S03]  /*4450*/  IMAD.MOV.U32 R24, RZ, RZ, R22 ;  /* 0x000000ffff187224 */ /* 0x000fc600078e0016 */
[----:B------:R-:W-:-:S03]  /*4460*/  LOP3.LUT R25, R25, 0x800fffff, R23, 0xf8, !PT ;  /* 0x800fffff19197812 */ /* 0x000fc600078ef817 */
[----:B------:R-:W-:-:S03]  /*4470*/  DFMA R26, R28, -R18, 1 ;  /* 0x3ff000001c1a742b */ /* 0x000fc60000000812 */
[----:B------:R-:W-:-:S05]  /*4480*/  @!P3 DFMA R24, R24, 2, -R30 ;  /* 0x400000001818b82b */ /* 0x000fca000000081e */
[----:B------:R-:W-:-:S08]  /*4490*/  DFMA R26, R28, R26, R28 ;  /* 0x0000001a1c1a722b */ /* 0x000fd0000000001c */
[----:B------:R-:W-:-:S08]  /*44a0*/  DMUL R28, R26, R24 ;  /* 0x000000181a1c7228 */ /* 0x000fd00000000000 */
[----:B------:R-:W-:-:S08]  /*44b0*/  DFMA R30, R28, -R18, R24 ;  /* 0x800000121c1e722b */ /* 0x000fd00000000018 */
[----:B------:R-:W-:Y:S01]  /*44c0*/  DFMA R30, R26, R30, R28 ;  /* 0x0000001e1a1e722b */ /* 0x000fe2000000001c */
[----:B------:R-:W-:Y:S02]  /*44d0*/  MOV R28, R7 ;  /* 0x00000007001c7202 */ /* 0x000fe40000000f00 */
[----:B------:R-:W-:-:S05]  /*44e0*/  @!P3 LOP3.LUT R28, R25, 0x7ff00000, RZ, 0xc0, !PT ;  /* 0x7ff00000191cb812 */ /* 0x000fca00078ec0ff */
[----:B------:R-:W-:-:S05]  /*44f0*/  VIADD R26, R28, 0xffffffff ;  /* 0xffffffff1c1a7836 */ /* 0x000fca0000000000 */
[----:B------:R-:W-:Y:S02]  /*4500*/  ISETP.GT.U32.AND P0, PT, R26, 0x7feffffe, PT ;  /* 0x7feffffe1a00780c */ /* 0x000fe40003f04070 */
[----:B------:R-:W-:-:S04]  /*4510*/  IADD3 R26, PT, PT, R34, -0x1, RZ ;  /* 0xffffffff221a7810 */ /* 0x000fc80007ffe0ff */
[----:B------:R-:W-:-:S13]  /*4520*/  ISETP.GT.U32.OR P0, PT, R26, 0x7feffffe, P0 ;  /* 0x7feffffe1a00780c */ /* 0x000fda0000704470 */
[----:B------:R-:W-:Y:S05]  /*4530*/  @P0 BRA `(.L_x_195) ;  /* 0x00000000006c0947 */ /* 0x000fea0003800000 */
[----:B------:R-:W-:-:S04]  /*4540*/  LOP3.LUT R26, R21, 0x7ff00000, RZ, 0xc0, !PT ;  /* 0x7ff00000151a7812 */ /* 0x000fc800078ec0ff */
[CC--:B------:R-:W-:Y:S02]  /*4550*/  VIADDMNMX R22, R7.reuse, -R26.reuse, 0xb9600000, !PT ;  /* 0xb960000007167446 */ /* 0x0c0fe4000780091a */
[----:B------:R-:W-:Y:S02]  /*4560*/  ISETP.GE.U32.AND P0, PT, R7, R26, PT ;  /* 0x0000001a0700720c */ /* 0x000fe40003f06070 */
[----:B------:R-:W-:Y:S02]  /*4570*/  VIMNMX R7, PT, PT, R22, 0x46a00000, PT ;  /* 0x46a0000016077848 */ /* 0x000fe40003fe0100 */
[----:B------:R-:W-:-:S04]  /*4580*/  SEL R22, R33, 0x63400000, !P0 ;  /* 0x6340000021167807 */ /* 0x000fc80004000000 */
[----:B------:R-:W-:Y:S02]  /*4590*/  IADD3 R7, PT, PT, -R22, R7, RZ ;  /* 0x0000000716077210 */ /* 0x000fe40007ffe1ff */
[----:B------:R-:W-:-:S03]  /*45a0*/  MOV R22, RZ ;  /* 0x000000ff00167202 */ /* 0x000fc60000000f00 */
[----:B------:R-:W-:-:S06]  /*45b0*/  VIADD R23, R7, 0x7fe00000 ;  /* 0x7fe0000007177836 */ /* 0x000fcc0000000000 */
[----:B------:R-:W-:-:S10]  /*45c0*/  DMUL R26, R30, R22 ;  /* 0x000000161e1a7228 */ /* 0x000fd40000000000 */
[----:B------:R-:W-:-:S13]  /*45d0*/  FSETP.GTU.AND P0, PT, |R27|, 1.469367938527859385e-39, PT ;  /* 0x001000001b00780b */ /* 0x000fda0003f0c200 */
[----:B------:R-:W-:Y:S05]  /*45e0*/  @P0 BRA `(.L_x_196) ;  /* 0x0000000000940947 */ /* 0x000fea0003800000 */
[----:B------:R-:W-:Y:S01]  /*45f0*/  DFMA R18, R30, -R18, R24 ;  /* 0x800000121e12722b */ /* 0x000fe20000000018 */
[----:B------:R-:W-:-:S09]  /*4600*/  MOV R22, RZ ;  /* 0x000000ff00167202 */ /* 0x000fd20000000f00 */
[C---:B------:R-:W-:Y:S02]  /*4610*/  FSETP.NEU.AND P0, PT, R19.reuse, RZ, PT ;  /* 0x000000ff1300720b */ /* 0x040fe40003f0d000 */
[----:B------:R-:W-:-:S04]  /*4620*/  LOP3.LUT R21, R19, 0x80000000, R21, 0x48, !PT ;  /* 0x8000000013157812 */ /* 0x000fc800078e4815 */
[----:B------:R-:W-:-:S07]  /*4630*/  LOP3.LUT R23, R21, R23, RZ, 0xfc, !PT ;  /* 0x0000001715177212 */ /* 0x000fce00078efcff */
[----:B------:R-:W-:Y:S05]  /*4640*/  @!P0 BRA `(.L_x_196) ;  /* 0x00000000007c8947 */ /* 0x000fea0003800000 */
[----:B------:R-:W-:Y:S01]  /*4650*/  IMAD.MOV R19, RZ, RZ, -R7 ;  /* 0x000000ffff137224 */ /* 0x000fe200078e0a07 */
[----:B------:R-:W-:Y:S01]  /*4660*/  MOV R18, RZ ;  /* 0x000000ff00127202 */ /* 0x000fe20000000f00 */
[----:B------:R-:W-:Y:S01]  /*4670*/  DMUL.RP R22, R30, R22 ;  /* 0x000000161e167228 */ /* 0x000fe20000008000 */
[----:B------:R-:W-:-:S04]  /*4680*/  IADD3 R7, PT, PT, -R7, -0x43300000, RZ ;  /* 0xbcd0000007077810 */ /* 0x000fc80007ffe1ff */
[----:B------:R-:W-:-:S05]  /*4690*/  DFMA R18, R26, -R18, R30 ;  /* 0x800000121a12722b */ /* 0x000fca000000001e */
[----:B------:R-:W-:-:S05]  /*46a0*/  LOP3.LUT R21, R23, R21, RZ, 0x3c, !PT ;  /* 0x0000001517157212 */ /* 0x000fca00078e3cff */
[----:B------:R-:W-:-:S04]  /*46b0*/  FSETP.NEU.AND P0, PT, |R19|, R7, PT ;  /* 0x000000071300720b */ /* 0x000fc80003f0d200 */
[----:B------:R-:W-:Y:S02]  /*46c0*/  FSEL R26, R22, R26, !P0 ;  /* 0x0000001a161a7208 */ /* 0x000fe40004000000 */
[----:B------:R-:W-:Y:S01]  /*46d0*/  FSEL R27, R21, R27, !P0 ;  /* 0x0000001b151b7208 */ /* 0x000fe20004000000 */
[----:B------:R-:W-:Y:S06]  /*46e0*/  BRA `(.L_x_196) ;  /* 0x0000000000547947 */ /* 0x000fec0003800000 */
.L_x_195:
[----:B------:R-:W-:-:S14]  /*46f0*/  DSETP.NAN.AND P0, PT, R22, R22, PT ;  /* 0x000000161600722a */ /* 0x000fdc0003f08000 */
[----:B------:R-:W-:Y:S05]  /*4700*/  @P0 BRA `(.L_x_197) ;  /* 0x0000000000440947 */ /* 0x000fea0003800000 */
[----:B------:R-:W-:-:S14]  /*4710*/  DSETP.NAN.AND P0, PT, R20, R20, PT ;  /* 0x000000141400722a */ /* 0x000fdc0003f08000 */
[----:B------:R-:W-:Y:S05]  /*4720*/  @P0 BRA `(.L_x_198) ;  /* 0x0000000000300947 */ /* 0x000fea0003800000 */
[----:B------:R-:W-:Y:S01]  /*4730*/  ISETP.NE.AND P0, PT, R28, R34, PT ;  /* 0x000000221c00720c */ /* 0x000fe20003f05270 */
[----:B------:R-:W-:Y:S01]  /*4740*/  IMAD.MOV.U32 R27, RZ, RZ, -0x80000 ;  /* 0xfff80000ff1b7424 */ /* 0x000fe200078e00ff */
[----:B------:R-:W-:-:S11]  /*4750*/  MOV R26, 0x0 ;  /* 0x00000000001a7802 */ /* 0x000fd60000000f00 */
[----:B------:R-:W-:Y:S05]  /*4760*/  @!P0 BRA `(.L_x_196) ;  /* 0x0000000000348947 */ /* 0x000fea0003800000 */
[----:B------:R-:W-:Y:S02]  /*4770*/  ISETP.NE.AND P0, PT, R28, 0x7ff00000, PT ;  /* 0x7ff000001c00780c */ /* 0x000fe40003f05270 */
[----:B------:R-:W-:Y:S02]  /*4780*/  LOP3.LUT R27, R23, 0x80000000, R21, 0x48, !PT ;  /* 0x80000000171b7812 */ /* 0x000fe400078e4815 */
[----:B------:R-:W-:-:S13]  /*4790*/  ISETP.EQ.OR P0, PT, R34, RZ, !P0 ;  /* 0x000000ff2200720c */ /* 0x000fda0004702670 */
[----:B------:R-:W-:Y:S02]  /*47a0*/  @P0 LOP3.LUT R7, R27, 0x7ff00000, RZ, 0xfc, !PT ;  /* 0x7ff000001b070812 */ /* 0x000fe400078efcff */
[----:B------:R-:W-:Y:S02]  /*47b0*/  @!P0 MOV R26, RZ ;  /* 0x000000ff001a8202 */ /* 0x000fe40000000f00 */
[----:B------:R-:W-:Y:S01]  /*47c0*/  @P0 MOV R26, RZ ;  /* 0x000000ff001a0202 */ /* 0x000fe20000000f00 */
[----:B------:R-:W-:Y:S01]  /*47d0*/  @P0 IMAD.MOV.U32 R27, RZ, RZ, R7 ;  /* 0x000000ffff1b0224 */ /* 0x000fe200078e0007 */
[----:B------:R-:W-:Y:S06]  /*47e0*/  BRA `(.L_x_196) ;  /* 0x0000000000147947 */ /* 0x000fec0003800000 */
.L_x_198:
[----:B------:R-:W-:Y:S02]  /*47f0*/  LOP3.LUT R27, R21, 0x80000, RZ, 0xfc, !PT ;  /* 0x00080000151b7812 */ /* 0x000fe400078efcff */
[----:B------:R-:W-:Y:S01]  /*4800*/  MOV R26, R20 ;  /* 0x00000014001a7202 */ /* 0x000fe20000000f00 */
[----:B------:R-:W-:Y:S06]  /*4810*/  BRA `(.L_x_196) ;  /* 0x0000000000087947 */ /* 0x000fec0003800000 */
.L_x_197:
[----:B------:R-:W-:Y:S02]  /*4820*/  LOP3.LUT R27, R23, 0x80000, RZ, 0xfc, !PT ;  /* 0x00080000171b7812 */ /* 0x000fe400078efcff */
[----:B------:R-:W-:-:S07]  /*4830*/  MOV R26, R22 ;  /* 0x00000016001a7202 */ /* 0x000fce0000000f00 */
.L_x_196:
[----:B------:R-:W-:Y:S05]  /*4840*/  BSYNC.RECONVERGENT B3 ;  /* 0x0000000000037941 */ /* 0x000fea0003800200 */
.L_x_194:
[----:B------:R-:W-:Y:S02]  /*4850*/  HFMA2 R33, -RZ, RZ, 0, 0 ;  /* 0x00000000ff217431 */ /* 0x000fe400000001ff */
[----:B------:R-:W-:Y:S01]  /*4860*/  IMAD.MOV.U32 R20, RZ, RZ, R26 ;  /* 0x000000ffff147224 */ /* 0x000fe200078e001a */
[----:B------:R-:W-:Y:S01]  /*4870*/  MOV R21, R27 ;  /* 0x0000001b00157202 */ /* 0x000fe20000000f00 */
[----:B------:R-:W-:Y:S06]  /*4880*/  RET.REL.NODEC R32 `(lll_optimized_kernel) ;  /* 0xffffffb420dc7950 */ /* 0x000fec0003c3ffff */
.L_x_199:
        /* <DEDUP_REMOVED lines=15> */
.L_x_227:


//--------------------- .text.gram_schmidt_optimized_kernel --------------------------
	.section	.text.gram_schmidt_optimized_kernel,"ax",@progbits
	.align	128
        .global         gram_schmidt_optimized_kernel
        .type           gram_schmidt_optimized_kernel,@function
        .size           gram_schmidt_optimized_kernel,(.L_x_228 - gram_schmidt_optimized_kernel)
        .other          gram_schmidt_optimized_kernel,@"STO_CUDA_ENTRY STV_DEFAULT"
gram_schmidt_optimized_kernel:
.text.gram_schmidt_optimized_kernel:
[----:B------:R-:W-:Y:S01]  /*0000*/  LDC R1, c[0x0][0x37c] ;  /* 0x0000df00ff017b82 */ /* 0x000fe20000000800 */
[----:B------:R-:W0:Y:S01]  /*0010*/  S2R R0, SR_CTAID.X ;  /* 0x0000000000007919 */ /* 0x000e220000002500 */
[----:B------:R-:W0:Y:S02]  /*0020*/  LDCU UR4, c[0x0][0x398] ;  /* 0x00007300ff0477ac */ /* 0x000e240008000800 */
[----:B0-----:R-:W-:Y:S01]  /*0030*/  ISETP.GE.U32.AND P0, PT, R0, UR4, PT ;  /* 0x0000000400007c0c */ /* 0x001fe2000bf06070 */
[----:B------:R-:W0:-:S12]  /*0040*/  LDCU UR4, c[0x0][0x360] ;  /* 0x00006c00ff0477ac */ /* 0x000e180008000800 */
[----:B0-----:R-:W-:Y:S05]  /*0050*/  @P0 EXIT ;  /* 0x000000000000094d */ /* 0x001fea0003800000 */
[----:B------:R-:W0:Y:S01]  /*0060*/  S2R R10, SR_TID.X ;  /* 0x00000000000a7919 */ /* 0x000e220000002100 */
[----:B------:R-:W1:Y:S01]  /*0070*/  LDCU UR5, c[0x0][0x39c] ;  /* 0x00007380ff0577ac */ /* 0x000e620008000800 */
[----:B------:R-:W-:Y:S01]  /*0080*/  IMAD.U32 R11, RZ, RZ, UR4 ;  /* 0x00000004ff0b7e24 */ /* 0x000fe2000f8e00ff */
[----:B------:R-:W-:Y:S01]  /*0090*/  BSSY.RECONVERGENT B0, `(.L_x_200) ;  /* 0x0000010000007945 */ /* 0x000fe20003800200 */
[----:B------:R-:W2:Y:S01]  /*00a0*/  LDCU.64 UR6, c[0x0][0x358] ;  /* 0x00006b00ff0677ac */ /* 0x000ea20008000a00 */
[----:B-1----:R-:W-:-:S05]  /*00b0*/  IMAD.U32 R5, RZ, RZ, UR5 ;  /* 0x00000005ff057e24 */ /* 0x002fca000f8e00ff */
[----:B0-----:R-:W-:-:S13]  /*00c0*/  ISETP.GE.U32.AND P0, PT, R10, R5, PT ;  /* 0x000000050a00720c */ /* 0x001fda0003f06070 */
[----:B--2---:R-:W-:Y:S05]  /*00d0*/  @P0 BRA `(.L_x_201) ;  /* 0x00000000002c0947 */ /* 0x004fea0003800000 */
[----:B------:R-:W0:Y:S01]  /*00e0*/  LDC.64 R8, c[0x0][0x380] ;  /* 0x0000e000ff087b82 */ /* 0x000e220000000a00 */
[----:B------:R-:W-:-:S07]  /*00f0*/  IMAD.MOV.U32 R4, RZ, RZ, R10 ;  /* 0x000000ffff047224 */ /* 0x000fce00078e000a */
[----:B------:R-:W1:Y:S02]  /*0100*/  LDC.64 R12, c[0x0][0x388] ;  /* 0x0000e200ff0c7b82 */ /* 0x000e640000000a00 */
.L_x_202:
[----:B--2---:R-:W-:-:S04]  /*0110*/  IMAD R7, R0, R5, R4 ;  /* 0x0000000500077224 */ /* 0x004fc800078e0204 */
[----:B0-----:R-:W-:-:S06]  /*0120*/  IMAD.WIDE.U32 R2, R7, 0x8, R8 ;  /* 0x0000000807027825 */ /* 0x001fcc00078e0008 */
[----:B------:R-:W2:Y:S01]  /*0130*/  LDG.E.64.CONSTANT R2, desc[UR6][R2.64] ;  /* 0x0000000602027981 */ /* 0x000ea2000c1e9b00 */
[----:B-1----:R-:W-:-:S04]  /*0140*/  IMAD.WIDE.U32 R6, R7, 0x8, R12 ;  /* 0x0000000807067825 */ /* 0x002fc800078e000c */
[----:B------:R-:W-:-:S05]  /*0150*/  IMAD.IADD R4, R11, 0x1, R4 ;  /* 0x000000010b047824 */ /* 0x000fca00078e0204 */
[----:B------:R-:W-:Y:S01]  /*0160*/  ISETP.GE.U32.AND P0, PT, R4, R5, PT ;  /* 0x000000050400720c */ /* 0x000fe20003f06070 */
[----:B--2---:R2:W-:-:S12]  /*0170*/  STG.E.64 desc[UR6][R6.64], R2 ;  /* 0x0000000206007986 */ /* 0x0045d8000c101b06 */
[----:B------:R-:W-:Y:S05]  /*0180*/  @!P0 BRA `(.L_x_202) ;  /* 0xfffffffc00e08947 */ /* 0x000fea000383ffff */
.L_x_201:
[----:B------:R-:W-:Y:S05]  /*0190*/  BSYNC.RECONVERGENT B0 ;  /* 0x0000000000007941 */ /* 0x000fea0003800200 */
.L_x_200:
[----:B------:R-:W0:Y:S08]  /*01a0*/  S2UR UR5, SR_CgaCtaId ;  /* 0x00000000000579c3 */ /* 0x000e300000008800 */
[----:B------:R-:W-:Y:S01]  /*01b0*/  BAR.SYNC.DEFER_BLOCKING 0x0 ;  /* 0x0000000000007b1d */ /* 0x000fe20000010000 */
[----:B------:R-:W-:-:S05]  /*01c0*/  ISETP.NE.AND P0, PT, R0, RZ, PT ;  /* 0x000000ff0000720c */ /* 0x000fca0003f05270 */
[----:B------:R-:W-:Y:S02]  /*01d0*/  UMOV UR4, 0x400 ;  /* 0x0000040000047882 */ /* 0x000fe40000000000 */
[----:B0-----:R-:W-:-:S06]  /*01e0*/  ULEA UR4, UR5, UR4, 0x18 ;  /* 0x0000000405047291 */ /* 0x001fcc000f8ec0ff */
[----:B------:R-:W-:Y:S01]  /*01f0*/  LEA R12, R10, UR4, 0x3 ;  /* 0x000000040a0c7c11 */ /* 0x000fe2000f8e18ff */
[----:B------:R-:W-:Y:S06]  /*0200*/  @!P0 BRA `(.L_x_203) ;  /* 0x0000000400608947 */ /* 0x000fec0003800000 */
[----:B------:R-:W-:-:S07]  /*0210*/  IMAD.MOV.U32 R13, RZ, RZ, RZ ;  /* 0x000000ffff0d7224 */ /* 0x000fce00078e00ff */
.L_x_213:
[----:B0-----:R-:W0:Y:S01]  /*0220*/  LDCU UR4, c[0x0][0x39c] ;  /* 0x00007380ff0477ac */ /* 0x001e220008000800 */
[----:B-1----:R-:W1:Y:S01]  /*0230*/  LDC.64 R24, c[0x0][0x390] ;  /* 0x0000e400ff187b82 */ /* 0x002e620000000a00 */
[----:B------:R-:W-:Y:S01]  /*0240*/  BSSY.RECONVERGENT B0, `(.L_x_204) ;  /* 0x0000014000007945 */ /* 0x000fe20003800200 */
[----:B------:R-:W-:Y:S02]  /*0250*/  ISETP.GE.U32.AND P1, PT, R11, 0x2, PT ;  /* 0x000000020b00780c */ /* 0x000fe40003f26070 */
[----:B--2---:R-:W-:Y:S02]  /*0260*/  CS2R R2, SRZ ;  /* 0x0000000000027805 */ /* 0x004fe4000001ff00 */
[----:B0-----:R-:W-:Y:S01]  /*0270*/  ISETP.GE.U32.AND P0, PT, R10, UR4, PT ;  /* 0x000000040a007c0c */ /* 0x001fe2000bf06070 */
[----:B-1----:R-:W-:-:S12]  /*0280*/  IMAD.WIDE.U32 R24, R13, 0x8, R24 ;  /* 0x000000080d187825 */ /* 0x002fd800078e0018 */
[----:B------:R-:W-:Y:S05]  /*0290*/  @P0 BRA `(.L_x_205) ;  /* 0x0000000000380947 */ /* 0x000fea0003800000 */
[----:B------:R-:W0:Y:S01]  /*02a0*/  LDC.64 R4, c[0x0][0x380] ;  /* 0x0000e000ff047b82 */ /* 0x000e220000000a00 */
[----:B------:R-:W-:Y:S01]  /*02b0*/  IMAD.MOV.U32 R16, RZ, RZ, R10 ;  /* 0x000000ffff107224 */ /* 0x000fe200078e000a */
[----:B------:R-:W-:-:S06]  /*02c0*/  CS2R R2, SRZ ;  /* 0x0000000000027805 */ /* 0x000fcc000001ff00 */
[----:B------:R-:W1:Y:S02]  /*02d0*/  LDC.64 R6, c[0x0][0x388] ;  /* 0x0000e200ff067b82 */ /* 0x000e640000000a00 */
.L_x_206:
[--C-:B------:R-:W-:Y:S02]  /*02e0*/  IMAD R9, R0, UR4, R16.reuse ;  /* 0x0000000400097c24 */ /* 0x100fe4000f8e0210 */
[----:B------:R-:W-:Y:S02]  /*02f0*/  IMAD R15, R13, UR4, R16 ;  /* 0x000000040d0f7c24 */ /* 0x000fe4000f8e0210 */
[----:B0-----:R-:W-:-:S04]  /*0300*/  IMAD.WIDE.U32 R8, R9, 0x8, R4 ;  /* 0x0000000809087825 */ /* 0x001fc800078e0004 */
[----:B-1----:R-:W-:Y:S02]  /*0310*/  IMAD.WIDE.U32 R14, R15, 0x8, R6 ;  /* 0x000000080f0e7825 */ /* 0x002fe400078e0006 */
[----:B------:R-:W2:Y:S04]  /*0320*/  LDG.E.64.CONSTANT R8, desc[UR6][R8.64] ;  /* 0x0000000608087981 */ /* 0x000ea8000c1e9b00 */
[----:B------:R-:W2:Y:S01]  /*0330*/  LDG.E.64 R14, desc[UR6][R14.64] ;  /* 0x000000060e0e7981 */ /* 0x000ea2000c1e1b00 */
[----:B------:R-:W-:-:S05]  /*0340*/  IMAD.IADD R16, R11, 0x1, R16 ;  /* 0x000000010b107824 */ /* 0x000fca00078e0210 */
[----:B------:R-:W-:Y:S01]  /*0350*/  ISETP.GE.U32.AND P0, PT, R16, UR4, PT ;  /* 0x0000000410007c0c */ /* 0x000fe2000bf06070 */
[----:B--2---:R-:W-:-:S12]  /*0360*/  DFMA R2, R8, R14, R2 ;  /* 0x0000000e0802722b */ /* 0x004fd80000000002 */
[----:B------:R-:W-:Y:S05]  /*0370*/  @!P0 BRA `(.L_x_206) ;  /* 0xfffffffc00d88947 */ /* 0x000fea000383ffff */
.L_x_205:
[----:B------:R-:W-:Y:S05]  /*0380*/  BSYNC.RECONVERGENT B0 ;  /* 0x0000000000007941 */ /* 0x000fea0003800200 */
.L_x_204:
[----:B------:R0:W-:Y:S01]  /*0390*/  STS.64 [R12], R2 ;  /* 0x000000020c007388 */ /* 0x0001e20000000a00 */
[----:B------:R-:W-:Y:S06]  /*03a0*/  BAR.SYNC.DEFER_BLOCKING 0x0 ;  /* 0x0000000000007b1d */ /* 0x000fec0000010000 */
[----:B------:R-:W-:Y:S05]  /*03b0*/  @!P1 BRA `(.L_x_207) ;  /* 0x0000000000309947 */ /* 0x000fea0003800000 */
[----:B------:R-:W-:-:S07]  /*03c0*/  IMAD.MOV.U32 R6, RZ, RZ, R11 ;  /* 0x000000ffff067224 */ /* 0x000fce00078e000b */
.L_x_208:
[----:B------:R-:W-:-:S04]  /*03d0*/  SHF.R.U32.HI R9, RZ, 0x1, R6 ;  /* 0x00000001ff097819 */ /* 0x000fc80000011606 */
[----:B------:R-:W-:-:S13]  /*03e0*/  ISETP.GE.U32.AND P0, PT, R10, R9, PT ;  /* 0x000000090a00720c */ /* 0x000fda0003f06070 */
[----:B------:R-:W-:Y:S01]  /*03f0*/  @!P0 IMAD R7, R9, 0x8, R12 ;  /* 0x0000000809078824 */ /* 0x000fe200078e020c */
        /* <DEDUP_REMOVED lines=8> */
.L_x_207:
[----:B------:R-:W2:Y:S01]  /*0480*/  LDG.E.64 R24, desc[UR6][R24.64] ;  /* 0x0000000618187981 */ /* 0x000ea2000c1e1b00 */
[----:B------:R-:W1:Y:S01]  /*0490*/  LDCU UR4, c[0x0][0x39c] ;  /* 0x00007380ff0477ac */ /* 0x000e620008000800 */
[----:B------:R-:W-:Y:S01]  /*04a0*/  BSSY.RECONVERGENT B0, `(.L_x_209) ;  /* 0x000002a000007945 */ /* 0x000fe20003800200 */
[----:B------:R-:W-:Y:S01]  /*04b0*/  UMOV UR5, 0x3c32725d ;  /* 0x3c32725d00057882 */ /* 0x000fe20000000000 */
[----:B------:R-:W3:Y:S01]  /*04c0*/  LDCU UR8, c[0x0][0x39c] ;  /* 0x00007380ff0877ac */ /* 0x000ee20008000800 */
[----:B-1----:R-:W-:Y:S01]  /*04d0*/  IMAD.U32 R5, RZ, RZ, UR4 ;  /* 0x00000004ff057e24 */ /* 0x002fe2000f8e00ff */
[----:B------:R-:W-:-:S04]  /*04e0*/  UMOV UR4, 0xd1d243ac ;  /* 0xd1d243ac00047882 */ /* 0x000fc80000000000 */
[----:B------:R-:W-:-:S13]  /*04f0*/  ISETP.GE.U32.AND P0, PT, R10, R5, PT ;  /* 0x000000050a00720c */ /* 0x000fda0003f06070 */
[----:B--2---:R-:W-:-:S14]  /*0500*/  DSETP.LEU.OR P0, PT, |R24|, UR4, P0 ;  /* 0x0000000418007e2a */ /* 0x004fdc000870b600 */
[----:B---3--:R-:W-:Y:S05]  /*0510*/  @P0 BRA `(.L_x_210) ;  /* 0x0000000000880947 */ /* 0x008fea0003800000 */
[----:B------:R-:W1:Y:S01]  /*0520*/  S2UR UR5, SR_CgaCtaId ;  /* 0x00000000000579c3 */ /* 0x000e620000008800 */
[----:B0-----:R-:W0:Y:S01]  /*0530*/  MUFU.RCP64H R3, R25 ;  /* 0x0000001900037308 */ /* 0x001e220000001800 */
        /* <DEDUP_REMOVED lines=17> */
[----:B------:R-:W-:Y:S05]  /*0650*/  CALL.REL.NOINC `($__internal_3_$__cuda_sm20_div_rn_f64_full) ;  /* 0x0000000000ec7944 */ /* 0x000fea0003c00000 */
.L_x_211:
[----:B------:R-:W0:Y:S01]  /*0660*/  LDC.64 R6, c[0x0][0x388] ;  /* 0x0000e200ff067b82 */ /* 0x000e220000000a00 */
[----:B------:R-:W-:-:S07]  /*0670*/  IMAD.MOV.U32 R4, RZ, RZ, R10 ;  /* 0x000000ffff047224 */ /* 0x000fce00078e000a */
.L_x_212:
[----:B------:R-:W-:-:S04]  /*0680*/  IMAD.U32 R5, RZ, RZ, UR8 ;  /* 0x00000008ff057e24 */ /* 0x000fc8000f8e00ff */
[-CC-:B------:R-:W-:Y:S02]  /*0690*/  IMAD R9, R13, R5.reuse, R4.reuse ;  /* 0x000000050d097224 */ /* 0x180fe400078e0204 */
[----:B-1----:R-:W-:Y:S02]  /*06a0*/  IMAD R15, R0, R5, R4 ;  /* 0x00000005000f7224 */ /* 0x002fe400078e0204 */
[----:B0-----:R-:W-:-:S04]  /*06b0*/  IMAD.WIDE.U32 R8, R9, 0x8, R6 ;  /* 0x0000000809087825 */ /* 0x001fc800078e0006 */
[----:B------:R-:W-:Y:S02]  /*06c0*/  IMAD.WIDE.U32 R14, R15, 0x8, R6 ;  /* 0x000000080f0e7825 */ /* 0x000fe400078e0006 */
[----:B------:R-:W2:Y:S04]  /*06d0*/  LDG.E.64 R8, desc[UR6][R8.64] ;  /* 0x0000000608087981 */ /* 0x000ea8000c1e1b00 */
[----:B------:R-:W2:Y:S01]  /*06e0*/  LDG.E.64 R16, desc[UR6][R14.64] ;  /* 0x000000060e107981 */ /* 0x000ea2000c1e1b00 */
[----:B------:R-:W-:-:S05]  /*06f0*/  IMAD.IADD R4, R11, 0x1, R4 ;  /* 0x000000010b047824 */ /* 0x000fca00078e0204 */
[----:B------:R-:W-:Y:S01]  /*0700*/  ISETP.GE.U32.AND P0, PT, R4, R5, PT ;  /* 0x000000050400720c */ /* 0x000fe20003f06070 */
[----:B--2---:R-:W-:-:S07]  /*0710*/  DFMA R16, R8, -R2, R16 ;  /* 0x800000020810722b */ /* 0x004fce0000000010 */
[----:B------:R1:W-:Y:S05]  /*0720*/  STG.E.64 desc[UR6][R14.64], R16 ;  /* 0x000000100e007986 */ /* 0x0003ea000c101b06 */
[----:B------:R-:W-:Y:S05]  /*0730*/  @!P0 BRA `(.L_x_212) ;  /* 0xfffffffc00d08947 */ /* 0x000fea000383ffff */
.L_x_210:
[----:B------:R-:W-:Y:S05]  /*0740*/  BSYNC.RECONVERGENT B0 ;  /* 0x0000000000007941 */ /* 0x000fea0003800200 */
.L_x_209:
[----:B------:R-:W-:Y:S01]  /*0750*/  VIADD R13, R13, 0x1 ;  /* 0x000000010d0d7836 */ /* 0x000fe20000000000 */
[----:B------:R-:W-:Y:S04]  /*0760*/  BAR.SYNC.DEFER_BLOCKING 0x0 ;  /* 0x0000000000007b1d */ /* 0x000fe80000010000 */
[----:B------:R-:W-:-:S13]  /*0770*/  ISETP.NE.AND P0, PT, R13, R0, PT ;  /* 0x000000000d00720c */ /* 0x000fda0003f05270 */
[----:B------:R-:W-:Y:S05]  /*0780*/  @P0 BRA `(.L_x_213) ;  /* 0xfffffff800a40947 */ /* 0x000fea000383ffff */
.L_x_203:
[C---:B------:R-:W-:Y:S01]  /*0790*/  ISETP.GE.U32.AND P1, PT, R10.reuse, R5, PT ;  /* 0x000000050a00720c */ /* 0x040fe20003f26070 */
[----:B------:R-:W-:Y:S01]  /*07a0*/  BSSY.RECONVERGENT B0, `(.L_x_214) ;  /* 0x000000f000007945 */ /* 0x000fe20003800200 */
[----:B------:R-:W-:Y:S02]  /*07b0*/  ISETP.GE.U32.AND P2, PT, R11, 0x2, PT ;  /* 0x000000020b00780c */ /* 0x000fe40003f46070 */
[----:B0-2---:R-:W-:Y:S02]  /*07c0*/  CS2R R2, SRZ ;  /* 0x0000000000027805 */ /* 0x005fe4000001ff00 */
[----:B------:R-:W-:-:S07]  /*07d0*/  ISETP.NE.AND P0, PT, R10, RZ, PT ;  /* 0x000000ff0a00720c */ /* 0x000fce0003f05270 */
[----:B------:R-:W-:Y:S06]  /*07e0*/  @P1 BRA `(.L_x_215) ;  /* 0x0000000000281947 */ /* 0x000fec0003800000 */
[----:B------:R-:W0:Y:S01]  /*07f0*/  LDC.64 R8, c[0x0][0x388] ;  /* 0x0000e200ff087b82 */ /* 0x000e220000000a00 */
[----:B------:R-:W-:Y:S01]  /*0800*/  IMAD.MOV.U32 R4, RZ, RZ, R10 ;  /* 0x000000ffff047224 */ /* 0x000fe200078e000a */
[----:B------:R-:W-:-:S07]  /*0810*/  CS2R R2, SRZ ;  /* 0x0000000000027805 */ /* 0x000fce000001ff00 */
.L_x_216:
[----:B------:R-:W-:-:S04]  /*0820*/  IMAD R7, R0, R5, R4 ;  /* 0x0000000500077224 */ /* 0x000fc800078e0204 */
[----:B0-----:R-:W-:-:S06]  /*0830*/  IMAD.WIDE.U32 R6, R7, 0x8, R8 ;  /* 0x0000000807067825 */ /* 0x001fcc00078e0008 */
[----:B------:R-:W2:Y:S01]  /*0840*/  LDG.E.64 R6, desc[UR6][R6.64] ;  /* 0x0000000606067981 */ /* 0x000ea2000c1e1b00 */
[----:B------:R-:W-:-:S05]  /*0850*/  IMAD.IADD R4, R11, 0x1, R4 ;  /* 0x000000010b047824 */ /* 0x000fca00078e0204 */
[----:B------:R-:W-:Y:S01]  /*0860*/  ISETP.GE.U32.AND P1, PT, R4, R5, PT ;  /* 0x000000050400720c */ /* 0x000fe20003f26070 */
[----:B--2---:R-:W-:-:S12]  /*0870*/  DFMA R2, R6, R6, R2 ;  /* 0x000000060602722b */ /* 0x004fd80000000002 */
[----:B------:R-:W-:Y:S05]  /*0880*/  @!P1 BRA `(.L_x_216) ;  /* 0xfffffffc00e49947 */ /* 0x000fea000383ffff */
.L_x_215:
[----:B------:R-:W-:Y:S05]  /*0890*/  BSYNC.RECONVERGENT B0 ;  /* 0x0000000000007941 */ /* 0x000fea0003800200 */
.L_x_214:
[----:B------:R0:W-:Y:S01]  /*08a0*/  STS.64 [R12], R2 ;  /* 0x000000020c007388 */ /* 0x0001e20000000a00 */
[----:B------:R-:W-:Y:S06]  /*08b0*/  BAR.SYNC.DEFER_BLOCKING 0x0 ;  /* 0x0000000000007b1d */ /* 0x000fec0000010000 */
[----:B------:R-:W-:Y:S05]  /*08c0*/  @!P2 BRA `(.L_x_217) ;  /* 0x00000000002ca947 */ /* 0x000fea0003800000 */
.L_x_218:
        /* <DEDUP_REMOVED lines=10> */
[----:B--2---:R-:W-:Y:S05]  /*0970*/  @P1 BRA `(.L_x_218) ;  /* 0xfffffffc00d41947 */ /* 0x004fea000383ffff */
.L_x_217:
[----:B------:R-:W-:Y:S05]  /*0980*/  @P0 EXIT ;  /* 0x000000000000094d */ /* 0x000fea0003800000 */
[----:B------:R-:W2:Y:S01]  /*0990*/  S2UR UR5, SR_CgaCtaId ;  /* 0x00000000000579c3 */ /* 0x000ea20000008800 */
[----:B------:R-:W-:-:S07]  /*09a0*/  UMOV UR4, 0x400 ;  /* 0x0000040000047882 */ /* 0x000fce0000000000 */
[----:B------:R-:W3:Y:S01]  /*09b0*/  LDC.64 R4, c[0x0][0x390] ;  /* 0x0000e400ff047b82 */ /* 0x000ee20000000a00 */
[----:B--2---:R-:W-:Y:S01]  /*09c0*/  ULEA UR4, UR5, UR4, 0x18 ;  /* 0x0000000405047291 */ /* 0x004fe2000f8ec0ff */
[----:B---3--:R-:W-:-:S08]  /*09d0*/  IMAD.WIDE.U32 R4, R0, 0x8, R4 ;  /* 0x0000000800047825 */ /* 0x008fd000078e0004 */
[----:B0-----:R-:W0:Y:S04]  /*09e0*/  LDS.64 R2, [UR4] ;  /* 0x00000004ff027984 */ /* 0x001e280008000a00 */
[----:B0-----:R-:W-:Y:S01]  /*09f0*/  STG.E.64 desc[UR6][R4.64], R2 ;  /* 0x0000000204007986 */ /* 0x001fe2000c101b06 */
[----:B------:R-:W-:Y:S05]  /*0a00*/  EXIT ;  /* 0x000000000000794d */ /* 0x000fea0003800000 */
        .weak           $__internal_3_$__cuda_sm20_div_rn_f64_full
        .type           $__internal_3_$__cuda_sm20_div_rn_f64_full,@function
        .size           $__internal_3_$__cuda_sm20_div_rn_f64_full,(.L_x_228 - $__internal_3_$__cuda_sm20_div_rn_f64_full)
$__internal_3_$__cuda_sm20_div_rn_f64_full:
[C---:B------:R-:W-:Y:S01]  /*0a10*/  FSETP.GEU.AND P0, PT, |R25|.reuse, 1.469367938527859385e-39, PT ;  /* 0x001000001900780b */ /* 0x040fe20003f0e200 */
[--C-:B------:R-:W-:Y:S01]  /*0a20*/  IMAD.MOV.U32 R4, RZ, RZ, R24.reuse ;  /* 0x000000ffff047224 */ /* 0x100fe200078e0018 */
[----:B------:R-:W-:Y:S01]  /*0a30*/  LOP3.LUT R2, R25, 0x800fffff, RZ, 0xc0, !PT ;  /* 0x800fffff19027812 */ /* 0x000fe200078ec0ff */
[----:B------:R-:W-:Y:S01]  /*0a40*/  IMAD.MOV.U32 R5, RZ, RZ, R25 ;  /* 0x000000ffff057224 */ /* 0x000fe200078e0019 */
[C---:B------:R-:W-:Y:S01]  /*0a50*/  FSETP.GEU.AND P2, PT, |R7|.reuse, 1.469367938527859385e-39, PT ;  /* 0x001000000700780b */ /* 0x040fe20003f4e200 */
[----:B------:R-:W-:Y:S01]  /*0a60*/  IMAD.MOV.U32 R14, RZ, RZ, 0x1 ;  /* 0x00000001ff0e7424 */ /* 0x000fe200078e00ff */
[----:B------:R-:W-:Y:S01]  /*0a70*/  LOP3.LUT R3, R2, 0x3ff00000, RZ, 0xfc, !PT ;  /* 0x3ff0000002037812 */ /* 0x000fe200078efcff */
[----:B------:R-:W-:Y:S01]  /*0a80*/  IMAD.MOV.U32 R2, RZ, RZ, R24 ;  /* 0x000000ffff027224 */ /* 0x000fe200078e0018 */
[----:B------:R-:W-:Y:S01]  /*0a90*/  LOP3.LUT R21, R7, 0x7ff00000, RZ, 0xc0, !PT ;  /* 0x7ff0000007157812 */ /* 0x000fe200078ec0ff */
[----:B------:R-:W-:Y:S01]  /*0aa0*/  IMAD.MOV.U32 R20, RZ, RZ, 0x1ca00000 ;  /* 0x1ca00000ff147424 */ /* 0x000fe200078e00ff */
[----:B------:R-:W-:Y:S01]  /*0ab0*/  LOP3.LUT R24, R25, 0x7ff00000, RZ, 0xc0, !PT ;  /* 0x7ff0000019187812 */ /* 0x000fe200078ec0ff */
[----:B------:R-:W-:Y:S02]  /*0ac0*/  BSSY.RECONVERGENT B1, `(.L_x_219) ;  /* 0x000004e000017945 */ /* 0x000fe40003800200 */
[----:B------:R-:W-:Y:S01]  /*0ad0*/  @!P0 DMUL R2, R4, 8.98846567431157953865e+307 ;  /* 0x7fe0000004028828 */ /* 0x000fe20000000000 */
[----:B------:R-:W-:Y:S01]  /*0ae0*/  ISETP.GE.U32.AND P1, PT, R21, R24, PT ;  /* 0x000000181500720c */ /* 0x000fe20003f26070 */
[----:B------:R-:W-:-:S02]  /*0af0*/  IMAD.MOV.U32 R23, RZ, RZ, R21 ;  /* 0x000000ffff177224 */ /* 0x000fc400078e0015 */
[----:B------:R-:W-:Y:S02]  /*0b00*/  @!P2 LOP3.LUT R16, R5, 0x7ff00000, RZ, 0xc0, !PT ;  /* 0x7ff000000510a812 */ /* 0x000fe400078ec0ff */
[----:B------:R-:W0:Y:S02]  /*0b10*/  MUFU.RCP64H R15, R3 ;  /* 0x00000003000f7308 */ /* 0x000e240000001800 */
[----:B------:R-:W-:Y:S02]  /*0b20*/  @!P2 ISETP.GE.U32.AND P3, PT, R21, R16, PT ;  /* 0x000000101500a20c */ /* 0x000fe40003f66070 */
[----:B------:R-:W-:Y:S02]  /*0b30*/  @!P0 LOP3.LUT R24, R3, 0x7ff00000, RZ, 0xc0, !PT ;  /* 0x7ff0000003188812 */ /* 0x000fe400078ec0ff */
[----:B------:R-:W-:-:S04]  /*0b40*/  @!P2 SEL R17, R20, 0x63400000, !P3 ;  /* 0x634000001411a807 */ /* 0x000fc80005800000 */
[----:B------:R-:W-:-:S04]  /*0b50*/  @!P2 LOP3.LUT R18, R17, 0x80000000, R7, 0xf8, !PT ;  /* 0x800000001112a812 */ /* 0x000fc800078ef807 */
[----:B------:R-:W-:Y:S01]  /*0b60*/  @!P2 LOP3.LUT R19, R18, 0x100000, RZ, 0xfc, !PT ;  /* 0x001000001213a812 */ /* 0x000fe200078efcff */
[----:B------:R-:W-:Y:S01]  /*0b70*/  @!P2 IMAD.MOV.U32 R18, RZ, RZ, RZ ;  /* 0x000000ffff12a224 */ /* 0x000fe200078e00ff */
[----:B0-----:R-:W-:-:S08]  /*0b80*/  DFMA R8, R14, -R2, 1 ;  /* 0x3ff000000e08742b */ /* 0x001fd00000000802 */
[----:B------:R-:W-:-:S08]  /*0b90*/  DFMA R8, R8, R8, R8 ;  /* 0x000000080808722b */ /* 0x000fd00000000008 */
[----:B------:R-:W-:Y:S01]  /*0ba0*/  DFMA R14, R14, R8, R14 ;  /* 0x000000080e0e722b */ /* 0x000fe2000000000e */
[----:B------:R-:W-:Y:S01]  /*0bb0*/  SEL R9, R20, 0x63400000, !P1 ;  /* 0x6340000014097807 */ /* 0x000fe20004800000 */
[----:B------:R-:W-:-:S03]  /*0bc0*/  IMAD.MOV.U32 R8, RZ, RZ, R6 ;  /* 0x000000ffff087224 */ /* 0x000fc600078e0006 */
[----:B------:R-:W-:-:S03]  /*0bd0*/  LOP3.LUT R9, R9, 0x800fffff, R7, 0xf8, !PT ;  /* 0x800fffff09097812 */ /* 0x000fc600078ef807 */
[----:B------:R-:W-:-:S03]  /*0be0*/  DFMA R16, R14, -R2, 1 ;  /* 0x3ff000000e10742b */ /* 0x000fc60000000802 */
[----:B------:R-:W-:-:S05]  /*0bf0*/  @!P2 DFMA R8, R8, 2, -R18 ;  /* 0x400000000808a82b */ /* 0x000fca0000000812 */
[----:B------:R-:W-:-:S05]  /*0c00*/  DFMA R16, R14, R16, R14 ;  /* 0x000000100e10722b */ /* 0x000fca000000000e */
[----:B------:R-:W-:-:S03]  /*0c10*/  @!P2 LOP3.LUT R23, R9, 0x7ff00000, RZ, 0xc0, !PT ;  /* 0x7ff000000917a812 */ /* 0x000fc600078ec0ff */
[----:B------:R-:W-:Y:S02]  /*0c20*/  DMUL R14, R16, R8 ;  /* 0x00000008100e7228 */ /* 0x000fe40000000000 */
[----:B------:R-:W-:-:S05]  /*0c30*/  VIADD R25, R23, 0xffffffff ;  /* 0xffffffff17197836 */ /* 0x000fca0000000000 */
[----:B------:R-:W-:Y:S01]  /*0c40*/  ISETP.GT.U32.AND P0, PT, R25, 0x7feffffe, PT ;  /* 0x7feffffe1900780c */ /* 0x000fe20003f04070 */
[----:B------:R-:W-:Y:S01]  /*0c50*/  VIADD R25, R24, 0xffffffff ;  /* 0xffffffff18197836 */ /* 0x000fe20000000000 */
[----:B------:R-:W-:-:S04]  /*0c60*/  DFMA R18, R14, -R2, R8 ;  /* 0x800000020e12722b */ /* 0x000fc80000000008 */
[----:B------:R-:W-:-:S04]  /*0c70*/  ISETP.GT.U32.OR P0, PT, R25, 0x7feffffe, P0 ;  /* 0x7feffffe1900780c */ /* 0x000fc80000704470 */
[----:B------:R-:W-:-:S09]  /*0c80*/  DFMA R18, R16, R18, R14 ;  /* 0x000000121012722b */ /* 0x000fd2000000000e */
        /* <DEDUP_REMOVED lines=28> */
.L_x_220:
        /* <DEDUP_REMOVED lines=16> */
.L_x_223:
[----:B------:R-:W-:Y:S01]  /*0f50*/  LOP3.LUT R15, R5, 0x80000, RZ, 0xfc, !PT ;  /* 0x00080000050f7812 */ /* 0x000fe200078efcff */
[----:B------:R-:W-:Y:S01]  /*0f60*/  IMAD.MOV.U32 R14, RZ, RZ, R4 ;  /* 0x000000ffff0e7224 */ /* 0x000fe200078e0004 */
[----:B------:R-:W-:Y:S06]  /*0f70*/  BRA `(.L_x_221) ;  /* 0x0000000000087947 */ /* 0x000fec0003800000 */
.L_x_222:
[----:B------:R-:W-:Y:S01]  /*0f80*/  LOP3.LUT R15, R7, 0x80000, RZ, 0xfc, !PT ;  /* 0x00080000070f7812 */ /* 0x000fe200078efcff */
[----:B------:R-:W-:-:S07]  /*0f90*/  IMAD.MOV.U32 R14, RZ, RZ, R6 ;  /* 0x000000ffff0e7224 */ /* 0x000fce00078e0006 */
.L_x_221:
[----:B------:R-:W-:Y:S05]  /*0fa0*/  BSYNC.RECONVERGENT B1 ;  /* 0x0000000000017941 */ /* 0x000fea0003800200 */
.L_x_219:
[----:B------:R-:W-:Y:S02]  /*0fb0*/  IMAD.MOV.U32 R23, RZ, RZ, 0x0 ;  /* 0x00000000ff177424 */ /* 0x000fe400078e00ff */
[----:B------:R-:W-:Y:S02]  /*0fc0*/  IMAD.MOV.U32 R2, RZ, RZ, R14 ;  /* 0x000000ffff027224 */ /* 0x000fe400078e000e */
[----:B------:R-:W-:Y:S01]  /*0fd0*/  IMAD.MOV.U32 R3, RZ, RZ, R15 ;  /* 0x000000ffff037224 */ /* 0x000fe200078e000f */
[----:B------:R-:W-:Y:S06]  /*0fe0*/  RET.REL.NODEC R22 `(gram_schmidt_optimized_kernel) ;  /* 0xfffffff016047950 */ /* 0x000fec0003c3ffff */
.L_x_224:
        /* <DEDUP_REMOVED lines=9> */
.L_x_228:


//--------------------- .nv.shared.lll_kernel     --------------------------
	.section	.nv.shared.lll_kernel,"aw",@nobits
	.sectionflags	@""
	.align	16
	.zero		1024


//--------------------- .nv.shared.reserved.0     --------------------------
	.section	.nv.shared.reserved.0,"aw",@nobits
	.weak		__nv_reservedSMEM_offset_0_alias
	.size		__nv_reservedSMEM_offset_0_alias, 0, 64
	.other		__nv_reservedSMEM_offset_0_alias,@"STO_CUDA_RESERVED_SHARED STV_DEFAULT"
__nv_reservedSMEM_offset_0_alias:
	.zero		0
	.zero		64


//--------------------- .nv.shared.bigint_gram_schmidt_approx_kernel --------------------------
	.section	.nv.shared.bigint_gram_schmidt_approx_kernel,"aw",@nobits
	.sectionflags	@""
	.align	16
	.zero		1024


//--------------------- .nv.shared.lll_optimized_kernel --------------------------
	.section	.nv.shared.lll_optimized_kernel,"aw",@nobits
	.sectionflags	@""
	.align	16
	.zero		1024


//--------------------- .nv.shared.gram_schmidt_optimized_kernel --------------------------
	.section	.nv.shared.gram_schmidt_optimized_kernel,"aw",@nobits
	.sectionflags	@""
	.align	16
	.zero		1024


//--------------------- .nv.constant0.lll_kernel  --------------------------
	.section	.nv.constant0.lll_kernel,"a",@progbits
	.sectionflags	@""
	.align	4
.nv.constant0.lll_kernel:
	.zero		952


//--------------------- .nv.constant0.bigint_gram_schmidt_approx_kernel --------------------------
	.section	.nv.constant0.bigint_gram_schmidt_approx_kernel,"a",@progbits
	.sectionflags	@""
	.align	4
.nv.constant0.bigint_gram_schmidt_approx_kernel:
	.zero		928


//--------------------- .nv.constant0.lll_optimized_kernel --------------------------
	.section	.nv.constant0.lll_optimized_kernel,"a",@progbits
	.sectionflags	@""
	.align	4
.nv.constant0.lll_optimized_kernel:
	.zero		952


//--------------------- .nv.constant0.gram_schmidt_optimized_kernel --------------------------
	.section	.nv.constant0.gram_schmidt_optimized_kernel,"a",@progbits
	.sectionflags	@""
	.align	4
.nv.constant0.gram_schmidt_optimized_kernel:
	.zero		928


//--------------------- SYMBOLS --------------------------

	.type		.nv.reservedSmem.offset0,@object
	.size		.nv.reservedSmem.offset0,0x4
	.type		.nv.reservedSmem.cap,@object
	.size		.nv.reservedSmem.cap,0x4
